//
// Generated by NVIDIA NVVM Compiler
//
// Compiler Build ID: CL-36424714
// Cuda compilation tools, release 13.0, V13.0.88
// Based on NVVM 20.0.0
//

.version 9.0
.target sm_100
.address_size 64

	// .globl	_Z18sample_full_kernelPiS_PKiS1_S1_i
.global .align 4 .b8 precalc_xorwow_matrix[102400];
.global .align 4 .b8 precalc_xorwow_offset_matrix[102400];
.global .align 4 .b8 mrg32k3aM1[2304];
.global .align 4 .b8 mrg32k3aM2[2304];
.global .align 4 .b8 mrg32k3aM1SubSeq[2016];
.global .align 4 .b8 mrg32k3aM2SubSeq[2016];
.global .align 4 .b8 mrg32k3aM1Seq[2304];
.global .align 4 .b8 mrg32k3aM2Seq[2304];
.const .align 8 .b8 __cr_lgamma_table[72];

.visible .entry _Z18sample_full_kernelPiS_PKiS1_S1_i(
	.param .u64 .ptr .align 1 _Z18sample_full_kernelPiS_PKiS1_S1_i_param_0,
	.param .u64 .ptr .align 1 _Z18sample_full_kernelPiS_PKiS1_S1_i_param_1,
	.param .u64 .ptr .align 1 _Z18sample_full_kernelPiS_PKiS1_S1_i_param_2,
	.param .u64 .ptr .align 1 _Z18sample_full_kernelPiS_PKiS1_S1_i_param_3,
	.param .u64 .ptr .align 1 _Z18sample_full_kernelPiS_PKiS1_S1_i_param_4,
	.param .u32 _Z18sample_full_kernelPiS_PKiS1_S1_i_param_5
)
{
	.reg .pred 	%p<9>;
	.reg .b32 	%r<40>;
	.reg .b64 	%rd<26>;

	ld.param.u64 	%rd12, [_Z18sample_full_kernelPiS_PKiS1_S1_i_param_0];
	ld.param.u64 	%rd13, [_Z18sample_full_kernelPiS_PKiS1_S1_i_param_1];
	ld.param.u64 	%rd14, [_Z18sample_full_kernelPiS_PKiS1_S1_i_param_2];
	ld.param.u64 	%rd10, [_Z18sample_full_kernelPiS_PKiS1_S1_i_param_3];
	ld.param.u64 	%rd11, [_Z18sample_full_kernelPiS_PKiS1_S1_i_param_4];
	ld.param.u32 	%r21, [_Z18sample_full_kernelPiS_PKiS1_S1_i_param_5];
	cvta.to.global.u64 	%rd1, %rd13;
	cvta.to.global.u64 	%rd2, %rd12;
	cvta.to.global.u64 	%rd3, %rd14;
	mov.u32 	%r22, %ctaid.x;
	mov.u32 	%r1, %ntid.x;
	mov.u32 	%r23, %tid.x;
	mad.lo.s32 	%r34, %r22, %r1, %r23;
	setp.ge.s32 	%p1, %r34, %r21;
	@%p1 bra 	$L__BB0_11;
	add.s64 	%rd4, %rd3, 8;
	cvta.to.global.u64 	%rd5, %rd11;
	cvta.to.global.u64 	%rd6, %rd10;
$L__BB0_2:
	mul.wide.s32 	%rd15, %r34, 4;
	add.s64 	%rd16, %rd5, %rd15;
	ld.global.u32 	%r4, [%rd16];
	mul.wide.s32 	%rd17, %r4, 4;
	add.s64 	%rd18, %rd6, %rd17;
	ld.global.u32 	%r5, [%rd18];
	ld.global.u32 	%r6, [%rd18+4];
	sub.s32 	%r7, %r6, %r5;
	setp.lt.s32 	%p2, %r7, 1;
	@%p2 bra 	$L__BB0_10;
	mul.lo.s32 	%r39, %r34, 25;
	and.b32  	%r9, %r7, 3;
	sub.s32 	%r25, %r5, %r6;
	setp.gt.u32 	%p3, %r25, -4;
	mov.b32 	%r38, 0;
	@%p3 bra 	$L__BB0_6;
	and.b32  	%r38, %r7, 2147483644;
	neg.s32 	%r36, %r38;
	mov.u32 	%r35, %r5;
$L__BB0_5:
	mul.wide.s32 	%rd19, %r39, 4;
	add.s64 	%rd20, %rd2, %rd19;
	add.s64 	%rd21, %rd1, %rd19;
	mul.wide.s32 	%rd22, %r35, 4;
	add.s64 	%rd23, %rd4, %rd22;
	ld.global.u32 	%r26, [%rd23+-8];
	st.global.u32 	[%rd20], %r26;
	st.global.u32 	[%rd21], %r4;
	ld.global.u32 	%r27, [%rd23+-4];
	st.global.u32 	[%rd20+4], %r27;
	st.global.u32 	[%rd21+4], %r4;
	ld.global.u32 	%r28, [%rd23];
	st.global.u32 	[%rd20+8], %r28;
	st.global.u32 	[%rd21+8], %r4;
	ld.global.u32 	%r29, [%rd23+4];
	st.global.u32 	[%rd20+12], %r29;
	add.s32 	%r39, %r39, 4;
	st.global.u32 	[%rd21+12], %r4;
	add.s32 	%r36, %r36, 4;
	add.s32 	%r35, %r35, 4;
	setp.ne.s32 	%p4, %r36, 0;
	@%p4 bra 	$L__BB0_5;
$L__BB0_6:
	setp.eq.s32 	%p5, %r9, 0;
	@%p5 bra 	$L__BB0_10;
	add.s32 	%r30, %r38, %r5;
	mul.wide.s32 	%rd24, %r30, 4;
	add.s64 	%rd7, %rd3, %rd24;
	ld.global.u32 	%r31, [%rd7];
	mul.wide.s32 	%rd25, %r39, 4;
	add.s64 	%rd8, %rd2, %rd25;
	st.global.u32 	[%rd8], %r31;
	add.s64 	%rd9, %rd1, %rd25;
	st.global.u32 	[%rd9], %r4;
	setp.eq.s32 	%p6, %r9, 1;
	@%p6 bra 	$L__BB0_10;
	ld.global.u32 	%r32, [%rd7+4];
	st.global.u32 	[%rd8+4], %r32;
	st.global.u32 	[%rd9+4], %r4;
	setp.eq.s32 	%p7, %r9, 2;
	@%p7 bra 	$L__BB0_10;
	ld.global.u32 	%r33, [%rd7+8];
	st.global.u32 	[%rd8+8], %r33;
	st.global.u32 	[%rd9+8], %r4;
$L__BB0_10:
	add.s32 	%r34, %r34, %r1;
	setp.lt.s32 	%p8, %r34, %r21;
	@%p8 bra 	$L__BB0_2;
$L__BB0_11:
	ret;

}
	// .globl	_Z10sample1HopPiS_PKiS1_S1_iiy
.visible .entry _Z10sample1HopPiS_PKiS1_S1_iiy(
	.param .u64 .ptr .align 1 _Z10sample1HopPiS_PKiS1_S1_iiy_param_0,
	.param .u64 .ptr .align 1 _Z10sample1HopPiS_PKiS1_S1_iiy_param_1,
	.param .u64 .ptr .align 1 _Z10sample1HopPiS_PKiS1_S1_iiy_param_2,
	.param .u64 .ptr .align 1 _Z10sample1HopPiS_PKiS1_S1_iiy_param_3,
	.param .u64 .ptr .align 1 _Z10sample1HopPiS_PKiS1_S1_iiy_param_4,
	.param .u32 _Z10sample1HopPiS_PKiS1_S1_iiy_param_5,
	.param .u32 _Z10sample1HopPiS_PKiS1_S1_iiy_param_6,
	.param .u64 _Z10sample1HopPiS_PKiS1_S1_iiy_param_7
)
{
	.reg .pred 	%p<18>;
	.reg .b32 	%r<220>;
	.reg .b64 	%rd<52>;

	ld.param.u64 	%rd8, [_Z10sample1HopPiS_PKiS1_S1_iiy_param_0];
	ld.param.u64 	%rd9, [_Z10sample1HopPiS_PKiS1_S1_iiy_param_1];
	ld.param.u64 	%rd10, [_Z10sample1HopPiS_PKiS1_S1_iiy_param_2];
	ld.param.u32 	%r85, [_Z10sample1HopPiS_PKiS1_S1_iiy_param_5];
	ld.param.u32 	%r86, [_Z10sample1HopPiS_PKiS1_S1_iiy_param_6];
	ld.param.u64 	%rd11, [_Z10sample1HopPiS_PKiS1_S1_iiy_param_7];
	cvta.to.global.u64 	%rd1, %rd10;
	cvta.to.global.u64 	%rd2, %rd9;
	cvta.to.global.u64 	%rd3, %rd8;
	mov.u32 	%r87, %ctaid.x;
	mov.u32 	%r1, %ntid.x;
	mov.u32 	%r88, %tid.x;
	mad.lo.s32 	%r179, %r87, %r1, %r88;
	cvt.s64.s32 	%rd12, %r179;
	add.s64 	%rd13, %rd11, %rd12;
	cvt.u32.u64 	%r89, %rd13;
	xor.b32  	%r90, %r89, -1429050551;
	mul.lo.s32 	%r3, %r90, 1099087573;
	{ .reg .b32 tmp; mov.b64 {tmp, %r91}, %rd13; }
	xor.b32  	%r4, %r91, -136515619;
	setp.ge.s32 	%p1, %r179, %r86;
	@%p1 bra 	$L__BB1_24;
	mul.lo.s32 	%r92, %r4, -1703105765;
	add.s32 	%r200, %r3, 5783321;
	xor.b32  	%r201, %r92, 88675123;
	add.s32 	%r202, %r92, 521288629;
	xor.b32  	%r203, %r3, 362436069;
	add.s32 	%r204, %r3, 123456789;
	add.s32 	%r93, %r3, %r92;
	add.s32 	%r205, %r93, 6615241;
$L__BB1_2:
	ld.param.u64 	%rd51, [_Z10sample1HopPiS_PKiS1_S1_iiy_param_4];
	ld.param.u64 	%rd50, [_Z10sample1HopPiS_PKiS1_S1_iiy_param_3];
	mul.lo.s32 	%r206, %r179, %r85;
	cvta.to.global.u64 	%rd14, %rd51;
	mul.wide.s32 	%rd15, %r179, 4;
	add.s64 	%rd16, %rd14, %rd15;
	ld.global.u32 	%r19, [%rd16];
	cvta.to.global.u64 	%rd17, %rd50;
	mul.wide.s32 	%rd18, %r19, 4;
	add.s64 	%rd19, %rd17, %rd18;
	ld.global.u32 	%r20, [%rd19];
	ld.global.u32 	%r21, [%rd19+4];
	sub.s32 	%r22, %r21, %r20;
	setp.lt.s32 	%p2, %r22, 1;
	@%p2 bra 	$L__BB1_11;
	and.b32  	%r23, %r22, 3;
	sub.s32 	%r95, %r20, %r21;
	setp.gt.u32 	%p3, %r95, -4;
	mov.u32 	%r193, %r206;
	mov.u32 	%r194, %r205;
	mov.u32 	%r196, %r203;
	mov.u32 	%r197, %r202;
	mov.u32 	%r198, %r201;
	mov.u32 	%r199, %r200;
	@%p3 bra 	$L__BB1_7;
	and.b32  	%r96, %r22, 2147483644;
	neg.s32 	%r208, %r96;
	add.s32 	%r207, %r205, 724874;
$L__BB1_5:
	mov.u32 	%r65, %r200;
	mul.wide.s32 	%rd20, %r206, 4;
	add.s64 	%rd21, %rd2, %rd20;
	add.s64 	%rd22, %rd3, %rd20;
	shr.u32 	%r97, %r204, 2;
	xor.b32  	%r98, %r97, %r204;
	shl.b32 	%r99, %r65, 4;
	shl.b32 	%r100, %r98, 1;
	xor.b32  	%r101, %r99, %r100;
	xor.b32  	%r102, %r101, %r65;
	xor.b32  	%r196, %r102, %r98;
	add.s32 	%r103, %r207, %r196;
	add.s32 	%r104, %r103, -362437;
	rem.u32 	%r105, %r104, %r22;
	add.s32 	%r106, %r105, %r20;
	mul.wide.u32 	%rd23, %r106, 4;
	add.s64 	%rd24, %rd1, %rd23;
	ld.global.u32 	%r107, [%rd24];
	st.global.u32 	[%rd22], %r107;
	st.global.u32 	[%rd21], %r19;
	shr.u32 	%r108, %r203, 2;
	xor.b32  	%r109, %r108, %r203;
	shl.b32 	%r110, %r196, 4;
	shl.b32 	%r111, %r109, 1;
	xor.b32  	%r112, %r110, %r111;
	xor.b32  	%r113, %r112, %r196;
	xor.b32  	%r197, %r113, %r109;
	add.s32 	%r114, %r207, %r197;
	rem.u32 	%r115, %r114, %r22;
	add.s32 	%r116, %r115, %r20;
	mul.wide.u32 	%rd25, %r116, 4;
	add.s64 	%rd26, %rd1, %rd25;
	ld.global.u32 	%r117, [%rd26];
	st.global.u32 	[%rd22+4], %r117;
	st.global.u32 	[%rd21+4], %r19;
	shr.u32 	%r118, %r202, 2;
	xor.b32  	%r119, %r118, %r202;
	shl.b32 	%r120, %r197, 4;
	shl.b32 	%r121, %r119, 1;
	xor.b32  	%r122, %r120, %r121;
	xor.b32  	%r123, %r122, %r197;
	xor.b32  	%r198, %r123, %r119;
	add.s32 	%r124, %r207, %r198;
	add.s32 	%r125, %r124, 362437;
	rem.u32 	%r126, %r125, %r22;
	add.s32 	%r127, %r126, %r20;
	mul.wide.u32 	%rd27, %r127, 4;
	add.s64 	%rd28, %rd1, %rd27;
	ld.global.u32 	%r128, [%rd28];
	st.global.u32 	[%rd22+8], %r128;
	st.global.u32 	[%rd21+8], %r19;
	shr.u32 	%r129, %r201, 2;
	xor.b32  	%r130, %r129, %r201;
	shl.b32 	%r131, %r198, 4;
	shl.b32 	%r132, %r130, 1;
	xor.b32  	%r133, %r131, %r132;
	xor.b32  	%r134, %r133, %r198;
	xor.b32  	%r200, %r134, %r130;
	add.s32 	%r135, %r207, %r200;
	add.s32 	%r136, %r135, 724874;
	rem.u32 	%r137, %r136, %r22;
	add.s32 	%r138, %r137, %r20;
	mul.wide.u32 	%rd29, %r138, 4;
	add.s64 	%rd30, %rd1, %rd29;
	ld.global.u32 	%r139, [%rd30];
	st.global.u32 	[%rd22+12], %r139;
	add.s32 	%r206, %r206, 4;
	st.global.u32 	[%rd21+12], %r19;
	add.s32 	%r208, %r208, 4;
	add.s32 	%r207, %r207, 1449748;
	setp.eq.s32 	%p4, %r208, 0;
	mov.u32 	%r203, %r196;
	mov.u32 	%r202, %r197;
	mov.u32 	%r201, %r198;
	mov.u32 	%r204, %r65;
	@%p4 bra 	$L__BB1_6;
	bra.uni 	$L__BB1_5;
$L__BB1_6:
	add.s32 	%r205, %r207, -724874;
	mov.u32 	%r204, %r65;
	mov.u32 	%r203, %r196;
	mov.u32 	%r202, %r197;
	mov.u32 	%r201, %r198;
	mov.u32 	%r193, %r206;
	mov.u32 	%r194, %r205;
	mov.u32 	%r199, %r200;
$L__BB1_7:
	setp.eq.s32 	%p5, %r23, 0;
	@%p5 bra 	$L__BB1_11;
	shr.u32 	%r140, %r204, 2;
	xor.b32  	%r141, %r140, %r204;
	shl.b32 	%r142, %r199, 4;
	shl.b32 	%r143, %r141, 1;
	xor.b32  	%r144, %r142, %r143;
	xor.b32  	%r145, %r144, %r199;
	xor.b32  	%r41, %r145, %r141;
	add.s32 	%r205, %r194, 362437;
	add.s32 	%r146, %r41, %r205;
	rem.u32 	%r147, %r146, %r22;
	add.s32 	%r148, %r147, %r20;
	mul.wide.u32 	%rd31, %r148, 4;
	add.s64 	%rd32, %rd1, %rd31;
	ld.global.u32 	%r149, [%rd32];
	mul.wide.s32 	%rd33, %r193, 4;
	add.s64 	%rd4, %rd3, %rd33;
	st.global.u32 	[%rd4], %r149;
	add.s32 	%r206, %r193, 1;
	add.s64 	%rd5, %rd2, %rd33;
	st.global.u32 	[%rd5], %r19;
	setp.eq.s32 	%p6, %r23, 1;
	mov.u32 	%r200, %r41;
	mov.u32 	%r201, %r199;
	mov.u32 	%r202, %r198;
	mov.u32 	%r203, %r197;
	mov.u32 	%r204, %r196;
	@%p6 bra 	$L__BB1_11;
	shr.u32 	%r150, %r196, 2;
	xor.b32  	%r151, %r150, %r196;
	shl.b32 	%r152, %r41, 4;
	shl.b32 	%r153, %r151, 1;
	xor.b32  	%r154, %r152, %r153;
	xor.b32  	%r155, %r154, %r41;
	xor.b32  	%r44, %r155, %r151;
	add.s32 	%r205, %r194, 724874;
	add.s32 	%r156, %r44, %r205;
	rem.u32 	%r157, %r156, %r22;
	add.s32 	%r158, %r157, %r20;
	mul.wide.u32 	%rd34, %r158, 4;
	add.s64 	%rd35, %rd1, %rd34;
	ld.global.u32 	%r159, [%rd35];
	st.global.u32 	[%rd4+4], %r159;
	add.s32 	%r206, %r193, 2;
	st.global.u32 	[%rd5+4], %r19;
	setp.eq.s32 	%p7, %r23, 2;
	mov.u32 	%r200, %r44;
	mov.u32 	%r201, %r41;
	mov.u32 	%r202, %r199;
	mov.u32 	%r203, %r198;
	mov.u32 	%r204, %r197;
	@%p7 bra 	$L__BB1_11;
	shr.u32 	%r160, %r197, 2;
	xor.b32  	%r161, %r160, %r197;
	shl.b32 	%r162, %r44, 4;
	shl.b32 	%r163, %r161, 1;
	xor.b32  	%r164, %r162, %r163;
	xor.b32  	%r165, %r164, %r44;
	xor.b32  	%r200, %r165, %r161;
	add.s32 	%r205, %r194, 1087311;
	add.s32 	%r166, %r200, %r205;
	rem.u32 	%r167, %r166, %r22;
	add.s32 	%r168, %r167, %r20;
	mul.wide.u32 	%rd36, %r168, 4;
	add.s64 	%rd37, %rd1, %rd36;
	ld.global.u32 	%r169, [%rd37];
	st.global.u32 	[%rd4+8], %r169;
	add.s32 	%r206, %r193, 3;
	st.global.u32 	[%rd5+8], %r19;
	mov.u32 	%r201, %r44;
	mov.u32 	%r202, %r41;
	mov.u32 	%r203, %r199;
	mov.u32 	%r204, %r198;
$L__BB1_11:
	setp.ge.s32 	%p8, %r22, %r85;
	@%p8 bra 	$L__BB1_23;
	add.s32 	%r170, %r85, %r20;
	sub.s32 	%r57, %r170, %r21;
	sub.s32 	%r171, %r21, %r170;
	setp.gt.u32 	%p9, %r171, -8;
	@%p9 bra 	$L__BB1_15;
	mov.b32 	%r216, 0;
$L__BB1_14:
	.pragma "nounroll";
	mul.wide.s32 	%rd38, %r206, 4;
	add.s64 	%rd39, %rd3, %rd38;
	mov.b32 	%r173, 0;
	st.global.u32 	[%rd39], %r173;
	add.s64 	%rd40, %rd2, %rd38;
	st.global.u32 	[%rd40], %r19;
	st.global.u32 	[%rd39+4], %r173;
	st.global.u32 	[%rd40+4], %r19;
	st.global.u32 	[%rd39+8], %r173;
	st.global.u32 	[%rd40+8], %r19;
	st.global.u32 	[%rd39+12], %r173;
	st.global.u32 	[%rd40+12], %r19;
	st.global.u32 	[%rd39+16], %r173;
	st.global.u32 	[%rd40+16], %r19;
	st.global.u32 	[%rd39+20], %r173;
	st.global.u32 	[%rd40+20], %r19;
	st.global.u32 	[%rd39+24], %r173;
	st.global.u32 	[%rd40+24], %r19;
	st.global.u32 	[%rd39+28], %r173;
	add.s32 	%r206, %r206, 8;
	st.global.u32 	[%rd40+28], %r19;
	add.s32 	%r216, %r216, 8;
	and.b32  	%r174, %r57, -8;
	setp.ne.s32 	%p10, %r216, %r174;
	@%p10 bra 	$L__BB1_14;
$L__BB1_15:
	and.b32  	%r78, %r57, 7;
	setp.eq.s32 	%p11, %r78, 0;
	@%p11 bra 	$L__BB1_23;
	setp.lt.u32 	%p12, %r78, 4;
	@%p12 bra 	$L__BB1_18;
	mul.wide.s32 	%rd41, %r206, 4;
	add.s64 	%rd42, %rd3, %rd41;
	mov.b32 	%r175, 0;
	st.global.u32 	[%rd42], %r175;
	add.s64 	%rd43, %rd2, %rd41;
	st.global.u32 	[%rd43], %r19;
	st.global.u32 	[%rd42+4], %r175;
	st.global.u32 	[%rd43+4], %r19;
	st.global.u32 	[%rd42+8], %r175;
	st.global.u32 	[%rd43+8], %r19;
	st.global.u32 	[%rd42+12], %r175;
	st.global.u32 	[%rd43+12], %r19;
	add.s32 	%r206, %r206, 4;
$L__BB1_18:
	and.b32  	%r81, %r57, 3;
	setp.eq.s32 	%p13, %r81, 0;
	@%p13 bra 	$L__BB1_23;
	setp.eq.s32 	%p14, %r81, 1;
	@%p14 bra 	$L__BB1_21;
	mul.wide.s32 	%rd44, %r206, 4;
	add.s64 	%rd45, %rd3, %rd44;
	mov.b32 	%r176, 0;
	st.global.u32 	[%rd45], %r176;
	add.s64 	%rd46, %rd2, %rd44;
	st.global.u32 	[%rd46], %r19;
	st.global.u32 	[%rd45+4], %r176;
	st.global.u32 	[%rd46+4], %r19;
	add.s32 	%r206, %r206, 2;
$L__BB1_21:
	and.b32  	%r177, %r57, 1;
	setp.eq.b32 	%p15, %r177, 1;
	not.pred 	%p16, %p15;
	@%p16 bra 	$L__BB1_23;
	mul.wide.s32 	%rd47, %r206, 4;
	add.s64 	%rd48, %rd3, %rd47;
	mov.b32 	%r178, 0;
	st.global.u32 	[%rd48], %r178;
	add.s64 	%rd49, %rd2, %rd47;
	st.global.u32 	[%rd49], %r19;
$L__BB1_23:
	add.s32 	%r179, %r179, %r1;
	setp.lt.s32 	%p17, %r179, %r86;
	@%p17 bra 	$L__BB1_2;
$L__BB1_24:
	ret;

}
	// .globl	_Z10sample2HopPiS_S_S_PKiS1_S1_iiiy
.visible .entry _Z10sample2HopPiS_S_S_PKiS1_S1_iiiy(
	.param .u64 .ptr .align 1 _Z10sample2HopPiS_S_S_PKiS1_S1_iiiy_param_0,
	.param .u64 .ptr .align 1 _Z10sample2HopPiS_S_S_PKiS1_S1_iiiy_param_1,
	.param .u64 .ptr .align 1 _Z10sample2HopPiS_S_S_PKiS1_S1_iiiy_param_2,
	.param .u64 .ptr .align 1 _Z10sample2HopPiS_S_S_PKiS1_S1_iiiy_param_3,
	.param .u64 .ptr .align 1 _Z10sample2HopPiS_S_S_PKiS1_S1_iiiy_param_4,
	.param .u64 .ptr .align 1 _Z10sample2HopPiS_S_S_PKiS1_S1_iiiy_param_5,
	.param .u64 .ptr .align 1 _Z10sample2HopPiS_S_S_PKiS1_S1_iiiy_param_6,
	.param .u32 _Z10sample2HopPiS_S_S_PKiS1_S1_iiiy_param_7,
	.param .u32 _Z10sample2HopPiS_S_S_PKiS1_S1_iiiy_param_8,
	.param .u32 _Z10sample2HopPiS_S_S_PKiS1_S1_iiiy_param_9,
	.param .u64 _Z10sample2HopPiS_S_S_PKiS1_S1_iiiy_param_10
)
{
	.reg .pred 	%p<81>;
	.reg .b32 	%r<729>;
	.reg .b64 	%rd<170>;

	ld.param.u64 	%rd14, [_Z10sample2HopPiS_S_S_PKiS1_S1_iiiy_param_0];
	ld.param.u64 	%rd15, [_Z10sample2HopPiS_S_S_PKiS1_S1_iiiy_param_1];
	ld.param.u64 	%rd16, [_Z10sample2HopPiS_S_S_PKiS1_S1_iiiy_param_2];
	ld.param.u64 	%rd17, [_Z10sample2HopPiS_S_S_PKiS1_S1_iiiy_param_3];
	ld.param.u64 	%rd18, [_Z10sample2HopPiS_S_S_PKiS1_S1_iiiy_param_4];
	ld.param.u64 	%rd19, [_Z10sample2HopPiS_S_S_PKiS1_S1_iiiy_param_5];
	ld.param.u64 	%rd20, [_Z10sample2HopPiS_S_S_PKiS1_S1_iiiy_param_6];
	ld.param.u32 	%r296, [_Z10sample2HopPiS_S_S_PKiS1_S1_iiiy_param_7];
	ld.param.u32 	%r297, [_Z10sample2HopPiS_S_S_PKiS1_S1_iiiy_param_8];
	ld.param.u32 	%r298, [_Z10sample2HopPiS_S_S_PKiS1_S1_iiiy_param_9];
	ld.param.u64 	%rd21, [_Z10sample2HopPiS_S_S_PKiS1_S1_iiiy_param_10];
	cvta.to.global.u64 	%rd1, %rd15;
	cvta.to.global.u64 	%rd2, %rd18;
	cvta.to.global.u64 	%rd3, %rd17;
	cvta.to.global.u64 	%rd4, %rd16;
	cvta.to.global.u64 	%rd5, %rd14;
	cvta.to.global.u64 	%rd6, %rd19;
	cvta.to.global.u64 	%rd7, %rd20;
	mov.u32 	%r299, %ctaid.x;
	mov.u32 	%r1, %ntid.x;
	mov.u32 	%r300, %tid.x;
	mad.lo.s32 	%r583, %r299, %r1, %r300;
	cvt.s64.s32 	%rd22, %r583;
	add.s64 	%rd23, %rd21, %rd22;
	cvt.u32.u64 	%r301, %rd23;
	xor.b32  	%r302, %r301, -1429050551;
	mul.lo.s32 	%r3, %r302, 1099087573;
	{ .reg .b32 tmp; mov.b64 {tmp, %r303}, %rd23; }
	xor.b32  	%r304, %r303, -136515619;
	mul.lo.s32 	%r4, %r304, -1703105765;
	add.s32 	%r305, %r3, %r4;
	add.s32 	%r655, %r305, 6615241;
	setp.ge.s32 	%p1, %r583, %r298;
	@%p1 bra 	$L__BB2_109;
	add.s32 	%r650, %r3, 5783321;
	xor.b32  	%r651, %r4, 88675123;
	add.s32 	%r652, %r4, 521288629;
	xor.b32  	%r653, %r3, 362436069;
	add.s32 	%r654, %r3, 123456789;
	setp.lt.s32 	%p2, %r296, 1;
	@%p2 bra 	$L__BB2_96;
	setp.lt.s32 	%p13, %r297, 1;
	@%p13 bra 	$L__BB2_93;
	and.b32  	%r11, %r297, 7;
	add.s32 	%r12, %r11, -1;
	and.b32  	%r13, %r297, 3;
	and.b32  	%r14, %r297, 2147483640;
	and.b32  	%r15, %r297, 1;
$L__BB2_4:
	mul.lo.s32 	%r23, %r583, %r296;
	mul.wide.s32 	%rd90, %r583, 4;
	add.s64 	%rd91, %rd7, %rd90;
	ld.global.u32 	%r24, [%rd91];
	mul.wide.s32 	%rd92, %r24, 4;
	add.s64 	%rd93, %rd6, %rd92;
	ld.global.u32 	%r25, [%rd93];
	ld.global.u32 	%r26, [%rd93+4];
	sub.s32 	%r27, %r26, %r25;
	setp.gt.s32 	%p41, %r27, 0;
	mov.u32 	%r604, %r23;
	@%p41 bra 	$L__BB2_30;
$L__BB2_5:
	setp.lt.s32 	%p47, %r27, %r296;
	@%p47 bra 	$L__BB2_6;
	bra.uni 	$L__BB2_17;
$L__BB2_6:
	add.s32 	%r485, %r296, %r25;
	sub.s32 	%r54, %r485, %r26;
	and.b32  	%r55, %r54, 7;
	sub.s32 	%r486, %r26, %r485;
	setp.gt.u32 	%p48, %r486, -8;
	@%p48 bra 	$L__BB2_9;
	and.b32  	%r56, %r54, -8;
	mov.b32 	%r606, 0;
$L__BB2_8:
	.pragma "nounroll";
	mul.wide.s32 	%rd112, %r604, 4;
	add.s64 	%rd113, %rd5, %rd112;
	mov.b32 	%r488, -1;
	st.global.u32 	[%rd113], %r488;
	add.s64 	%rd114, %rd1, %rd112;
	st.global.u32 	[%rd114], %r24;
	st.global.u32 	[%rd113+4], %r488;
	st.global.u32 	[%rd114+4], %r24;
	st.global.u32 	[%rd113+8], %r488;
	st.global.u32 	[%rd114+8], %r24;
	st.global.u32 	[%rd113+12], %r488;
	st.global.u32 	[%rd114+12], %r24;
	st.global.u32 	[%rd113+16], %r488;
	st.global.u32 	[%rd114+16], %r24;
	st.global.u32 	[%rd113+20], %r488;
	st.global.u32 	[%rd114+20], %r24;
	st.global.u32 	[%rd113+24], %r488;
	st.global.u32 	[%rd114+24], %r24;
	st.global.u32 	[%rd113+28], %r488;
	add.s32 	%r604, %r604, 8;
	st.global.u32 	[%rd114+28], %r24;
	add.s32 	%r606, %r606, 8;
	setp.eq.s32 	%p49, %r606, %r56;
	@%p49 bra 	$L__BB2_9;
	bra.uni 	$L__BB2_8;
$L__BB2_9:
	setp.eq.s32 	%p50, %r55, 0;
	@%p50 bra 	$L__BB2_17;
	and.b32  	%r58, %r54, 3;
	setp.lt.u32 	%p51, %r55, 4;
	@%p51 bra 	$L__BB2_12;
	mul.wide.s32 	%rd115, %r604, 4;
	add.s64 	%rd116, %rd5, %rd115;
	mov.b32 	%r489, -1;
	st.global.u32 	[%rd116], %r489;
	add.s64 	%rd117, %rd1, %rd115;
	st.global.u32 	[%rd117], %r24;
	st.global.u32 	[%rd116+4], %r489;
	st.global.u32 	[%rd117+4], %r24;
	st.global.u32 	[%rd116+8], %r489;
	st.global.u32 	[%rd117+8], %r24;
	st.global.u32 	[%rd116+12], %r489;
	st.global.u32 	[%rd117+12], %r24;
	add.s32 	%r604, %r604, 4;
$L__BB2_12:
	setp.eq.s32 	%p52, %r58, 0;
	@%p52 bra 	$L__BB2_17;
	setp.eq.s32 	%p53, %r58, 1;
	@%p53 bra 	$L__BB2_15;
	mul.wide.s32 	%rd118, %r604, 4;
	add.s64 	%rd119, %rd5, %rd118;
	mov.b32 	%r490, -1;
	st.global.u32 	[%rd119], %r490;
	add.s64 	%rd120, %rd1, %rd118;
	st.global.u32 	[%rd120], %r24;
	st.global.u32 	[%rd119+4], %r490;
	st.global.u32 	[%rd120+4], %r24;
	add.s32 	%r604, %r604, 2;
$L__BB2_15:
	and.b32  	%r491, %r54, 1;
	setp.eq.b32 	%p54, %r491, 1;
	not.pred 	%p55, %p54;
	@%p55 bra 	$L__BB2_17;
	mul.wide.s32 	%rd121, %r604, 4;
	add.s64 	%rd122, %rd5, %rd121;
	mov.b32 	%r492, -1;
	st.global.u32 	[%rd122], %r492;
	add.s64 	%rd123, %rd1, %rd121;
	st.global.u32 	[%rd123], %r24;
$L__BB2_17:
	mov.b32 	%r624, 0;
$L__BB2_18:
	add.s32 	%r98, %r624, %r23;
	mul.wide.s32 	%rd124, %r98, 4;
	add.s64 	%rd125, %rd5, %rd124;
	ld.global.u32 	%r99, [%rd125];
	setp.gt.s32 	%p56, %r99, 0;
	@%p56 bra 	$L__BB2_38;
	setp.lt.u32 	%p57, %r297, 8;
	mul.lo.s32 	%r673, %r98, %r297;
	@%p57 bra 	$L__BB2_22;
	mov.b32 	%r632, 0;
$L__BB2_21:
	.pragma "nounroll";
	mul.wide.s32 	%rd126, %r673, 4;
	add.s64 	%rd127, %rd4, %rd126;
	mov.b32 	%r495, -1;
	st.global.u32 	[%rd127], %r495;
	add.s64 	%rd128, %rd3, %rd126;
	st.global.u32 	[%rd128], %r99;
	st.global.u32 	[%rd127+4], %r495;
	st.global.u32 	[%rd128+4], %r99;
	st.global.u32 	[%rd127+8], %r495;
	st.global.u32 	[%rd128+8], %r99;
	st.global.u32 	[%rd127+12], %r495;
	st.global.u32 	[%rd128+12], %r99;
	st.global.u32 	[%rd127+16], %r495;
	st.global.u32 	[%rd128+16], %r99;
	st.global.u32 	[%rd127+20], %r495;
	st.global.u32 	[%rd128+20], %r99;
	st.global.u32 	[%rd127+24], %r495;
	st.global.u32 	[%rd128+24], %r99;
	st.global.u32 	[%rd127+28], %r495;
	add.s32 	%r673, %r673, 8;
	st.global.u32 	[%rd128+28], %r99;
	add.s32 	%r632, %r632, 8;
	setp.eq.s32 	%p58, %r632, %r14;
	@%p58 bra 	$L__BB2_22;
	bra.uni 	$L__BB2_21;
$L__BB2_22:
	setp.eq.s32 	%p59, %r11, 0;
	@%p59 bra 	$L__BB2_40;
	setp.lt.u32 	%p60, %r12, 3;
	@%p60 bra 	$L__BB2_25;
	mul.wide.s32 	%rd129, %r673, 4;
	add.s64 	%rd130, %rd4, %rd129;
	mov.b32 	%r496, -1;
	st.global.u32 	[%rd130], %r496;
	add.s64 	%rd131, %rd3, %rd129;
	st.global.u32 	[%rd131], %r99;
	st.global.u32 	[%rd130+4], %r496;
	st.global.u32 	[%rd131+4], %r99;
	st.global.u32 	[%rd130+8], %r496;
	st.global.u32 	[%rd131+8], %r99;
	st.global.u32 	[%rd130+12], %r496;
	st.global.u32 	[%rd131+12], %r99;
	add.s32 	%r673, %r673, 4;
$L__BB2_25:
	setp.eq.s32 	%p61, %r13, 0;
	@%p61 bra 	$L__BB2_40;
	setp.eq.s32 	%p62, %r13, 1;
	@%p62 bra 	$L__BB2_28;
	mul.wide.s32 	%rd132, %r673, 4;
	add.s64 	%rd133, %rd4, %rd132;
	mov.b32 	%r497, -1;
	st.global.u32 	[%rd133], %r497;
	add.s64 	%rd134, %rd3, %rd132;
	st.global.u32 	[%rd134], %r99;
	st.global.u32 	[%rd133+4], %r497;
	st.global.u32 	[%rd134+4], %r99;
	add.s32 	%r673, %r673, 2;
$L__BB2_28:
	setp.eq.s32 	%p63, %r15, 0;
	@%p63 bra 	$L__BB2_40;
	mul.wide.s32 	%rd135, %r673, 4;
	add.s64 	%rd136, %rd4, %rd135;
	mov.b32 	%r498, -1;
	st.global.u32 	[%rd136], %r498;
	add.s64 	%rd137, %rd3, %rd135;
	st.global.u32 	[%rd137], %r99;
	bra.uni 	$L__BB2_40;
$L__BB2_30:
	min.s32 	%r410, %r27, %r296;
	max.s32 	%r63, %r410, 1;
	and.b32  	%r64, %r63, 3;
	setp.lt.s32 	%p42, %r410, 4;
	mov.u32 	%r617, %r23;
	mov.u32 	%r618, %r655;
	mov.u32 	%r620, %r653;
	mov.u32 	%r621, %r652;
	mov.u32 	%r622, %r651;
	mov.u32 	%r623, %r650;
	@%p42 bra 	$L__BB2_34;
	and.b32  	%r411, %r63, 2147483644;
	neg.s32 	%r591, %r411;
	add.s32 	%r590, %r655, 724874;
	mov.u32 	%r604, %r23;
$L__BB2_32:
	mov.u32 	%r35, %r650;
	mul.wide.s32 	%rd94, %r604, 4;
	add.s64 	%rd95, %rd1, %rd94;
	add.s64 	%rd96, %rd5, %rd94;
	shr.u32 	%r412, %r654, 2;
	xor.b32  	%r413, %r412, %r654;
	shl.b32 	%r414, %r35, 4;
	shl.b32 	%r415, %r413, 1;
	xor.b32  	%r416, %r414, %r415;
	xor.b32  	%r417, %r416, %r35;
	xor.b32  	%r620, %r417, %r413;
	add.s32 	%r418, %r590, %r620;
	add.s32 	%r419, %r418, -362437;
	rem.u32 	%r420, %r419, %r27;
	add.s32 	%r421, %r420, %r25;
	mul.wide.u32 	%rd97, %r421, 4;
	add.s64 	%rd98, %rd2, %rd97;
	ld.global.u32 	%r422, [%rd98];
	st.global.u32 	[%rd96], %r422;
	st.global.u32 	[%rd95], %r24;
	shr.u32 	%r423, %r653, 2;
	xor.b32  	%r424, %r423, %r653;
	shl.b32 	%r425, %r620, 4;
	shl.b32 	%r426, %r424, 1;
	xor.b32  	%r427, %r425, %r426;
	xor.b32  	%r428, %r427, %r620;
	xor.b32  	%r621, %r428, %r424;
	add.s32 	%r429, %r590, %r621;
	rem.u32 	%r430, %r429, %r27;
	add.s32 	%r431, %r430, %r25;
	mul.wide.u32 	%rd99, %r431, 4;
	add.s64 	%rd100, %rd2, %rd99;
	ld.global.u32 	%r432, [%rd100];
	st.global.u32 	[%rd96+4], %r432;
	st.global.u32 	[%rd95+4], %r24;
	shr.u32 	%r433, %r652, 2;
	xor.b32  	%r434, %r433, %r652;
	shl.b32 	%r435, %r621, 4;
	shl.b32 	%r436, %r434, 1;
	xor.b32  	%r437, %r435, %r436;
	xor.b32  	%r438, %r437, %r621;
	xor.b32  	%r622, %r438, %r434;
	add.s32 	%r439, %r590, %r622;
	add.s32 	%r440, %r439, 362437;
	rem.u32 	%r441, %r440, %r27;
	add.s32 	%r442, %r441, %r25;
	mul.wide.u32 	%rd101, %r442, 4;
	add.s64 	%rd102, %rd2, %rd101;
	ld.global.u32 	%r443, [%rd102];
	st.global.u32 	[%rd96+8], %r443;
	st.global.u32 	[%rd95+8], %r24;
	shr.u32 	%r444, %r651, 2;
	xor.b32  	%r445, %r444, %r651;
	shl.b32 	%r446, %r622, 4;
	shl.b32 	%r447, %r445, 1;
	xor.b32  	%r448, %r446, %r447;
	xor.b32  	%r449, %r448, %r622;
	xor.b32  	%r650, %r449, %r445;
	add.s32 	%r450, %r590, %r650;
	add.s32 	%r451, %r450, 724874;
	rem.u32 	%r452, %r451, %r27;
	add.s32 	%r453, %r452, %r25;
	mul.wide.u32 	%rd103, %r453, 4;
	add.s64 	%rd104, %rd2, %rd103;
	ld.global.u32 	%r454, [%rd104];
	st.global.u32 	[%rd96+12], %r454;
	add.s32 	%r604, %r604, 4;
	st.global.u32 	[%rd95+12], %r24;
	add.s32 	%r591, %r591, 4;
	add.s32 	%r590, %r590, 1449748;
	setp.eq.s32 	%p43, %r591, 0;
	mov.u32 	%r653, %r620;
	mov.u32 	%r652, %r621;
	mov.u32 	%r651, %r622;
	mov.u32 	%r654, %r35;
	@%p43 bra 	$L__BB2_33;
	bra.uni 	$L__BB2_32;
$L__BB2_33:
	add.s32 	%r655, %r590, -724874;
	mov.u32 	%r654, %r35;
	mov.u32 	%r653, %r620;
	mov.u32 	%r652, %r621;
	mov.u32 	%r651, %r622;
	mov.u32 	%r617, %r604;
	mov.u32 	%r618, %r655;
	mov.u32 	%r623, %r650;
$L__BB2_34:
	setp.eq.s32 	%p44, %r64, 0;
	@%p44 bra 	$L__BB2_5;
	shr.u32 	%r455, %r654, 2;
	xor.b32  	%r456, %r455, %r654;
	shl.b32 	%r457, %r623, 4;
	shl.b32 	%r458, %r456, 1;
	xor.b32  	%r459, %r457, %r458;
	xor.b32  	%r460, %r459, %r623;
	xor.b32  	%r82, %r460, %r456;
	add.s32 	%r655, %r618, 362437;
	add.s32 	%r461, %r82, %r655;
	rem.u32 	%r462, %r461, %r27;
	add.s32 	%r463, %r462, %r25;
	mul.wide.u32 	%rd105, %r463, 4;
	add.s64 	%rd106, %rd2, %rd105;
	ld.global.u32 	%r464, [%rd106];
	mul.wide.s32 	%rd107, %r617, 4;
	add.s64 	%rd8, %rd5, %rd107;
	st.global.u32 	[%rd8], %r464;
	add.s32 	%r604, %r617, 1;
	add.s64 	%rd9, %rd1, %rd107;
	st.global.u32 	[%rd9], %r24;
	setp.eq.s32 	%p45, %r64, 1;
	mov.u32 	%r650, %r82;
	mov.u32 	%r651, %r623;
	mov.u32 	%r652, %r622;
	mov.u32 	%r653, %r621;
	mov.u32 	%r654, %r620;
	@%p45 bra 	$L__BB2_5;
	shr.u32 	%r465, %r620, 2;
	xor.b32  	%r466, %r465, %r620;
	shl.b32 	%r467, %r82, 4;
	shl.b32 	%r468, %r466, 1;
	xor.b32  	%r469, %r467, %r468;
	xor.b32  	%r470, %r469, %r82;
	xor.b32  	%r85, %r470, %r466;
	add.s32 	%r655, %r618, 724874;
	add.s32 	%r471, %r85, %r655;
	rem.u32 	%r472, %r471, %r27;
	add.s32 	%r473, %r472, %r25;
	mul.wide.u32 	%rd108, %r473, 4;
	add.s64 	%rd109, %rd2, %rd108;
	ld.global.u32 	%r474, [%rd109];
	st.global.u32 	[%rd8+4], %r474;
	add.s32 	%r604, %r617, 2;
	st.global.u32 	[%rd9+4], %r24;
	setp.eq.s32 	%p46, %r64, 2;
	mov.u32 	%r650, %r85;
	mov.u32 	%r651, %r82;
	mov.u32 	%r652, %r623;
	mov.u32 	%r653, %r622;
	mov.u32 	%r654, %r621;
	@%p46 bra 	$L__BB2_5;
	shr.u32 	%r475, %r621, 2;
	xor.b32  	%r476, %r475, %r621;
	shl.b32 	%r477, %r85, 4;
	shl.b32 	%r478, %r476, 1;
	xor.b32  	%r479, %r477, %r478;
	xor.b32  	%r480, %r479, %r85;
	xor.b32  	%r650, %r480, %r476;
	add.s32 	%r655, %r618, 1087311;
	add.s32 	%r481, %r650, %r655;
	rem.u32 	%r482, %r481, %r27;
	add.s32 	%r483, %r482, %r25;
	mul.wide.u32 	%rd110, %r483, 4;
	add.s64 	%rd111, %rd2, %rd110;
	ld.global.u32 	%r484, [%rd111];
	st.global.u32 	[%rd8+8], %r484;
	add.s32 	%r604, %r617, 3;
	st.global.u32 	[%rd9+8], %r24;
	mov.u32 	%r651, %r85;
	mov.u32 	%r652, %r82;
	mov.u32 	%r653, %r623;
	mov.u32 	%r654, %r622;
	bra.uni 	$L__BB2_5;
$L__BB2_38:
	mul.lo.s32 	%r647, %r98, %r297;
	mul.wide.u32 	%rd138, %r99, 4;
	add.s64 	%rd139, %rd6, %rd138;
	ld.global.u32 	%r106, [%rd139];
	ld.global.u32 	%r107, [%rd139+4];
	sub.s32 	%r108, %r107, %r106;
	setp.gt.s32 	%p64, %r108, 0;
	@%p64 bra 	$L__BB2_53;
$L__BB2_39:
	setp.lt.s32 	%p70, %r108, %r297;
	@%p70 bra 	$L__BB2_42;
$L__BB2_40:
	add.s32 	%r624, %r624, 1;
	setp.eq.s32 	%p79, %r624, %r296;
	@%p79 bra 	$L__BB2_41;
	bra.uni 	$L__BB2_18;
$L__BB2_41:
	add.s32 	%r583, %r583, %r1;
	setp.lt.s32 	%p80, %r583, %r298;
	@%p80 bra 	$L__BB2_4;
	bra.uni 	$L__BB2_109;
$L__BB2_42:
	add.s32 	%r575, %r297, %r106;
	sub.s32 	%r142, %r575, %r107;
	and.b32  	%r143, %r142, 7;
	sub.s32 	%r576, %r107, %r575;
	setp.gt.u32 	%p71, %r576, -8;
	@%p71 bra 	$L__BB2_45;
	and.b32  	%r144, %r142, -8;
	mov.b32 	%r649, 0;
$L__BB2_44:
	.pragma "nounroll";
	mul.wide.s32 	%rd158, %r647, 4;
	add.s64 	%rd159, %rd4, %rd158;
	mov.b32 	%r578, -1;
	st.global.u32 	[%rd159], %r578;
	add.s64 	%rd160, %rd3, %rd158;
	st.global.u32 	[%rd160], %r99;
	st.global.u32 	[%rd159+4], %r578;
	st.global.u32 	[%rd160+4], %r99;
	st.global.u32 	[%rd159+8], %r578;
	st.global.u32 	[%rd160+8], %r99;
	st.global.u32 	[%rd159+12], %r578;
	st.global.u32 	[%rd160+12], %r99;
	st.global.u32 	[%rd159+16], %r578;
	st.global.u32 	[%rd160+16], %r99;
	st.global.u32 	[%rd159+20], %r578;
	st.global.u32 	[%rd160+20], %r99;
	st.global.u32 	[%rd159+24], %r578;
	st.global.u32 	[%rd160+24], %r99;
	st.global.u32 	[%rd159+28], %r578;
	add.s32 	%r647, %r647, 8;
	st.global.u32 	[%rd160+28], %r99;
	add.s32 	%r649, %r649, 8;
	setp.eq.s32 	%p72, %r649, %r144;
	@%p72 bra 	$L__BB2_45;
	bra.uni 	$L__BB2_44;
$L__BB2_45:
	setp.eq.s32 	%p73, %r143, 0;
	@%p73 bra 	$L__BB2_40;
	and.b32  	%r146, %r142, 3;
	setp.lt.u32 	%p74, %r143, 4;
	@%p74 bra 	$L__BB2_48;
	mul.wide.s32 	%rd161, %r647, 4;
	add.s64 	%rd162, %rd4, %rd161;
	mov.b32 	%r579, -1;
	st.global.u32 	[%rd162], %r579;
	add.s64 	%rd163, %rd3, %rd161;
	st.global.u32 	[%rd163], %r99;
	st.global.u32 	[%rd162+4], %r579;
	st.global.u32 	[%rd163+4], %r99;
	st.global.u32 	[%rd162+8], %r579;
	st.global.u32 	[%rd163+8], %r99;
	st.global.u32 	[%rd162+12], %r579;
	st.global.u32 	[%rd163+12], %r99;
	add.s32 	%r647, %r647, 4;
$L__BB2_48:
	setp.eq.s32 	%p75, %r146, 0;
	@%p75 bra 	$L__BB2_40;
	setp.eq.s32 	%p76, %r146, 1;
	@%p76 bra 	$L__BB2_51;
	mul.wide.s32 	%rd164, %r647, 4;
	add.s64 	%rd165, %rd4, %rd164;
	mov.b32 	%r580, -1;
	st.global.u32 	[%rd165], %r580;
	add.s64 	%rd166, %rd3, %rd164;
	st.global.u32 	[%rd166], %r99;
	st.global.u32 	[%rd165+4], %r580;
	st.global.u32 	[%rd166+4], %r99;
	add.s32 	%r647, %r647, 2;
$L__BB2_51:
	and.b32  	%r581, %r142, 1;
	setp.eq.b32 	%p77, %r581, 1;
	not.pred 	%p78, %p77;
	@%p78 bra 	$L__BB2_40;
	mul.wide.s32 	%rd167, %r647, 4;
	add.s64 	%rd168, %rd4, %rd167;
	mov.b32 	%r582, -1;
	st.global.u32 	[%rd168], %r582;
	add.s64 	%rd169, %rd3, %rd167;
	st.global.u32 	[%rd169], %r99;
	bra.uni 	$L__BB2_40;
$L__BB2_53:
	min.s32 	%r500, %r108, %r297;
	max.s32 	%r151, %r500, 1;
	and.b32  	%r152, %r151, 3;
	setp.lt.s32 	%p65, %r500, 4;
	mov.u32 	%r665, %r647;
	mov.u32 	%r664, %r655;
	mov.u32 	%r669, %r653;
	mov.u32 	%r670, %r652;
	mov.u32 	%r671, %r651;
	mov.u32 	%r663, %r650;
	@%p65 bra 	$L__BB2_56;
	and.b32  	%r153, %r151, 2147483644;
	mov.b32 	%r639, 0;
	mov.u32 	%r665, %r647;
	mov.u32 	%r664, %r655;
	mov.u32 	%r663, %r650;
	mov.u32 	%r640, %r654;
$L__BB2_55:
	mov.u32 	%r654, %r663;
	shr.u32 	%r502, %r640, 2;
	xor.b32  	%r503, %r502, %r640;
	shl.b32 	%r504, %r654, 4;
	shl.b32 	%r505, %r503, 1;
	xor.b32  	%r506, %r504, %r505;
	xor.b32  	%r507, %r506, %r654;
	xor.b32  	%r669, %r507, %r503;
	add.s32 	%r508, %r664, %r669;
	add.s32 	%r509, %r508, 362437;
	rem.u32 	%r510, %r509, %r108;
	add.s32 	%r511, %r510, %r106;
	mul.wide.u32 	%rd140, %r511, 4;
	add.s64 	%rd141, %rd2, %rd140;
	ld.global.u32 	%r512, [%rd141];
	mul.wide.s32 	%rd142, %r665, 4;
	add.s64 	%rd143, %rd4, %rd142;
	st.global.u32 	[%rd143], %r512;
	add.s64 	%rd144, %rd3, %rd142;
	st.global.u32 	[%rd144], %r99;
	shr.u32 	%r513, %r653, 2;
	xor.b32  	%r514, %r513, %r653;
	shl.b32 	%r515, %r669, 4;
	shl.b32 	%r516, %r514, 1;
	xor.b32  	%r517, %r515, %r516;
	xor.b32  	%r518, %r517, %r669;
	xor.b32  	%r670, %r518, %r514;
	add.s32 	%r519, %r664, %r670;
	add.s32 	%r520, %r519, 724874;
	rem.u32 	%r521, %r520, %r108;
	add.s32 	%r522, %r521, %r106;
	mul.wide.u32 	%rd145, %r522, 4;
	add.s64 	%rd146, %rd2, %rd145;
	ld.global.u32 	%r523, [%rd146];
	st.global.u32 	[%rd143+4], %r523;
	st.global.u32 	[%rd144+4], %r99;
	shr.u32 	%r524, %r652, 2;
	xor.b32  	%r525, %r524, %r652;
	shl.b32 	%r526, %r670, 4;
	shl.b32 	%r527, %r525, 1;
	xor.b32  	%r528, %r526, %r527;
	xor.b32  	%r529, %r528, %r670;
	xor.b32  	%r671, %r529, %r525;
	add.s32 	%r530, %r664, %r671;
	add.s32 	%r531, %r530, 1087311;
	rem.u32 	%r532, %r531, %r108;
	add.s32 	%r533, %r532, %r106;
	mul.wide.u32 	%rd147, %r533, 4;
	add.s64 	%rd148, %rd2, %rd147;
	ld.global.u32 	%r534, [%rd148];
	st.global.u32 	[%rd143+8], %r534;
	st.global.u32 	[%rd144+8], %r99;
	shr.u32 	%r535, %r651, 2;
	xor.b32  	%r536, %r535, %r651;
	shl.b32 	%r537, %r671, 4;
	shl.b32 	%r538, %r536, 1;
	xor.b32  	%r539, %r537, %r538;
	xor.b32  	%r540, %r539, %r671;
	xor.b32  	%r663, %r540, %r536;
	add.s32 	%r664, %r664, 1449748;
	add.s32 	%r541, %r663, %r664;
	rem.u32 	%r542, %r541, %r108;
	add.s32 	%r543, %r542, %r106;
	mul.wide.u32 	%rd149, %r543, 4;
	add.s64 	%rd150, %rd2, %rd149;
	ld.global.u32 	%r544, [%rd150];
	st.global.u32 	[%rd143+12], %r544;
	add.s32 	%r665, %r665, 4;
	st.global.u32 	[%rd144+12], %r99;
	add.s32 	%r639, %r639, 4;
	setp.eq.s32 	%p66, %r639, %r153;
	mov.u32 	%r653, %r669;
	mov.u32 	%r652, %r670;
	mov.u32 	%r651, %r671;
	mov.u32 	%r640, %r654;
	@%p66 bra 	$L__BB2_56;
	bra.uni 	$L__BB2_55;
$L__BB2_56:
	setp.eq.s32 	%p67, %r152, 0;
	mov.u32 	%r650, %r663;
	mov.u32 	%r651, %r671;
	mov.u32 	%r652, %r670;
	mov.u32 	%r653, %r669;
	mov.u32 	%r655, %r664;
	mov.u32 	%r647, %r665;
	@%p67 bra 	$L__BB2_39;
	shr.u32 	%r545, %r654, 2;
	xor.b32  	%r546, %r545, %r654;
	shl.b32 	%r547, %r663, 4;
	shl.b32 	%r548, %r546, 1;
	xor.b32  	%r549, %r547, %r548;
	xor.b32  	%r550, %r549, %r663;
	xor.b32  	%r168, %r550, %r546;
	add.s32 	%r655, %r664, 362437;
	add.s32 	%r551, %r168, %r655;
	rem.u32 	%r552, %r551, %r108;
	add.s32 	%r553, %r552, %r106;
	mul.wide.u32 	%rd151, %r553, 4;
	add.s64 	%rd152, %rd2, %rd151;
	ld.global.u32 	%r554, [%rd152];
	mul.wide.s32 	%rd153, %r665, 4;
	add.s64 	%rd10, %rd4, %rd153;
	st.global.u32 	[%rd10], %r554;
	add.s32 	%r647, %r665, 1;
	add.s64 	%rd11, %rd3, %rd153;
	st.global.u32 	[%rd11], %r99;
	setp.eq.s32 	%p68, %r152, 1;
	mov.u32 	%r650, %r168;
	mov.u32 	%r651, %r663;
	mov.u32 	%r652, %r671;
	mov.u32 	%r653, %r670;
	mov.u32 	%r654, %r669;
	@%p68 bra 	$L__BB2_39;
	shr.u32 	%r555, %r669, 2;
	xor.b32  	%r556, %r555, %r669;
	shl.b32 	%r557, %r168, 4;
	shl.b32 	%r558, %r556, 1;
	xor.b32  	%r559, %r557, %r558;
	xor.b32  	%r560, %r559, %r168;
	xor.b32  	%r171, %r560, %r556;
	add.s32 	%r655, %r664, 724874;
	add.s32 	%r561, %r171, %r655;
	rem.u32 	%r562, %r561, %r108;
	add.s32 	%r563, %r562, %r106;
	mul.wide.u32 	%rd154, %r563, 4;
	add.s64 	%rd155, %rd2, %rd154;
	ld.global.u32 	%r564, [%rd155];
	st.global.u32 	[%rd10+4], %r564;
	add.s32 	%r647, %r665, 2;
	st.global.u32 	[%rd11+4], %r99;
	setp.eq.s32 	%p69, %r152, 2;
	mov.u32 	%r650, %r171;
	mov.u32 	%r651, %r168;
	mov.u32 	%r652, %r663;
	mov.u32 	%r653, %r671;
	mov.u32 	%r654, %r670;
	@%p69 bra 	$L__BB2_39;
	shr.u32 	%r565, %r670, 2;
	xor.b32  	%r566, %r565, %r670;
	shl.b32 	%r567, %r171, 4;
	shl.b32 	%r568, %r566, 1;
	xor.b32  	%r569, %r567, %r568;
	xor.b32  	%r570, %r569, %r171;
	xor.b32  	%r650, %r570, %r566;
	add.s32 	%r655, %r664, 1087311;
	add.s32 	%r571, %r650, %r655;
	rem.u32 	%r572, %r571, %r108;
	add.s32 	%r573, %r572, %r106;
	mul.wide.u32 	%rd156, %r573, 4;
	add.s64 	%rd157, %rd2, %rd156;
	ld.global.u32 	%r574, [%rd157];
	st.global.u32 	[%rd10+8], %r574;
	add.s32 	%r647, %r665, 3;
	st.global.u32 	[%rd11+8], %r99;
	mov.u32 	%r651, %r171;
	mov.u32 	%r652, %r168;
	mov.u32 	%r653, %r663;
	mov.u32 	%r654, %r671;
	bra.uni 	$L__BB2_39;
$L__BB2_60:
	add.s32 	%r222, %r700, %r190;
	mul.wide.s32 	%rd74, %r222, 4;
	add.s64 	%rd75, %rd5, %rd74;
	ld.global.u32 	%r223, [%rd75];
	setp.lt.s32 	%p29, %r223, 1;
	@%p29 bra 	$L__BB2_62;
	mul.lo.s32 	%r703, %r222, %r297;
	mul.wide.u32 	%rd76, %r223, 4;
	add.s64 	%rd77, %rd6, %rd76;
	ld.global.u32 	%r225, [%rd77];
	ld.global.u32 	%r226, [%rd77+4];
	sub.s32 	%r400, %r226, %r225;
	setp.lt.s32 	%p30, %r400, %r297;
	@%p30 bra 	$L__BB2_63;
$L__BB2_62:
	add.s32 	%r700, %r700, 1;
	setp.eq.s32 	%p39, %r700, %r296;
	@%p39 bra 	$L__BB2_92;
	bra.uni 	$L__BB2_60;
$L__BB2_63:
	add.s32 	%r401, %r297, %r225;
	sub.s32 	%r232, %r401, %r226;
	and.b32  	%r233, %r232, 7;
	sub.s32 	%r402, %r226, %r401;
	setp.gt.u32 	%p31, %r402, -8;
	@%p31 bra 	$L__BB2_66;
	and.b32  	%r234, %r232, -8;
	mov.b32 	%r702, 0;
$L__BB2_65:
	.pragma "nounroll";
	mul.wide.s32 	%rd78, %r703, 4;
	add.s64 	%rd79, %rd4, %rd78;
	mov.b32 	%r404, -1;
	st.global.u32 	[%rd79], %r404;
	add.s64 	%rd80, %rd3, %rd78;
	st.global.u32 	[%rd80], %r223;
	st.global.u32 	[%rd79+4], %r404;
	st.global.u32 	[%rd80+4], %r223;
	st.global.u32 	[%rd79+8], %r404;
	st.global.u32 	[%rd80+8], %r223;
	st.global.u32 	[%rd79+12], %r404;
	st.global.u32 	[%rd80+12], %r223;
	st.global.u32 	[%rd79+16], %r404;
	st.global.u32 	[%rd80+16], %r223;
	st.global.u32 	[%rd79+20], %r404;
	st.global.u32 	[%rd80+20], %r223;
	st.global.u32 	[%rd79+24], %r404;
	st.global.u32 	[%rd80+24], %r223;
	st.global.u32 	[%rd79+28], %r404;
	add.s32 	%r703, %r703, 8;
	st.global.u32 	[%rd80+28], %r223;
	add.s32 	%r702, %r702, 8;
	setp.eq.s32 	%p32, %r702, %r234;
	@%p32 bra 	$L__BB2_66;
	bra.uni 	$L__BB2_65;
$L__BB2_66:
	setp.eq.s32 	%p33, %r233, 0;
	@%p33 bra 	$L__BB2_62;
	and.b32  	%r236, %r232, 3;
	setp.lt.u32 	%p34, %r233, 4;
	@%p34 bra 	$L__BB2_69;
	mul.wide.s32 	%rd81, %r703, 4;
	add.s64 	%rd82, %rd4, %rd81;
	mov.b32 	%r405, -1;
	st.global.u32 	[%rd82], %r405;
	add.s64 	%rd83, %rd3, %rd81;
	st.global.u32 	[%rd83], %r223;
	st.global.u32 	[%rd82+4], %r405;
	st.global.u32 	[%rd83+4], %r223;
	st.global.u32 	[%rd82+8], %r405;
	st.global.u32 	[%rd83+8], %r223;
	st.global.u32 	[%rd82+12], %r405;
	st.global.u32 	[%rd83+12], %r223;
	add.s32 	%r703, %r703, 4;
$L__BB2_69:
	setp.eq.s32 	%p35, %r236, 0;
	@%p35 bra 	$L__BB2_62;
	setp.eq.s32 	%p36, %r236, 1;
	@%p36 bra 	$L__BB2_72;
	mul.wide.s32 	%rd84, %r703, 4;
	add.s64 	%rd85, %rd4, %rd84;
	mov.b32 	%r406, -1;
	st.global.u32 	[%rd85], %r406;
	add.s64 	%rd86, %rd3, %rd84;
	st.global.u32 	[%rd86], %r223;
	st.global.u32 	[%rd85+4], %r406;
	st.global.u32 	[%rd86+4], %r223;
	add.s32 	%r703, %r703, 2;
$L__BB2_72:
	and.b32  	%r407, %r232, 1;
	setp.eq.b32 	%p37, %r407, 1;
	not.pred 	%p38, %p37;
	@%p38 bra 	$L__BB2_62;
	mul.wide.s32 	%rd87, %r703, 4;
	add.s64 	%rd88, %rd4, %rd87;
	mov.b32 	%r408, -1;
	st.global.u32 	[%rd88], %r408;
	add.s64 	%rd89, %rd3, %rd87;
	st.global.u32 	[%rd89], %r223;
	bra.uni 	$L__BB2_62;
$L__BB2_74:
	add.s32 	%r391, %r296, %r192;
	sub.s32 	%r241, %r391, %r193;
	and.b32  	%r242, %r241, 7;
	sub.s32 	%r392, %r193, %r391;
	setp.gt.u32 	%p21, %r392, -8;
	@%p21 bra 	$L__BB2_77;
	and.b32  	%r243, %r241, -8;
	mov.b32 	%r699, 0;
$L__BB2_76:
	.pragma "nounroll";
	mul.wide.s32 	%rd62, %r697, 4;
	add.s64 	%rd63, %rd5, %rd62;
	mov.b32 	%r394, -1;
	st.global.u32 	[%rd63], %r394;
	add.s64 	%rd64, %rd1, %rd62;
	st.global.u32 	[%rd64], %r191;
	st.global.u32 	[%rd63+4], %r394;
	st.global.u32 	[%rd64+4], %r191;
	st.global.u32 	[%rd63+8], %r394;
	st.global.u32 	[%rd64+8], %r191;
	st.global.u32 	[%rd63+12], %r394;
	st.global.u32 	[%rd64+12], %r191;
	st.global.u32 	[%rd63+16], %r394;
	st.global.u32 	[%rd64+16], %r191;
	st.global.u32 	[%rd63+20], %r394;
	st.global.u32 	[%rd64+20], %r191;
	st.global.u32 	[%rd63+24], %r394;
	st.global.u32 	[%rd64+24], %r191;
	st.global.u32 	[%rd63+28], %r394;
	add.s32 	%r697, %r697, 8;
	st.global.u32 	[%rd64+28], %r191;
	add.s32 	%r699, %r699, 8;
	setp.eq.s32 	%p22, %r699, %r243;
	@%p22 bra 	$L__BB2_77;
	bra.uni 	$L__BB2_76;
$L__BB2_77:
	setp.eq.s32 	%p23, %r242, 0;
	@%p23 bra 	$L__BB2_95;
	and.b32  	%r245, %r241, 3;
	setp.lt.u32 	%p24, %r242, 4;
	@%p24 bra 	$L__BB2_80;
	mul.wide.s32 	%rd65, %r697, 4;
	add.s64 	%rd66, %rd5, %rd65;
	mov.b32 	%r395, -1;
	st.global.u32 	[%rd66], %r395;
	add.s64 	%rd67, %rd1, %rd65;
	st.global.u32 	[%rd67], %r191;
	st.global.u32 	[%rd66+4], %r395;
	st.global.u32 	[%rd67+4], %r191;
	st.global.u32 	[%rd66+8], %r395;
	st.global.u32 	[%rd67+8], %r191;
	st.global.u32 	[%rd66+12], %r395;
	st.global.u32 	[%rd67+12], %r191;
	add.s32 	%r697, %r697, 4;
$L__BB2_80:
	setp.eq.s32 	%p25, %r245, 0;
	@%p25 bra 	$L__BB2_95;
	setp.eq.s32 	%p26, %r245, 1;
	@%p26 bra 	$L__BB2_83;
	mul.wide.s32 	%rd68, %r697, 4;
	add.s64 	%rd69, %rd5, %rd68;
	mov.b32 	%r396, -1;
	st.global.u32 	[%rd69], %r396;
	add.s64 	%rd70, %rd1, %rd68;
	st.global.u32 	[%rd70], %r191;
	st.global.u32 	[%rd69+4], %r396;
	st.global.u32 	[%rd70+4], %r191;
	add.s32 	%r697, %r697, 2;
$L__BB2_83:
	and.b32  	%r397, %r241, 1;
	setp.eq.b32 	%p27, %r397, 1;
	not.pred 	%p28, %p27;
	@%p28 bra 	$L__BB2_95;
	mul.wide.s32 	%rd71, %r697, 4;
	add.s64 	%rd72, %rd5, %rd71;
	mov.b32 	%r398, -1;
	st.global.u32 	[%rd72], %r398;
	add.s64 	%rd73, %rd1, %rd71;
	st.global.u32 	[%rd73], %r191;
	bra.uni 	$L__BB2_95;
$L__BB2_85:
	min.s32 	%r316, %r194, %r296;
	max.s32 	%r250, %r316, 1;
	and.b32  	%r251, %r250, 3;
	setp.lt.s32 	%p15, %r316, 4;
	mov.u32 	%r715, %r190;
	mov.u32 	%r714, %r655;
	mov.u32 	%r719, %r653;
	mov.u32 	%r720, %r652;
	mov.u32 	%r721, %r651;
	mov.u32 	%r713, %r650;
	@%p15 bra 	$L__BB2_88;
	and.b32  	%r252, %r250, 2147483644;
	mov.b32 	%r689, 0;
	mov.u32 	%r715, %r190;
	mov.u32 	%r714, %r655;
	mov.u32 	%r713, %r650;
	mov.u32 	%r690, %r654;
$L__BB2_87:
	mov.u32 	%r654, %r713;
	shr.u32 	%r318, %r690, 2;
	xor.b32  	%r319, %r318, %r690;
	shl.b32 	%r320, %r654, 4;
	shl.b32 	%r321, %r319, 1;
	xor.b32  	%r322, %r320, %r321;
	xor.b32  	%r323, %r322, %r654;
	xor.b32  	%r719, %r323, %r319;
	add.s32 	%r324, %r714, %r719;
	add.s32 	%r325, %r324, 362437;
	rem.u32 	%r326, %r325, %r194;
	add.s32 	%r327, %r326, %r192;
	mul.wide.u32 	%rd44, %r327, 4;
	add.s64 	%rd45, %rd2, %rd44;
	ld.global.u32 	%r328, [%rd45];
	mul.wide.s32 	%rd46, %r715, 4;
	add.s64 	%rd47, %rd5, %rd46;
	st.global.u32 	[%rd47], %r328;
	add.s64 	%rd48, %rd1, %rd46;
	st.global.u32 	[%rd48], %r191;
	shr.u32 	%r329, %r653, 2;
	xor.b32  	%r330, %r329, %r653;
	shl.b32 	%r331, %r719, 4;
	shl.b32 	%r332, %r330, 1;
	xor.b32  	%r333, %r331, %r332;
	xor.b32  	%r334, %r333, %r719;
	xor.b32  	%r720, %r334, %r330;
	add.s32 	%r335, %r714, %r720;
	add.s32 	%r336, %r335, 724874;
	rem.u32 	%r337, %r336, %r194;
	add.s32 	%r338, %r337, %r192;
	mul.wide.u32 	%rd49, %r338, 4;
	add.s64 	%rd50, %rd2, %rd49;
	ld.global.u32 	%r339, [%rd50];
	st.global.u32 	[%rd47+4], %r339;
	st.global.u32 	[%rd48+4], %r191;
	shr.u32 	%r340, %r652, 2;
	xor.b32  	%r341, %r340, %r652;
	shl.b32 	%r342, %r720, 4;
	shl.b32 	%r343, %r341, 1;
	xor.b32  	%r344, %r342, %r343;
	xor.b32  	%r345, %r344, %r720;
	xor.b32  	%r721, %r345, %r341;
	add.s32 	%r346, %r714, %r721;
	add.s32 	%r347, %r346, 1087311;
	rem.u32 	%r348, %r347, %r194;
	add.s32 	%r349, %r348, %r192;
	mul.wide.u32 	%rd51, %r349, 4;
	add.s64 	%rd52, %rd2, %rd51;
	ld.global.u32 	%r350, [%rd52];
	st.global.u32 	[%rd47+8], %r350;
	st.global.u32 	[%rd48+8], %r191;
	shr.u32 	%r351, %r651, 2;
	xor.b32  	%r352, %r351, %r651;
	shl.b32 	%r353, %r721, 4;
	shl.b32 	%r354, %r352, 1;
	xor.b32  	%r355, %r353, %r354;
	xor.b32  	%r356, %r355, %r721;
	xor.b32  	%r713, %r356, %r352;
	add.s32 	%r714, %r714, 1449748;
	add.s32 	%r357, %r713, %r714;
	rem.u32 	%r358, %r357, %r194;
	add.s32 	%r359, %r358, %r192;
	mul.wide.u32 	%rd53, %r359, 4;
	add.s64 	%rd54, %rd2, %rd53;
	ld.global.u32 	%r360, [%rd54];
	st.global.u32 	[%rd47+12], %r360;
	add.s32 	%r715, %r715, 4;
	st.global.u32 	[%rd48+12], %r191;
	add.s32 	%r689, %r689, 4;
	setp.eq.s32 	%p16, %r689, %r252;
	mov.u32 	%r653, %r719;
	mov.u32 	%r652, %r720;
	mov.u32 	%r651, %r721;
	mov.u32 	%r690, %r654;
	@%p16 bra 	$L__BB2_88;
	bra.uni 	$L__BB2_87;
$L__BB2_88:
	setp.eq.s32 	%p17, %r251, 0;
	mov.u32 	%r650, %r713;
	mov.u32 	%r651, %r721;
	mov.u32 	%r652, %r720;
	mov.u32 	%r653, %r719;
	mov.u32 	%r655, %r714;
	mov.u32 	%r697, %r715;
	@%p17 bra 	$L__BB2_94;
	shr.u32 	%r361, %r654, 2;
	xor.b32  	%r362, %r361, %r654;
	shl.b32 	%r363, %r713, 4;
	shl.b32 	%r364, %r362, 1;
	xor.b32  	%r365, %r363, %r364;
	xor.b32  	%r366, %r365, %r713;
	xor.b32  	%r267, %r366, %r362;
	add.s32 	%r655, %r714, 362437;
	add.s32 	%r367, %r267, %r655;
	rem.u32 	%r368, %r367, %r194;
	add.s32 	%r369, %r368, %r192;
	mul.wide.u32 	%rd55, %r369, 4;
	add.s64 	%rd56, %rd2, %rd55;
	ld.global.u32 	%r370, [%rd56];
	mul.wide.s32 	%rd57, %r715, 4;
	add.s64 	%rd12, %rd5, %rd57;
	st.global.u32 	[%rd12], %r370;
	add.s32 	%r697, %r715, 1;
	add.s64 	%rd13, %rd1, %rd57;
	st.global.u32 	[%rd13], %r191;
	setp.eq.s32 	%p18, %r251, 1;
	mov.u32 	%r650, %r267;
	mov.u32 	%r651, %r713;
	mov.u32 	%r652, %r721;
	mov.u32 	%r653, %r720;
	mov.u32 	%r654, %r719;
	@%p18 bra 	$L__BB2_94;
	shr.u32 	%r371, %r719, 2;
	xor.b32  	%r372, %r371, %r719;
	shl.b32 	%r373, %r267, 4;
	shl.b32 	%r374, %r372, 1;
	xor.b32  	%r375, %r373, %r374;
	xor.b32  	%r376, %r375, %r267;
	xor.b32  	%r270, %r376, %r372;
	add.s32 	%r655, %r714, 724874;
	add.s32 	%r377, %r270, %r655;
	rem.u32 	%r378, %r377, %r194;
	add.s32 	%r379, %r378, %r192;
	mul.wide.u32 	%rd58, %r379, 4;
	add.s64 	%rd59, %rd2, %rd58;
	ld.global.u32 	%r380, [%rd59];
	st.global.u32 	[%rd12+4], %r380;
	add.s32 	%r697, %r715, 2;
	st.global.u32 	[%rd13+4], %r191;
	setp.eq.s32 	%p19, %r251, 2;
	mov.u32 	%r650, %r270;
	mov.u32 	%r651, %r267;
	mov.u32 	%r652, %r713;
	mov.u32 	%r653, %r721;
	mov.u32 	%r654, %r720;
	@%p19 bra 	$L__BB2_94;
	shr.u32 	%r381, %r720, 2;
	xor.b32  	%r382, %r381, %r720;
	shl.b32 	%r383, %r270, 4;
	shl.b32 	%r384, %r382, 1;
	xor.b32  	%r385, %r383, %r384;
	xor.b32  	%r386, %r385, %r270;
	xor.b32  	%r650, %r386, %r382;
	add.s32 	%r655, %r714, 1087311;
	add.s32 	%r387, %r650, %r655;
	rem.u32 	%r388, %r387, %r194;
	add.s32 	%r389, %r388, %r192;
	mul.wide.u32 	%rd60, %r389, 4;
	add.s64 	%rd61, %rd2, %rd60;
	ld.global.u32 	%r390, [%rd61];
	st.global.u32 	[%rd12+8], %r390;
	add.s32 	%r697, %r715, 3;
	st.global.u32 	[%rd13+8], %r191;
	mov.u32 	%r651, %r270;
	mov.u32 	%r652, %r267;
	mov.u32 	%r653, %r713;
	mov.u32 	%r654, %r721;
	bra.uni 	$L__BB2_94;
$L__BB2_92:
	add.s32 	%r583, %r583, %r1;
	setp.lt.s32 	%p40, %r583, %r298;
	@%p40 bra 	$L__BB2_93;
	bra.uni 	$L__BB2_109;
$L__BB2_93:
	mul.lo.s32 	%r190, %r583, %r296;
	mul.wide.s32 	%rd40, %r583, 4;
	add.s64 	%rd41, %rd7, %rd40;
	ld.global.u32 	%r191, [%rd41];
	mul.wide.s32 	%rd42, %r191, 4;
	add.s64 	%rd43, %rd6, %rd42;
	ld.global.u32 	%r192, [%rd43];
	ld.global.u32 	%r193, [%rd43+4];
	sub.s32 	%r194, %r193, %r192;
	setp.gt.s32 	%p14, %r194, 0;
	mov.u32 	%r697, %r190;
	@%p14 bra 	$L__BB2_85;
$L__BB2_94:
	setp.lt.s32 	%p20, %r194, %r296;
	@%p20 bra 	$L__BB2_74;
$L__BB2_95:
	mov.b32 	%r700, 0;
	bra.uni 	$L__BB2_60;
$L__BB2_96:
	mul.lo.s32 	%r727, %r583, %r296;
	mul.wide.s32 	%rd24, %r583, 4;
	add.s64 	%rd25, %rd7, %rd24;
	ld.global.u32 	%r279, [%rd25];
	mul.wide.s32 	%rd26, %r279, 4;
	add.s64 	%rd27, %rd6, %rd26;
	ld.global.u32 	%r280, [%rd27];
	ld.global.u32 	%r281, [%rd27+4];
	sub.s32 	%r306, %r281, %r280;
	setp.ge.s32 	%p3, %r306, %r296;
	@%p3 bra 	$L__BB2_108;
	add.s32 	%r307, %r296, %r280;
	sub.s32 	%r282, %r307, %r281;
	and.b32  	%r283, %r282, 7;
	sub.s32 	%r308, %r281, %r307;
	setp.gt.u32 	%p4, %r308, -8;
	@%p4 bra 	$L__BB2_100;
	and.b32  	%r284, %r282, -8;
	mov.b32 	%r728, 0;
$L__BB2_99:
	.pragma "nounroll";
	mul.wide.s32 	%rd28, %r727, 4;
	add.s64 	%rd29, %rd5, %rd28;
	mov.b32 	%r310, -1;
	st.global.u32 	[%rd29], %r310;
	add.s64 	%rd30, %rd1, %rd28;
	st.global.u32 	[%rd30], %r279;
	st.global.u32 	[%rd29+4], %r310;
	st.global.u32 	[%rd30+4], %r279;
	st.global.u32 	[%rd29+8], %r310;
	st.global.u32 	[%rd30+8], %r279;
	st.global.u32 	[%rd29+12], %r310;
	st.global.u32 	[%rd30+12], %r279;
	st.global.u32 	[%rd29+16], %r310;
	st.global.u32 	[%rd30+16], %r279;
	st.global.u32 	[%rd29+20], %r310;
	st.global.u32 	[%rd30+20], %r279;
	st.global.u32 	[%rd29+24], %r310;
	st.global.u32 	[%rd30+24], %r279;
	st.global.u32 	[%rd29+28], %r310;
	add.s32 	%r727, %r727, 8;
	st.global.u32 	[%rd30+28], %r279;
	add.s32 	%r728, %r728, 8;
	setp.eq.s32 	%p5, %r728, %r284;
	@%p5 bra 	$L__BB2_100;
	bra.uni 	$L__BB2_99;
$L__BB2_100:
	setp.eq.s32 	%p6, %r283, 0;
	@%p6 bra 	$L__BB2_108;
	and.b32  	%r286, %r282, 3;
	setp.lt.u32 	%p7, %r283, 4;
	@%p7 bra 	$L__BB2_103;
	mul.wide.s32 	%rd31, %r727, 4;
	add.s64 	%rd32, %rd5, %rd31;
	mov.b32 	%r311, -1;
	st.global.u32 	[%rd32], %r311;
	add.s64 	%rd33, %rd1, %rd31;
	st.global.u32 	[%rd33], %r279;
	st.global.u32 	[%rd32+4], %r311;
	st.global.u32 	[%rd33+4], %r279;
	st.global.u32 	[%rd32+8], %r311;
	st.global.u32 	[%rd33+8], %r279;
	st.global.u32 	[%rd32+12], %r311;
	st.global.u32 	[%rd33+12], %r279;
	add.s32 	%r727, %r727, 4;
$L__BB2_103:
	setp.eq.s32 	%p8, %r286, 0;
	@%p8 bra 	$L__BB2_108;
	setp.eq.s32 	%p9, %r286, 1;
	@%p9 bra 	$L__BB2_106;
	mul.wide.s32 	%rd34, %r727, 4;
	add.s64 	%rd35, %rd5, %rd34;
	mov.b32 	%r312, -1;
	st.global.u32 	[%rd35], %r312;
	add.s64 	%rd36, %rd1, %rd34;
	st.global.u32 	[%rd36], %r279;
	st.global.u32 	[%rd35+4], %r312;
	st.global.u32 	[%rd36+4], %r279;
	add.s32 	%r727, %r727, 2;
$L__BB2_106:
	and.b32  	%r313, %r282, 1;
	setp.eq.b32 	%p10, %r313, 1;
	not.pred 	%p11, %p10;
	@%p11 bra 	$L__BB2_108;
	mul.wide.s32 	%rd37, %r727, 4;
	add.s64 	%rd38, %rd5, %rd37;
	mov.b32 	%r314, -1;
	st.global.u32 	[%rd38], %r314;
	add.s64 	%rd39, %rd1, %rd37;
	st.global.u32 	[%rd39], %r279;
$L__BB2_108:
	add.s32 	%r583, %r583, %r1;
	setp.lt.s32 	%p12, %r583, %r298;
	@%p12 bra 	$L__BB2_96;
$L__BB2_109:
	ret;

}
	// .globl	_Z10sample3HopPiS_S_S_S_S_PKiS1_S1_iiiiy
.visible .entry _Z10sample3HopPiS_S_S_S_S_PKiS1_S1_iiiiy(
	.param .u64 .ptr .align 1 _Z10sample3HopPiS_S_S_S_S_PKiS1_S1_iiiiy_param_0,
	.param .u64 .ptr .align 1 _Z10sample3HopPiS_S_S_S_S_PKiS1_S1_iiiiy_param_1,
	.param .u64 .ptr .align 1 _Z10sample3HopPiS_S_S_S_S_PKiS1_S1_iiiiy_param_2,
	.param .u64 .ptr .align 1 _Z10sample3HopPiS_S_S_S_S_PKiS1_S1_iiiiy_param_3,
	.param .u64 .ptr .align 1 _Z10sample3HopPiS_S_S_S_S_PKiS1_S1_iiiiy_param_4,
	.param .u64 .ptr .align 1 _Z10sample3HopPiS_S_S_S_S_PKiS1_S1_iiiiy_param_5,
	.param .u64 .ptr .align 1 _Z10sample3HopPiS_S_S_S_S_PKiS1_S1_iiiiy_param_6,
	.param .u64 .ptr .align 1 _Z10sample3HopPiS_S_S_S_S_PKiS1_S1_iiiiy_param_7,
	.param .u64 .ptr .align 1 _Z10sample3HopPiS_S_S_S_S_PKiS1_S1_iiiiy_param_8,
	.param .u32 _Z10sample3HopPiS_S_S_S_S_PKiS1_S1_iiiiy_param_9,
	.param .u32 _Z10sample3HopPiS_S_S_S_S_PKiS1_S1_iiiiy_param_10,
	.param .u32 _Z10sample3HopPiS_S_S_S_S_PKiS1_S1_iiiiy_param_11,
	.param .u32 _Z10sample3HopPiS_S_S_S_S_PKiS1_S1_iiiiy_param_12,
	.param .u64 _Z10sample3HopPiS_S_S_S_S_PKiS1_S1_iiiiy_param_13
)
{
	.reg .pred 	%p<143>;
	.reg .b32 	%r<1253>;
	.reg .b64 	%rd<290>;

	ld.param.u64 	%rd21, [_Z10sample3HopPiS_S_S_S_S_PKiS1_S1_iiiiy_param_0];
	ld.param.u64 	%rd22, [_Z10sample3HopPiS_S_S_S_S_PKiS1_S1_iiiiy_param_1];
	ld.param.u64 	%rd23, [_Z10sample3HopPiS_S_S_S_S_PKiS1_S1_iiiiy_param_2];
	ld.param.u64 	%rd24, [_Z10sample3HopPiS_S_S_S_S_PKiS1_S1_iiiiy_param_3];
	ld.param.u64 	%rd25, [_Z10sample3HopPiS_S_S_S_S_PKiS1_S1_iiiiy_param_4];
	ld.param.u64 	%rd26, [_Z10sample3HopPiS_S_S_S_S_PKiS1_S1_iiiiy_param_5];
	ld.param.u64 	%rd27, [_Z10sample3HopPiS_S_S_S_S_PKiS1_S1_iiiiy_param_6];
	ld.param.u64 	%rd28, [_Z10sample3HopPiS_S_S_S_S_PKiS1_S1_iiiiy_param_7];
	ld.param.u64 	%rd20, [_Z10sample3HopPiS_S_S_S_S_PKiS1_S1_iiiiy_param_8];
	ld.param.u32 	%r501, [_Z10sample3HopPiS_S_S_S_S_PKiS1_S1_iiiiy_param_9];
	ld.param.u32 	%r502, [_Z10sample3HopPiS_S_S_S_S_PKiS1_S1_iiiiy_param_10];
	ld.param.u32 	%r503, [_Z10sample3HopPiS_S_S_S_S_PKiS1_S1_iiiiy_param_11];
	ld.param.u32 	%r504, [_Z10sample3HopPiS_S_S_S_S_PKiS1_S1_iiiiy_param_12];
	ld.param.u64 	%rd29, [_Z10sample3HopPiS_S_S_S_S_PKiS1_S1_iiiiy_param_13];
	cvta.to.global.u64 	%rd1, %rd22;
	cvta.to.global.u64 	%rd2, %rd24;
	cvta.to.global.u64 	%rd3, %rd21;
	cvta.to.global.u64 	%rd4, %rd27;
	cvta.to.global.u64 	%rd5, %rd26;
	cvta.to.global.u64 	%rd6, %rd25;
	cvta.to.global.u64 	%rd7, %rd23;
	cvta.to.global.u64 	%rd8, %rd28;
	cvta.to.global.u64 	%rd9, %rd20;
	mov.u32 	%r505, %ctaid.x;
	mov.u32 	%r1, %ntid.x;
	mov.u32 	%r506, %tid.x;
	mad.lo.s32 	%r991, %r505, %r1, %r506;
	cvt.s64.s32 	%rd30, %r991;
	add.s64 	%rd31, %rd29, %rd30;
	cvt.u32.u64 	%r507, %rd31;
	xor.b32  	%r508, %r507, -1429050551;
	mul.lo.s32 	%r3, %r508, 1099087573;
	{ .reg .b32 tmp; mov.b64 {tmp, %r509}, %rd31; }
	xor.b32  	%r510, %r509, -136515619;
	mul.lo.s32 	%r4, %r510, -1703105765;
	add.s32 	%r511, %r3, %r4;
	add.s32 	%r1046, %r511, 6615241;
	setp.ge.s32 	%p1, %r991, %r504;
	@%p1 bra 	$L__BB3_192;
	add.s32 	%r1041, %r3, 5783321;
	xor.b32  	%r1042, %r4, 88675123;
	add.s32 	%r1043, %r4, 521288629;
	xor.b32  	%r1044, %r3, 362436069;
	add.s32 	%r1045, %r3, 123456789;
	setp.lt.s32 	%p2, %r501, 1;
	@%p2 bra 	$L__BB3_130;
	setp.lt.s32 	%p49, %r502, 1;
	@%p49 bra 	$L__BB3_109;
	and.b32  	%r11, %r502, 3;
	and.b32  	%r12, %r502, 2147483640;
$L__BB3_4:
	ld.param.u64 	%rd289, [_Z10sample3HopPiS_S_S_S_S_PKiS1_S1_iiiiy_param_8];
	mul.lo.s32 	%r20, %r991, %r501;
	cvta.to.global.u64 	%rd161, %rd289;
	mul.wide.s32 	%rd162, %r991, 4;
	add.s64 	%rd163, %rd161, %rd162;
	ld.global.u32 	%r21, [%rd163];
	mul.wide.s32 	%rd164, %r21, 4;
	add.s64 	%rd165, %rd8, %rd164;
	ld.global.u32 	%r22, [%rd165];
	ld.global.u32 	%r23, [%rd165+4];
	sub.s32 	%r24, %r23, %r22;
	setp.gt.s32 	%p77, %r24, 0;
	mov.u32 	%r1012, %r20;
	@%p77 bra 	$L__BB3_86;
$L__BB3_5:
	setp.lt.s32 	%p83, %r24, %r501;
	@%p83 bra 	$L__BB3_75;
$L__BB3_6:
	mov.b32 	%r1015, 0;
$L__BB3_7:
	add.s32 	%r58, %r1015, %r20;
	mul.wide.s32 	%rd196, %r58, 4;
	add.s64 	%rd197, %rd3, %rd196;
	ld.global.u32 	%r59, [%rd197];
	setp.gt.s32 	%p92, %r59, 0;
	@%p92 bra 	$L__BB3_19;
	add.s32 	%r804, %r502, -1;
	setp.lt.u32 	%p93, %r804, 7;
	mul.lo.s32 	%r1116, %r58, %r502;
	@%p93 bra 	$L__BB3_11;
	mov.b32 	%r1023, 0;
$L__BB3_10:
	.pragma "nounroll";
	mul.wide.s32 	%rd198, %r1116, 4;
	add.s64 	%rd199, %rd7, %rd198;
	mov.b32 	%r806, -1;
	st.global.u32 	[%rd199], %r806;
	add.s64 	%rd200, %rd2, %rd198;
	st.global.u32 	[%rd200], %r59;
	st.global.u32 	[%rd199+4], %r806;
	st.global.u32 	[%rd200+4], %r59;
	st.global.u32 	[%rd199+8], %r806;
	st.global.u32 	[%rd200+8], %r59;
	st.global.u32 	[%rd199+12], %r806;
	st.global.u32 	[%rd200+12], %r59;
	st.global.u32 	[%rd199+16], %r806;
	st.global.u32 	[%rd200+16], %r59;
	st.global.u32 	[%rd199+20], %r806;
	st.global.u32 	[%rd200+20], %r59;
	st.global.u32 	[%rd199+24], %r806;
	st.global.u32 	[%rd200+24], %r59;
	st.global.u32 	[%rd199+28], %r806;
	add.s32 	%r1116, %r1116, 8;
	st.global.u32 	[%rd200+28], %r59;
	add.s32 	%r1023, %r1023, 8;
	setp.eq.s32 	%p94, %r1023, %r12;
	@%p94 bra 	$L__BB3_11;
	bra.uni 	$L__BB3_10;
$L__BB3_11:
	and.b32  	%r228, %r502, 7;
	setp.eq.s32 	%p95, %r228, 0;
	@%p95 bra 	$L__BB3_21;
	add.s32 	%r807, %r228, -1;
	setp.lt.u32 	%p96, %r807, 3;
	@%p96 bra 	$L__BB3_14;
	mul.wide.s32 	%rd201, %r1116, 4;
	add.s64 	%rd202, %rd7, %rd201;
	mov.b32 	%r808, -1;
	st.global.u32 	[%rd202], %r808;
	add.s64 	%rd203, %rd2, %rd201;
	st.global.u32 	[%rd203], %r59;
	st.global.u32 	[%rd202+4], %r808;
	st.global.u32 	[%rd203+4], %r59;
	st.global.u32 	[%rd202+8], %r808;
	st.global.u32 	[%rd203+8], %r59;
	st.global.u32 	[%rd202+12], %r808;
	st.global.u32 	[%rd203+12], %r59;
	add.s32 	%r1116, %r1116, 4;
$L__BB3_14:
	setp.eq.s32 	%p97, %r11, 0;
	@%p97 bra 	$L__BB3_21;
	setp.eq.s32 	%p98, %r11, 1;
	@%p98 bra 	$L__BB3_17;
	mul.wide.s32 	%rd204, %r1116, 4;
	add.s64 	%rd205, %rd7, %rd204;
	mov.b32 	%r809, -1;
	st.global.u32 	[%rd205], %r809;
	add.s64 	%rd206, %rd2, %rd204;
	st.global.u32 	[%rd206], %r59;
	st.global.u32 	[%rd205+4], %r809;
	st.global.u32 	[%rd206+4], %r59;
	add.s32 	%r1116, %r1116, 2;
$L__BB3_17:
	and.b32  	%r810, %r502, 1;
	setp.eq.b32 	%p99, %r810, 1;
	not.pred 	%p100, %p99;
	@%p100 bra 	$L__BB3_21;
	mul.wide.s32 	%rd207, %r1116, 4;
	add.s64 	%rd208, %rd7, %rd207;
	mov.b32 	%r811, -1;
	st.global.u32 	[%rd208], %r811;
	add.s64 	%rd209, %rd2, %rd207;
	st.global.u32 	[%rd209], %r59;
	bra.uni 	$L__BB3_21;
$L__BB3_19:
	mul.lo.s32 	%r1038, %r58, %r502;
	mul.wide.u32 	%rd210, %r59, 4;
	add.s64 	%rd211, %rd8, %rd210;
	ld.global.u32 	%r66, [%rd211];
	ld.global.u32 	%r67, [%rd211+4];
	sub.s32 	%r68, %r67, %r66;
	setp.gt.s32 	%p101, %r68, 0;
	@%p101 bra 	$L__BB3_68;
$L__BB3_20:
	setp.lt.s32 	%p107, %r68, %r502;
	@%p107 bra 	$L__BB3_57;
$L__BB3_21:
	add.s32 	%r1015, %r1015, 1;
	setp.eq.s32 	%p116, %r1015, %r501;
	@%p116 bra 	$L__BB3_22;
	bra.uni 	$L__BB3_7;
$L__BB3_22:
	mov.b32 	%r1047, 0;
$L__BB3_23:
	mad.lo.s32 	%r109, %r991, %r502, %r1047;
	mul.wide.s32 	%rd242, %r109, 4;
	add.s64 	%rd243, %rd7, %rd242;
	ld.global.u32 	%r110, [%rd243];
	setp.gt.s32 	%p117, %r110, 0;
	@%p117 bra 	$L__BB3_35;
	add.s32 	%r898, %r502, -1;
	setp.lt.u32 	%p118, %r898, 7;
	mul.lo.s32 	%r1096, %r109, %r503;
	@%p118 bra 	$L__BB3_27;
	mov.b32 	%r1055, 0;
$L__BB3_26:
	.pragma "nounroll";
	mul.wide.s32 	%rd244, %r1096, 4;
	add.s64 	%rd245, %rd6, %rd244;
	mov.b32 	%r900, -1;
	st.global.u32 	[%rd245], %r900;
	add.s64 	%rd246, %rd5, %rd244;
	st.global.u32 	[%rd246], %r110;
	st.global.u32 	[%rd245+4], %r900;
	st.global.u32 	[%rd246+4], %r110;
	st.global.u32 	[%rd245+8], %r900;
	st.global.u32 	[%rd246+8], %r110;
	st.global.u32 	[%rd245+12], %r900;
	st.global.u32 	[%rd246+12], %r110;
	st.global.u32 	[%rd245+16], %r900;
	st.global.u32 	[%rd246+16], %r110;
	st.global.u32 	[%rd245+20], %r900;
	st.global.u32 	[%rd246+20], %r110;
	st.global.u32 	[%rd245+24], %r900;
	st.global.u32 	[%rd246+24], %r110;
	st.global.u32 	[%rd245+28], %r900;
	add.s32 	%r1096, %r1096, 8;
	st.global.u32 	[%rd246+28], %r110;
	add.s32 	%r1055, %r1055, 8;
	setp.eq.s32 	%p119, %r1055, %r12;
	@%p119 bra 	$L__BB3_27;
	bra.uni 	$L__BB3_26;
$L__BB3_27:
	and.b32  	%r188, %r502, 7;
	setp.eq.s32 	%p120, %r188, 0;
	@%p120 bra 	$L__BB3_37;
	add.s32 	%r901, %r188, -1;
	setp.lt.u32 	%p121, %r901, 3;
	@%p121 bra 	$L__BB3_30;
	mul.wide.s32 	%rd247, %r1096, 4;
	add.s64 	%rd248, %rd6, %rd247;
	mov.b32 	%r902, -1;
	st.global.u32 	[%rd248], %r902;
	add.s64 	%rd249, %rd5, %rd247;
	st.global.u32 	[%rd249], %r110;
	st.global.u32 	[%rd248+4], %r902;
	st.global.u32 	[%rd249+4], %r110;
	st.global.u32 	[%rd248+8], %r902;
	st.global.u32 	[%rd249+8], %r110;
	st.global.u32 	[%rd248+12], %r902;
	st.global.u32 	[%rd249+12], %r110;
	add.s32 	%r1096, %r1096, 4;
$L__BB3_30:
	setp.eq.s32 	%p122, %r11, 0;
	@%p122 bra 	$L__BB3_37;
	setp.eq.s32 	%p123, %r11, 1;
	@%p123 bra 	$L__BB3_33;
	mul.wide.s32 	%rd250, %r1096, 4;
	add.s64 	%rd251, %rd6, %rd250;
	mov.b32 	%r903, -1;
	st.global.u32 	[%rd251], %r903;
	add.s64 	%rd252, %rd5, %rd250;
	st.global.u32 	[%rd252], %r110;
	st.global.u32 	[%rd251+4], %r903;
	st.global.u32 	[%rd252+4], %r110;
	add.s32 	%r1096, %r1096, 2;
$L__BB3_33:
	and.b32  	%r904, %r502, 1;
	setp.eq.b32 	%p124, %r904, 1;
	not.pred 	%p125, %p124;
	@%p125 bra 	$L__BB3_37;
	mul.wide.s32 	%rd253, %r1096, 4;
	add.s64 	%rd254, %rd6, %rd253;
	mov.b32 	%r905, -1;
	st.global.u32 	[%rd254], %r905;
	add.s64 	%rd255, %rd5, %rd253;
	st.global.u32 	[%rd255], %r110;
	bra.uni 	$L__BB3_37;
$L__BB3_35:
	mul.lo.s32 	%r1070, %r109, %r503;
	mul.wide.u32 	%rd256, %r110, 4;
	add.s64 	%rd257, %rd8, %rd256;
	ld.global.u32 	%r117, [%rd257];
	ld.global.u32 	%r118, [%rd257+4];
	sub.s32 	%r119, %r118, %r117;
	min.s32 	%r906, %r119, %r503;
	setp.gt.s32 	%p126, %r906, 0;
	@%p126 bra 	$L__BB3_50;
$L__BB3_36:
	setp.lt.s32 	%p132, %r119, %r503;
	@%p132 bra 	$L__BB3_39;
$L__BB3_37:
	add.s32 	%r1047, %r1047, 1;
	setp.eq.s32 	%p141, %r1047, %r502;
	@%p141 bra 	$L__BB3_38;
	bra.uni 	$L__BB3_23;
$L__BB3_38:
	add.s32 	%r991, %r991, %r1;
	setp.lt.s32 	%p142, %r991, %r504;
	@%p142 bra 	$L__BB3_4;
	bra.uni 	$L__BB3_192;
$L__BB3_39:
	add.s32 	%r982, %r503, %r117;
	sub.s32 	%r153, %r982, %r118;
	sub.s32 	%r983, %r118, %r982;
	setp.gt.u32 	%p133, %r983, -8;
	@%p133 bra 	$L__BB3_42;
	mov.b32 	%r1072, 0;
$L__BB3_41:
	.pragma "nounroll";
	mul.wide.s32 	%rd276, %r1070, 4;
	add.s64 	%rd277, %rd6, %rd276;
	mov.b32 	%r985, -1;
	st.global.u32 	[%rd277], %r985;
	add.s64 	%rd278, %rd5, %rd276;
	st.global.u32 	[%rd278], %r110;
	st.global.u32 	[%rd277+4], %r985;
	st.global.u32 	[%rd278+4], %r110;
	st.global.u32 	[%rd277+8], %r985;
	st.global.u32 	[%rd278+8], %r110;
	st.global.u32 	[%rd277+12], %r985;
	st.global.u32 	[%rd278+12], %r110;
	st.global.u32 	[%rd277+16], %r985;
	st.global.u32 	[%rd278+16], %r110;
	st.global.u32 	[%rd277+20], %r985;
	st.global.u32 	[%rd278+20], %r110;
	st.global.u32 	[%rd277+24], %r985;
	st.global.u32 	[%rd278+24], %r110;
	st.global.u32 	[%rd277+28], %r985;
	add.s32 	%r1070, %r1070, 8;
	st.global.u32 	[%rd278+28], %r110;
	add.s32 	%r1072, %r1072, 8;
	and.b32  	%r986, %r153, -8;
	setp.eq.s32 	%p134, %r1072, %r986;
	@%p134 bra 	$L__BB3_42;
	bra.uni 	$L__BB3_41;
$L__BB3_42:
	and.b32  	%r155, %r153, 7;
	setp.eq.s32 	%p135, %r155, 0;
	@%p135 bra 	$L__BB3_37;
	setp.lt.u32 	%p136, %r155, 4;
	@%p136 bra 	$L__BB3_45;
	mul.wide.s32 	%rd279, %r1070, 4;
	add.s64 	%rd280, %rd6, %rd279;
	mov.b32 	%r987, -1;
	st.global.u32 	[%rd280], %r987;
	add.s64 	%rd281, %rd5, %rd279;
	st.global.u32 	[%rd281], %r110;
	st.global.u32 	[%rd280+4], %r987;
	st.global.u32 	[%rd281+4], %r110;
	st.global.u32 	[%rd280+8], %r987;
	st.global.u32 	[%rd281+8], %r110;
	st.global.u32 	[%rd280+12], %r987;
	st.global.u32 	[%rd281+12], %r110;
	add.s32 	%r1070, %r1070, 4;
$L__BB3_45:
	and.b32  	%r158, %r153, 3;
	setp.eq.s32 	%p137, %r158, 0;
	@%p137 bra 	$L__BB3_37;
	setp.eq.s32 	%p138, %r158, 1;
	@%p138 bra 	$L__BB3_48;
	mul.wide.s32 	%rd282, %r1070, 4;
	add.s64 	%rd283, %rd6, %rd282;
	mov.b32 	%r988, -1;
	st.global.u32 	[%rd283], %r988;
	add.s64 	%rd284, %rd5, %rd282;
	st.global.u32 	[%rd284], %r110;
	st.global.u32 	[%rd283+4], %r988;
	st.global.u32 	[%rd284+4], %r110;
	add.s32 	%r1070, %r1070, 2;
$L__BB3_48:
	and.b32  	%r989, %r153, 1;
	setp.eq.b32 	%p139, %r989, 1;
	not.pred 	%p140, %p139;
	@%p140 bra 	$L__BB3_37;
	mul.wide.s32 	%rd285, %r1070, 4;
	add.s64 	%rd286, %rd6, %rd285;
	mov.b32 	%r990, -1;
	st.global.u32 	[%rd286], %r990;
	add.s64 	%rd287, %rd5, %rd285;
	st.global.u32 	[%rd287], %r110;
	bra.uni 	$L__BB3_37;
$L__BB3_50:
	min.u32 	%r161, %r119, %r503;
	and.b32  	%r162, %r161, 3;
	setp.lt.u32 	%p127, %r161, 4;
	mov.u32 	%r1088, %r1070;
	mov.u32 	%r1087, %r1046;
	mov.u32 	%r1092, %r1044;
	mov.u32 	%r1093, %r1043;
	mov.u32 	%r1094, %r1042;
	mov.u32 	%r1086, %r1041;
	@%p127 bra 	$L__BB3_53;
	and.b32  	%r163, %r161, 2147483644;
	mov.b32 	%r1062, 0;
	mov.u32 	%r1088, %r1070;
	mov.u32 	%r1087, %r1046;
	mov.u32 	%r1086, %r1041;
	mov.u32 	%r1063, %r1045;
$L__BB3_52:
	mov.u32 	%r1045, %r1086;
	shr.u32 	%r909, %r1063, 2;
	xor.b32  	%r910, %r909, %r1063;
	shl.b32 	%r911, %r1045, 4;
	shl.b32 	%r912, %r910, 1;
	xor.b32  	%r913, %r911, %r912;
	xor.b32  	%r914, %r913, %r1045;
	xor.b32  	%r1092, %r914, %r910;
	add.s32 	%r915, %r1087, %r1092;
	add.s32 	%r916, %r915, 362437;
	rem.u32 	%r917, %r916, %r119;
	add.s32 	%r918, %r917, %r117;
	mul.wide.u32 	%rd258, %r918, 4;
	add.s64 	%rd259, %rd4, %rd258;
	ld.global.u32 	%r919, [%rd259];
	mul.wide.s32 	%rd260, %r1088, 4;
	add.s64 	%rd261, %rd6, %rd260;
	st.global.u32 	[%rd261], %r919;
	add.s64 	%rd262, %rd5, %rd260;
	st.global.u32 	[%rd262], %r110;
	shr.u32 	%r920, %r1044, 2;
	xor.b32  	%r921, %r920, %r1044;
	shl.b32 	%r922, %r1092, 4;
	shl.b32 	%r923, %r921, 1;
	xor.b32  	%r924, %r922, %r923;
	xor.b32  	%r925, %r924, %r1092;
	xor.b32  	%r1093, %r925, %r921;
	add.s32 	%r926, %r1087, %r1093;
	add.s32 	%r927, %r926, 724874;
	rem.u32 	%r928, %r927, %r119;
	add.s32 	%r929, %r928, %r117;
	mul.wide.u32 	%rd263, %r929, 4;
	add.s64 	%rd264, %rd4, %rd263;
	ld.global.u32 	%r930, [%rd264];
	st.global.u32 	[%rd261+4], %r930;
	st.global.u32 	[%rd262+4], %r110;
	shr.u32 	%r931, %r1043, 2;
	xor.b32  	%r932, %r931, %r1043;
	shl.b32 	%r933, %r1093, 4;
	shl.b32 	%r934, %r932, 1;
	xor.b32  	%r935, %r933, %r934;
	xor.b32  	%r936, %r935, %r1093;
	xor.b32  	%r1094, %r936, %r932;
	add.s32 	%r937, %r1087, %r1094;
	add.s32 	%r938, %r937, 1087311;
	rem.u32 	%r939, %r938, %r119;
	add.s32 	%r940, %r939, %r117;
	mul.wide.u32 	%rd265, %r940, 4;
	add.s64 	%rd266, %rd4, %rd265;
	ld.global.u32 	%r941, [%rd266];
	st.global.u32 	[%rd261+8], %r941;
	st.global.u32 	[%rd262+8], %r110;
	shr.u32 	%r942, %r1042, 2;
	xor.b32  	%r943, %r942, %r1042;
	shl.b32 	%r944, %r1094, 4;
	shl.b32 	%r945, %r943, 1;
	xor.b32  	%r946, %r944, %r945;
	xor.b32  	%r947, %r946, %r1094;
	xor.b32  	%r1086, %r947, %r943;
	add.s32 	%r1087, %r1087, 1449748;
	add.s32 	%r948, %r1086, %r1087;
	rem.u32 	%r949, %r948, %r119;
	add.s32 	%r950, %r949, %r117;
	mul.wide.u32 	%rd267, %r950, 4;
	add.s64 	%rd268, %rd4, %rd267;
	ld.global.u32 	%r951, [%rd268];
	st.global.u32 	[%rd261+12], %r951;
	add.s32 	%r1088, %r1088, 4;
	st.global.u32 	[%rd262+12], %r110;
	add.s32 	%r1062, %r1062, 4;
	setp.eq.s32 	%p128, %r1062, %r163;
	mov.u32 	%r1044, %r1092;
	mov.u32 	%r1043, %r1093;
	mov.u32 	%r1042, %r1094;
	mov.u32 	%r1063, %r1045;
	@%p128 bra 	$L__BB3_53;
	bra.uni 	$L__BB3_52;
$L__BB3_53:
	setp.eq.s32 	%p129, %r162, 0;
	mov.u32 	%r1041, %r1086;
	mov.u32 	%r1042, %r1094;
	mov.u32 	%r1043, %r1093;
	mov.u32 	%r1044, %r1092;
	mov.u32 	%r1046, %r1087;
	mov.u32 	%r1070, %r1088;
	@%p129 bra 	$L__BB3_36;
	shr.u32 	%r952, %r1045, 2;
	xor.b32  	%r953, %r952, %r1045;
	shl.b32 	%r954, %r1086, 4;
	shl.b32 	%r955, %r953, 1;
	xor.b32  	%r956, %r954, %r955;
	xor.b32  	%r957, %r956, %r1086;
	xor.b32  	%r178, %r957, %r953;
	add.s32 	%r1046, %r1087, 362437;
	add.s32 	%r958, %r178, %r1046;
	rem.u32 	%r959, %r958, %r119;
	add.s32 	%r960, %r959, %r117;
	mul.wide.u32 	%rd269, %r960, 4;
	add.s64 	%rd270, %rd4, %rd269;
	ld.global.u32 	%r961, [%rd270];
	mul.wide.s32 	%rd271, %r1088, 4;
	add.s64 	%rd10, %rd6, %rd271;
	st.global.u32 	[%rd10], %r961;
	add.s32 	%r1070, %r1088, 1;
	add.s64 	%rd11, %rd5, %rd271;
	st.global.u32 	[%rd11], %r110;
	setp.eq.s32 	%p130, %r162, 1;
	mov.u32 	%r1041, %r178;
	mov.u32 	%r1042, %r1086;
	mov.u32 	%r1043, %r1094;
	mov.u32 	%r1044, %r1093;
	mov.u32 	%r1045, %r1092;
	@%p130 bra 	$L__BB3_36;
	shr.u32 	%r962, %r1092, 2;
	xor.b32  	%r963, %r962, %r1092;
	shl.b32 	%r964, %r178, 4;
	shl.b32 	%r965, %r963, 1;
	xor.b32  	%r966, %r964, %r965;
	xor.b32  	%r967, %r966, %r178;
	xor.b32  	%r181, %r967, %r963;
	add.s32 	%r1046, %r1087, 724874;
	add.s32 	%r968, %r181, %r1046;
	rem.u32 	%r969, %r968, %r119;
	add.s32 	%r970, %r969, %r117;
	mul.wide.u32 	%rd272, %r970, 4;
	add.s64 	%rd273, %rd4, %rd272;
	ld.global.u32 	%r971, [%rd273];
	st.global.u32 	[%rd10+4], %r971;
	add.s32 	%r1070, %r1088, 2;
	st.global.u32 	[%rd11+4], %r110;
	setp.eq.s32 	%p131, %r162, 2;
	mov.u32 	%r1041, %r181;
	mov.u32 	%r1042, %r178;
	mov.u32 	%r1043, %r1086;
	mov.u32 	%r1044, %r1094;
	mov.u32 	%r1045, %r1093;
	@%p131 bra 	$L__BB3_36;
	shr.u32 	%r972, %r1093, 2;
	xor.b32  	%r973, %r972, %r1093;
	shl.b32 	%r974, %r181, 4;
	shl.b32 	%r975, %r973, 1;
	xor.b32  	%r976, %r974, %r975;
	xor.b32  	%r977, %r976, %r181;
	xor.b32  	%r1041, %r977, %r973;
	add.s32 	%r1046, %r1087, 1087311;
	add.s32 	%r978, %r1041, %r1046;
	rem.u32 	%r979, %r978, %r119;
	add.s32 	%r980, %r979, %r117;
	mul.wide.u32 	%rd274, %r980, 4;
	add.s64 	%rd275, %rd4, %rd274;
	ld.global.u32 	%r981, [%rd275];
	st.global.u32 	[%rd10+8], %r981;
	add.s32 	%r1070, %r1088, 3;
	st.global.u32 	[%rd11+8], %r110;
	mov.u32 	%r1042, %r181;
	mov.u32 	%r1043, %r178;
	mov.u32 	%r1044, %r1086;
	mov.u32 	%r1045, %r1094;
	bra.uni 	$L__BB3_36;
$L__BB3_57:
	add.s32 	%r888, %r502, %r66;
	sub.s32 	%r193, %r888, %r67;
	sub.s32 	%r889, %r67, %r888;
	setp.gt.u32 	%p108, %r889, -8;
	@%p108 bra 	$L__BB3_60;
	mov.b32 	%r1040, 0;
$L__BB3_59:
	.pragma "nounroll";
	mul.wide.s32 	%rd230, %r1038, 4;
	add.s64 	%rd231, %rd7, %rd230;
	mov.b32 	%r891, -1;
	st.global.u32 	[%rd231], %r891;
	add.s64 	%rd232, %rd2, %rd230;
	st.global.u32 	[%rd232], %r59;
	st.global.u32 	[%rd231+4], %r891;
	st.global.u32 	[%rd232+4], %r59;
	st.global.u32 	[%rd231+8], %r891;
	st.global.u32 	[%rd232+8], %r59;
	st.global.u32 	[%rd231+12], %r891;
	st.global.u32 	[%rd232+12], %r59;
	st.global.u32 	[%rd231+16], %r891;
	st.global.u32 	[%rd232+16], %r59;
	st.global.u32 	[%rd231+20], %r891;
	st.global.u32 	[%rd232+20], %r59;
	st.global.u32 	[%rd231+24], %r891;
	st.global.u32 	[%rd232+24], %r59;
	st.global.u32 	[%rd231+28], %r891;
	add.s32 	%r1038, %r1038, 8;
	st.global.u32 	[%rd232+28], %r59;
	add.s32 	%r1040, %r1040, 8;
	and.b32  	%r892, %r193, -8;
	setp.eq.s32 	%p109, %r1040, %r892;
	@%p109 bra 	$L__BB3_60;
	bra.uni 	$L__BB3_59;
$L__BB3_60:
	and.b32  	%r195, %r193, 7;
	setp.eq.s32 	%p110, %r195, 0;
	@%p110 bra 	$L__BB3_21;
	setp.lt.u32 	%p111, %r195, 4;
	@%p111 bra 	$L__BB3_63;
	mul.wide.s32 	%rd233, %r1038, 4;
	add.s64 	%rd234, %rd7, %rd233;
	mov.b32 	%r893, -1;
	st.global.u32 	[%rd234], %r893;
	add.s64 	%rd235, %rd2, %rd233;
	st.global.u32 	[%rd235], %r59;
	st.global.u32 	[%rd234+4], %r893;
	st.global.u32 	[%rd235+4], %r59;
	st.global.u32 	[%rd234+8], %r893;
	st.global.u32 	[%rd235+8], %r59;
	st.global.u32 	[%rd234+12], %r893;
	st.global.u32 	[%rd235+12], %r59;
	add.s32 	%r1038, %r1038, 4;
$L__BB3_63:
	and.b32  	%r198, %r193, 3;
	setp.eq.s32 	%p112, %r198, 0;
	@%p112 bra 	$L__BB3_21;
	setp.eq.s32 	%p113, %r198, 1;
	@%p113 bra 	$L__BB3_66;
	mul.wide.s32 	%rd236, %r1038, 4;
	add.s64 	%rd237, %rd7, %rd236;
	mov.b32 	%r894, -1;
	st.global.u32 	[%rd237], %r894;
	add.s64 	%rd238, %rd2, %rd236;
	st.global.u32 	[%rd238], %r59;
	st.global.u32 	[%rd237+4], %r894;
	st.global.u32 	[%rd238+4], %r59;
	add.s32 	%r1038, %r1038, 2;
$L__BB3_66:
	and.b32  	%r895, %r193, 1;
	setp.eq.b32 	%p114, %r895, 1;
	not.pred 	%p115, %p114;
	@%p115 bra 	$L__BB3_21;
	mul.wide.s32 	%rd239, %r1038, 4;
	add.s64 	%rd240, %rd7, %rd239;
	mov.b32 	%r896, -1;
	st.global.u32 	[%rd240], %r896;
	add.s64 	%rd241, %rd2, %rd239;
	st.global.u32 	[%rd241], %r59;
	bra.uni 	$L__BB3_21;
$L__BB3_68:
	min.s32 	%r813, %r68, %r502;
	max.s32 	%r201, %r813, 1;
	and.b32  	%r202, %r201, 3;
	setp.lt.s32 	%p102, %r813, 4;
	mov.u32 	%r1108, %r1038;
	mov.u32 	%r1107, %r1046;
	mov.u32 	%r1112, %r1044;
	mov.u32 	%r1113, %r1043;
	mov.u32 	%r1114, %r1042;
	mov.u32 	%r1106, %r1041;
	@%p102 bra 	$L__BB3_71;
	and.b32  	%r203, %r201, 2147483644;
	mov.b32 	%r1030, 0;
	mov.u32 	%r1108, %r1038;
	mov.u32 	%r1107, %r1046;
	mov.u32 	%r1106, %r1041;
	mov.u32 	%r1031, %r1045;
$L__BB3_70:
	mov.u32 	%r1045, %r1106;
	shr.u32 	%r815, %r1031, 2;
	xor.b32  	%r816, %r815, %r1031;
	shl.b32 	%r817, %r1045, 4;
	shl.b32 	%r818, %r816, 1;
	xor.b32  	%r819, %r817, %r818;
	xor.b32  	%r820, %r819, %r1045;
	xor.b32  	%r1112, %r820, %r816;
	add.s32 	%r821, %r1107, %r1112;
	add.s32 	%r822, %r821, 362437;
	rem.u32 	%r823, %r822, %r68;
	add.s32 	%r824, %r823, %r66;
	mul.wide.u32 	%rd212, %r824, 4;
	add.s64 	%rd213, %rd4, %rd212;
	ld.global.u32 	%r825, [%rd213];
	mul.wide.s32 	%rd214, %r1108, 4;
	add.s64 	%rd215, %rd7, %rd214;
	st.global.u32 	[%rd215], %r825;
	add.s64 	%rd216, %rd2, %rd214;
	st.global.u32 	[%rd216], %r59;
	shr.u32 	%r826, %r1044, 2;
	xor.b32  	%r827, %r826, %r1044;
	shl.b32 	%r828, %r1112, 4;
	shl.b32 	%r829, %r827, 1;
	xor.b32  	%r830, %r828, %r829;
	xor.b32  	%r831, %r830, %r1112;
	xor.b32  	%r1113, %r831, %r827;
	add.s32 	%r832, %r1107, %r1113;
	add.s32 	%r833, %r832, 724874;
	rem.u32 	%r834, %r833, %r68;
	add.s32 	%r835, %r834, %r66;
	mul.wide.u32 	%rd217, %r835, 4;
	add.s64 	%rd218, %rd4, %rd217;
	ld.global.u32 	%r836, [%rd218];
	st.global.u32 	[%rd215+4], %r836;
	st.global.u32 	[%rd216+4], %r59;
	shr.u32 	%r837, %r1043, 2;
	xor.b32  	%r838, %r837, %r1043;
	shl.b32 	%r839, %r1113, 4;
	shl.b32 	%r840, %r838, 1;
	xor.b32  	%r841, %r839, %r840;
	xor.b32  	%r842, %r841, %r1113;
	xor.b32  	%r1114, %r842, %r838;
	add.s32 	%r843, %r1107, %r1114;
	add.s32 	%r844, %r843, 1087311;
	rem.u32 	%r845, %r844, %r68;
	add.s32 	%r846, %r845, %r66;
	mul.wide.u32 	%rd219, %r846, 4;
	add.s64 	%rd220, %rd4, %rd219;
	ld.global.u32 	%r847, [%rd220];
	st.global.u32 	[%rd215+8], %r847;
	st.global.u32 	[%rd216+8], %r59;
	shr.u32 	%r848, %r1042, 2;
	xor.b32  	%r849, %r848, %r1042;
	shl.b32 	%r850, %r1114, 4;
	shl.b32 	%r851, %r849, 1;
	xor.b32  	%r852, %r850, %r851;
	xor.b32  	%r853, %r852, %r1114;
	xor.b32  	%r1106, %r853, %r849;
	add.s32 	%r1107, %r1107, 1449748;
	add.s32 	%r854, %r1106, %r1107;
	rem.u32 	%r855, %r854, %r68;
	add.s32 	%r856, %r855, %r66;
	mul.wide.u32 	%rd221, %r856, 4;
	add.s64 	%rd222, %rd4, %rd221;
	ld.global.u32 	%r857, [%rd222];
	st.global.u32 	[%rd215+12], %r857;
	add.s32 	%r1108, %r1108, 4;
	st.global.u32 	[%rd216+12], %r59;
	add.s32 	%r1030, %r1030, 4;
	setp.eq.s32 	%p103, %r1030, %r203;
	mov.u32 	%r1044, %r1112;
	mov.u32 	%r1043, %r1113;
	mov.u32 	%r1042, %r1114;
	mov.u32 	%r1031, %r1045;
	@%p103 bra 	$L__BB3_71;
	bra.uni 	$L__BB3_70;
$L__BB3_71:
	setp.eq.s32 	%p104, %r202, 0;
	mov.u32 	%r1041, %r1106;
	mov.u32 	%r1042, %r1114;
	mov.u32 	%r1043, %r1113;
	mov.u32 	%r1044, %r1112;
	mov.u32 	%r1046, %r1107;
	mov.u32 	%r1038, %r1108;
	@%p104 bra 	$L__BB3_20;
	shr.u32 	%r858, %r1045, 2;
	xor.b32  	%r859, %r858, %r1045;
	shl.b32 	%r860, %r1106, 4;
	shl.b32 	%r861, %r859, 1;
	xor.b32  	%r862, %r860, %r861;
	xor.b32  	%r863, %r862, %r1106;
	xor.b32  	%r218, %r863, %r859;
	add.s32 	%r1046, %r1107, 362437;
	add.s32 	%r864, %r218, %r1046;
	rem.u32 	%r865, %r864, %r68;
	add.s32 	%r866, %r865, %r66;
	mul.wide.u32 	%rd223, %r866, 4;
	add.s64 	%rd224, %rd4, %rd223;
	ld.global.u32 	%r867, [%rd224];
	mul.wide.s32 	%rd225, %r1108, 4;
	add.s64 	%rd12, %rd7, %rd225;
	st.global.u32 	[%rd12], %r867;
	add.s32 	%r1038, %r1108, 1;
	add.s64 	%rd13, %rd2, %rd225;
	st.global.u32 	[%rd13], %r59;
	setp.eq.s32 	%p105, %r202, 1;
	mov.u32 	%r1041, %r218;
	mov.u32 	%r1042, %r1106;
	mov.u32 	%r1043, %r1114;
	mov.u32 	%r1044, %r1113;
	mov.u32 	%r1045, %r1112;
	@%p105 bra 	$L__BB3_20;
	shr.u32 	%r868, %r1112, 2;
	xor.b32  	%r869, %r868, %r1112;
	shl.b32 	%r870, %r218, 4;
	shl.b32 	%r871, %r869, 1;
	xor.b32  	%r872, %r870, %r871;
	xor.b32  	%r873, %r872, %r218;
	xor.b32  	%r221, %r873, %r869;
	add.s32 	%r1046, %r1107, 724874;
	add.s32 	%r874, %r221, %r1046;
	rem.u32 	%r875, %r874, %r68;
	add.s32 	%r876, %r875, %r66;
	mul.wide.u32 	%rd226, %r876, 4;
	add.s64 	%rd227, %rd4, %rd226;
	ld.global.u32 	%r877, [%rd227];
	st.global.u32 	[%rd12+4], %r877;
	add.s32 	%r1038, %r1108, 2;
	st.global.u32 	[%rd13+4], %r59;
	setp.eq.s32 	%p106, %r202, 2;
	mov.u32 	%r1041, %r221;
	mov.u32 	%r1042, %r218;
	mov.u32 	%r1043, %r1106;
	mov.u32 	%r1044, %r1114;
	mov.u32 	%r1045, %r1113;
	@%p106 bra 	$L__BB3_20;
	shr.u32 	%r878, %r1113, 2;
	xor.b32  	%r879, %r878, %r1113;
	shl.b32 	%r880, %r221, 4;
	shl.b32 	%r881, %r879, 1;
	xor.b32  	%r882, %r880, %r881;
	xor.b32  	%r883, %r882, %r221;
	xor.b32  	%r1041, %r883, %r879;
	add.s32 	%r1046, %r1107, 1087311;
	add.s32 	%r884, %r1041, %r1046;
	rem.u32 	%r885, %r884, %r68;
	add.s32 	%r886, %r885, %r66;
	mul.wide.u32 	%rd228, %r886, 4;
	add.s64 	%rd229, %rd4, %rd228;
	ld.global.u32 	%r887, [%rd229];
	st.global.u32 	[%rd12+8], %r887;
	add.s32 	%r1038, %r1108, 3;
	st.global.u32 	[%rd13+8], %r59;
	mov.u32 	%r1042, %r221;
	mov.u32 	%r1043, %r218;
	mov.u32 	%r1044, %r1106;
	mov.u32 	%r1045, %r1114;
	bra.uni 	$L__BB3_20;
$L__BB3_75:
	add.s32 	%r794, %r501, %r22;
	sub.s32 	%r234, %r794, %r23;
	sub.s32 	%r795, %r23, %r794;
	setp.gt.u32 	%p84, %r795, -8;
	@%p84 bra 	$L__BB3_78;
	mov.b32 	%r1014, 0;
$L__BB3_77:
	.pragma "nounroll";
	mul.wide.s32 	%rd184, %r1012, 4;
	add.s64 	%rd185, %rd3, %rd184;
	mov.b32 	%r797, -1;
	st.global.u32 	[%rd185], %r797;
	add.s64 	%rd186, %rd1, %rd184;
	st.global.u32 	[%rd186], %r21;
	st.global.u32 	[%rd185+4], %r797;
	st.global.u32 	[%rd186+4], %r21;
	st.global.u32 	[%rd185+8], %r797;
	st.global.u32 	[%rd186+8], %r21;
	st.global.u32 	[%rd185+12], %r797;
	st.global.u32 	[%rd186+12], %r21;
	st.global.u32 	[%rd185+16], %r797;
	st.global.u32 	[%rd186+16], %r21;
	st.global.u32 	[%rd185+20], %r797;
	st.global.u32 	[%rd186+20], %r21;
	st.global.u32 	[%rd185+24], %r797;
	st.global.u32 	[%rd186+24], %r21;
	st.global.u32 	[%rd185+28], %r797;
	add.s32 	%r1012, %r1012, 8;
	st.global.u32 	[%rd186+28], %r21;
	add.s32 	%r1014, %r1014, 8;
	and.b32  	%r798, %r234, -8;
	setp.eq.s32 	%p85, %r1014, %r798;
	@%p85 bra 	$L__BB3_78;
	bra.uni 	$L__BB3_77;
$L__BB3_78:
	and.b32  	%r236, %r234, 7;
	setp.eq.s32 	%p86, %r236, 0;
	@%p86 bra 	$L__BB3_6;
	setp.lt.u32 	%p87, %r236, 4;
	@%p87 bra 	$L__BB3_81;
	mul.wide.s32 	%rd187, %r1012, 4;
	add.s64 	%rd188, %rd3, %rd187;
	mov.b32 	%r799, -1;
	st.global.u32 	[%rd188], %r799;
	add.s64 	%rd189, %rd1, %rd187;
	st.global.u32 	[%rd189], %r21;
	st.global.u32 	[%rd188+4], %r799;
	st.global.u32 	[%rd189+4], %r21;
	st.global.u32 	[%rd188+8], %r799;
	st.global.u32 	[%rd189+8], %r21;
	st.global.u32 	[%rd188+12], %r799;
	st.global.u32 	[%rd189+12], %r21;
	add.s32 	%r1012, %r1012, 4;
$L__BB3_81:
	and.b32  	%r239, %r234, 3;
	setp.eq.s32 	%p88, %r239, 0;
	@%p88 bra 	$L__BB3_6;
	setp.eq.s32 	%p89, %r239, 1;
	@%p89 bra 	$L__BB3_84;
	mul.wide.s32 	%rd190, %r1012, 4;
	add.s64 	%rd191, %rd3, %rd190;
	mov.b32 	%r800, -1;
	st.global.u32 	[%rd191], %r800;
	add.s64 	%rd192, %rd1, %rd190;
	st.global.u32 	[%rd192], %r21;
	st.global.u32 	[%rd191+4], %r800;
	st.global.u32 	[%rd192+4], %r21;
	add.s32 	%r1012, %r1012, 2;
$L__BB3_84:
	and.b32  	%r801, %r234, 1;
	setp.eq.b32 	%p90, %r801, 1;
	not.pred 	%p91, %p90;
	@%p91 bra 	$L__BB3_6;
	mul.wide.s32 	%rd193, %r1012, 4;
	add.s64 	%rd194, %rd3, %rd193;
	mov.b32 	%r802, -1;
	st.global.u32 	[%rd194], %r802;
	add.s64 	%rd195, %rd1, %rd193;
	st.global.u32 	[%rd195], %r21;
	bra.uni 	$L__BB3_6;
$L__BB3_86:
	min.s32 	%r719, %r24, %r501;
	max.s32 	%r242, %r719, 1;
	and.b32  	%r243, %r242, 3;
	setp.lt.s32 	%p78, %r719, 4;
	mov.u32 	%r1129, %r20;
	mov.u32 	%r1130, %r1046;
	mov.u32 	%r1132, %r1044;
	mov.u32 	%r1133, %r1043;
	mov.u32 	%r1134, %r1042;
	mov.u32 	%r1135, %r1041;
	@%p78 bra 	$L__BB3_90;
	and.b32  	%r720, %r242, 2147483644;
	neg.s32 	%r999, %r720;
	add.s32 	%r998, %r1046, 724874;
	mov.u32 	%r1012, %r20;
$L__BB3_88:
	mov.u32 	%r32, %r1041;
	mul.wide.s32 	%rd166, %r1012, 4;
	add.s64 	%rd167, %rd1, %rd166;
	add.s64 	%rd168, %rd3, %rd166;
	shr.u32 	%r721, %r1045, 2;
	xor.b32  	%r722, %r721, %r1045;
	shl.b32 	%r723, %r32, 4;
	shl.b32 	%r724, %r722, 1;
	xor.b32  	%r725, %r723, %r724;
	xor.b32  	%r726, %r725, %r32;
	xor.b32  	%r1132, %r726, %r722;
	add.s32 	%r727, %r998, %r1132;
	add.s32 	%r728, %r727, -362437;
	rem.u32 	%r729, %r728, %r24;
	add.s32 	%r730, %r729, %r22;
	mul.wide.u32 	%rd169, %r730, 4;
	add.s64 	%rd170, %rd4, %rd169;
	ld.global.u32 	%r731, [%rd170];
	st.global.u32 	[%rd168], %r731;
	st.global.u32 	[%rd167], %r21;
	shr.u32 	%r732, %r1044, 2;
	xor.b32  	%r733, %r732, %r1044;
	shl.b32 	%r734, %r1132, 4;
	shl.b32 	%r735, %r733, 1;
	xor.b32  	%r736, %r734, %r735;
	xor.b32  	%r737, %r736, %r1132;
	xor.b32  	%r1133, %r737, %r733;
	add.s32 	%r738, %r998, %r1133;
	rem.u32 	%r739, %r738, %r24;
	add.s32 	%r740, %r739, %r22;
	mul.wide.u32 	%rd171, %r740, 4;
	add.s64 	%rd172, %rd4, %rd171;
	ld.global.u32 	%r741, [%rd172];
	st.global.u32 	[%rd168+4], %r741;
	st.global.u32 	[%rd167+4], %r21;
	shr.u32 	%r742, %r1043, 2;
	xor.b32  	%r743, %r742, %r1043;
	shl.b32 	%r744, %r1133, 4;
	shl.b32 	%r745, %r743, 1;
	xor.b32  	%r746, %r744, %r745;
	xor.b32  	%r747, %r746, %r1133;
	xor.b32  	%r1134, %r747, %r743;
	add.s32 	%r748, %r998, %r1134;
	add.s32 	%r749, %r748, 362437;
	rem.u32 	%r750, %r749, %r24;
	add.s32 	%r751, %r750, %r22;
	mul.wide.u32 	%rd173, %r751, 4;
	add.s64 	%rd174, %rd4, %rd173;
	ld.global.u32 	%r752, [%rd174];
	st.global.u32 	[%rd168+8], %r752;
	st.global.u32 	[%rd167+8], %r21;
	shr.u32 	%r753, %r1042, 2;
	xor.b32  	%r754, %r753, %r1042;
	shl.b32 	%r755, %r1134, 4;
	shl.b32 	%r756, %r754, 1;
	xor.b32  	%r757, %r755, %r756;
	xor.b32  	%r758, %r757, %r1134;
	xor.b32  	%r1041, %r758, %r754;
	add.s32 	%r759, %r998, %r1041;
	add.s32 	%r760, %r759, 724874;
	rem.u32 	%r761, %r760, %r24;
	add.s32 	%r762, %r761, %r22;
	mul.wide.u32 	%rd175, %r762, 4;
	add.s64 	%rd176, %rd4, %rd175;
	ld.global.u32 	%r763, [%rd176];
	st.global.u32 	[%rd168+12], %r763;
	add.s32 	%r1012, %r1012, 4;
	st.global.u32 	[%rd167+12], %r21;
	add.s32 	%r999, %r999, 4;
	add.s32 	%r998, %r998, 1449748;
	setp.eq.s32 	%p79, %r999, 0;
	mov.u32 	%r1044, %r1132;
	mov.u32 	%r1043, %r1133;
	mov.u32 	%r1042, %r1134;
	mov.u32 	%r1045, %r32;
	@%p79 bra 	$L__BB3_89;
	bra.uni 	$L__BB3_88;
$L__BB3_89:
	add.s32 	%r1046, %r998, -724874;
	mov.u32 	%r1045, %r32;
	mov.u32 	%r1044, %r1132;
	mov.u32 	%r1043, %r1133;
	mov.u32 	%r1042, %r1134;
	mov.u32 	%r1129, %r1012;
	mov.u32 	%r1130, %r1046;
	mov.u32 	%r1135, %r1041;
$L__BB3_90:
	setp.eq.s32 	%p80, %r243, 0;
	@%p80 bra 	$L__BB3_5;
	shr.u32 	%r764, %r1045, 2;
	xor.b32  	%r765, %r764, %r1045;
	shl.b32 	%r766, %r1135, 4;
	shl.b32 	%r767, %r765, 1;
	xor.b32  	%r768, %r766, %r767;
	xor.b32  	%r769, %r768, %r1135;
	xor.b32  	%r261, %r769, %r765;
	add.s32 	%r1046, %r1130, 362437;
	add.s32 	%r770, %r261, %r1046;
	rem.u32 	%r771, %r770, %r24;
	add.s32 	%r772, %r771, %r22;
	mul.wide.u32 	%rd177, %r772, 4;
	add.s64 	%rd178, %rd4, %rd177;
	ld.global.u32 	%r773, [%rd178];
	mul.wide.s32 	%rd179, %r1129, 4;
	add.s64 	%rd14, %rd3, %rd179;
	st.global.u32 	[%rd14], %r773;
	add.s32 	%r1012, %r1129, 1;
	add.s64 	%rd15, %rd1, %rd179;
	st.global.u32 	[%rd15], %r21;
	setp.eq.s32 	%p81, %r243, 1;
	mov.u32 	%r1041, %r261;
	mov.u32 	%r1042, %r1135;
	mov.u32 	%r1043, %r1134;
	mov.u32 	%r1044, %r1133;
	mov.u32 	%r1045, %r1132;
	@%p81 bra 	$L__BB3_5;
	shr.u32 	%r774, %r1132, 2;
	xor.b32  	%r775, %r774, %r1132;
	shl.b32 	%r776, %r261, 4;
	shl.b32 	%r777, %r775, 1;
	xor.b32  	%r778, %r776, %r777;
	xor.b32  	%r779, %r778, %r261;
	xor.b32  	%r264, %r779, %r775;
	add.s32 	%r1046, %r1130, 724874;
	add.s32 	%r780, %r264, %r1046;
	rem.u32 	%r781, %r780, %r24;
	add.s32 	%r782, %r781, %r22;
	mul.wide.u32 	%rd180, %r782, 4;
	add.s64 	%rd181, %rd4, %rd180;
	ld.global.u32 	%r783, [%rd181];
	st.global.u32 	[%rd14+4], %r783;
	add.s32 	%r1012, %r1129, 2;
	st.global.u32 	[%rd15+4], %r21;
	setp.eq.s32 	%p82, %r243, 2;
	mov.u32 	%r1041, %r264;
	mov.u32 	%r1042, %r261;
	mov.u32 	%r1043, %r1135;
	mov.u32 	%r1044, %r1134;
	mov.u32 	%r1045, %r1133;
	@%p82 bra 	$L__BB3_5;
	shr.u32 	%r784, %r1133, 2;
	xor.b32  	%r785, %r784, %r1133;
	shl.b32 	%r786, %r264, 4;
	shl.b32 	%r787, %r785, 1;
	xor.b32  	%r788, %r786, %r787;
	xor.b32  	%r789, %r788, %r264;
	xor.b32  	%r1041, %r789, %r785;
	add.s32 	%r1046, %r1130, 1087311;
	add.s32 	%r790, %r1041, %r1046;
	rem.u32 	%r791, %r790, %r24;
	add.s32 	%r792, %r791, %r22;
	mul.wide.u32 	%rd182, %r792, 4;
	add.s64 	%rd183, %rd4, %rd182;
	ld.global.u32 	%r793, [%rd183];
	st.global.u32 	[%rd14+8], %r793;
	add.s32 	%r1012, %r1129, 3;
	st.global.u32 	[%rd15+8], %r21;
	mov.u32 	%r1042, %r264;
	mov.u32 	%r1043, %r261;
	mov.u32 	%r1044, %r1135;
	mov.u32 	%r1045, %r1134;
	bra.uni 	$L__BB3_5;
$L__BB3_94:
	add.s32 	%r309, %r1160, %r277;
	mul.wide.s32 	%rd145, %r309, 4;
	add.s64 	%rd146, %rd3, %rd145;
	ld.global.u32 	%r310, [%rd146];
	setp.lt.s32 	%p65, %r310, 1;
	@%p65 bra 	$L__BB3_96;
	mul.lo.s32 	%r1163, %r309, %r502;
	mul.wide.u32 	%rd147, %r310, 4;
	add.s64 	%rd148, %rd8, %rd147;
	ld.global.u32 	%r312, [%rd148];
	ld.global.u32 	%r313, [%rd148+4];
	sub.s32 	%r709, %r313, %r312;
	setp.lt.s32 	%p66, %r709, %r502;
	@%p66 bra 	$L__BB3_97;
$L__BB3_96:
	add.s32 	%r1160, %r1160, 1;
	setp.eq.s32 	%p75, %r1160, %r501;
	@%p75 bra 	$L__BB3_108;
	bra.uni 	$L__BB3_94;
$L__BB3_97:
	add.s32 	%r710, %r502, %r312;
	sub.s32 	%r319, %r710, %r313;
	and.b32  	%r320, %r319, 7;
	sub.s32 	%r711, %r313, %r710;
	setp.gt.u32 	%p67, %r711, -8;
	@%p67 bra 	$L__BB3_100;
	and.b32  	%r321, %r319, -8;
	mov.b32 	%r1162, 0;
$L__BB3_99:
	.pragma "nounroll";
	mul.wide.s32 	%rd149, %r1163, 4;
	add.s64 	%rd150, %rd7, %rd149;
	mov.b32 	%r713, -1;
	st.global.u32 	[%rd150], %r713;
	add.s64 	%rd151, %rd2, %rd149;
	st.global.u32 	[%rd151], %r310;
	st.global.u32 	[%rd150+4], %r713;
	st.global.u32 	[%rd151+4], %r310;
	st.global.u32 	[%rd150+8], %r713;
	st.global.u32 	[%rd151+8], %r310;
	st.global.u32 	[%rd150+12], %r713;
	st.global.u32 	[%rd151+12], %r310;
	st.global.u32 	[%rd150+16], %r713;
	st.global.u32 	[%rd151+16], %r310;
	st.global.u32 	[%rd150+20], %r713;
	st.global.u32 	[%rd151+20], %r310;
	st.global.u32 	[%rd150+24], %r713;
	st.global.u32 	[%rd151+24], %r310;
	st.global.u32 	[%rd150+28], %r713;
	add.s32 	%r1163, %r1163, 8;
	st.global.u32 	[%rd151+28], %r310;
	add.s32 	%r1162, %r1162, 8;
	setp.eq.s32 	%p68, %r1162, %r321;
	@%p68 bra 	$L__BB3_100;
	bra.uni 	$L__BB3_99;
$L__BB3_100:
	setp.eq.s32 	%p69, %r320, 0;
	@%p69 bra 	$L__BB3_96;
	and.b32  	%r323, %r319, 3;
	setp.lt.u32 	%p70, %r320, 4;
	@%p70 bra 	$L__BB3_103;
	mul.wide.s32 	%rd152, %r1163, 4;
	add.s64 	%rd153, %rd7, %rd152;
	mov.b32 	%r714, -1;
	st.global.u32 	[%rd153], %r714;
	add.s64 	%rd154, %rd2, %rd152;
	st.global.u32 	[%rd154], %r310;
	st.global.u32 	[%rd153+4], %r714;
	st.global.u32 	[%rd154+4], %r310;
	st.global.u32 	[%rd153+8], %r714;
	st.global.u32 	[%rd154+8], %r310;
	st.global.u32 	[%rd153+12], %r714;
	st.global.u32 	[%rd154+12], %r310;
	add.s32 	%r1163, %r1163, 4;
$L__BB3_103:
	setp.eq.s32 	%p71, %r323, 0;
	@%p71 bra 	$L__BB3_96;
	setp.eq.s32 	%p72, %r323, 1;
	@%p72 bra 	$L__BB3_106;
	mul.wide.s32 	%rd155, %r1163, 4;
	add.s64 	%rd156, %rd7, %rd155;
	mov.b32 	%r715, -1;
	st.global.u32 	[%rd156], %r715;
	add.s64 	%rd157, %rd2, %rd155;
	st.global.u32 	[%rd157], %r310;
	st.global.u32 	[%rd156+4], %r715;
	st.global.u32 	[%rd157+4], %r310;
	add.s32 	%r1163, %r1163, 2;
$L__BB3_106:
	and.b32  	%r716, %r319, 1;
	setp.eq.b32 	%p73, %r716, 1;
	not.pred 	%p74, %p73;
	@%p74 bra 	$L__BB3_96;
	mul.wide.s32 	%rd158, %r1163, 4;
	add.s64 	%rd159, %rd7, %rd158;
	mov.b32 	%r717, -1;
	st.global.u32 	[%rd159], %r717;
	add.s64 	%rd160, %rd2, %rd158;
	st.global.u32 	[%rd160], %r310;
	bra.uni 	$L__BB3_96;
$L__BB3_108:
	add.s32 	%r991, %r991, %r1;
	setp.lt.s32 	%p76, %r991, %r504;
	@%p76 bra 	$L__BB3_109;
	bra.uni 	$L__BB3_192;
$L__BB3_109:
	mul.lo.s32 	%r277, %r991, %r501;
	mul.wide.s32 	%rd111, %r991, 4;
	add.s64 	%rd112, %rd9, %rd111;
	ld.global.u32 	%r278, [%rd112];
	mul.wide.s32 	%rd113, %r278, 4;
	add.s64 	%rd114, %rd8, %rd113;
	ld.global.u32 	%r279, [%rd114];
	ld.global.u32 	%r280, [%rd114+4];
	sub.s32 	%r281, %r280, %r279;
	setp.gt.s32 	%p50, %r281, 0;
	mov.u32 	%r1157, %r277;
	@%p50 bra 	$L__BB3_123;
$L__BB3_110:
	setp.lt.s32 	%p56, %r281, %r501;
	@%p56 bra 	$L__BB3_111;
	bra.uni 	$L__BB3_122;
$L__BB3_111:
	add.s32 	%r700, %r501, %r279;
	sub.s32 	%r329, %r700, %r280;
	and.b32  	%r330, %r329, 7;
	sub.s32 	%r701, %r280, %r700;
	setp.gt.u32 	%p57, %r701, -8;
	@%p57 bra 	$L__BB3_114;
	and.b32  	%r331, %r329, -8;
	mov.b32 	%r1159, 0;
$L__BB3_113:
	.pragma "nounroll";
	mul.wide.s32 	%rd133, %r1157, 4;
	add.s64 	%rd134, %rd3, %rd133;
	mov.b32 	%r703, -1;
	st.global.u32 	[%rd134], %r703;
	add.s64 	%rd135, %rd1, %rd133;
	st.global.u32 	[%rd135], %r278;
	st.global.u32 	[%rd134+4], %r703;
	st.global.u32 	[%rd135+4], %r278;
	st.global.u32 	[%rd134+8], %r703;
	st.global.u32 	[%rd135+8], %r278;
	st.global.u32 	[%rd134+12], %r703;
	st.global.u32 	[%rd135+12], %r278;
	st.global.u32 	[%rd134+16], %r703;
	st.global.u32 	[%rd135+16], %r278;
	st.global.u32 	[%rd134+20], %r703;
	st.global.u32 	[%rd135+20], %r278;
	st.global.u32 	[%rd134+24], %r703;
	st.global.u32 	[%rd135+24], %r278;
	st.global.u32 	[%rd134+28], %r703;
	add.s32 	%r1157, %r1157, 8;
	st.global.u32 	[%rd135+28], %r278;
	add.s32 	%r1159, %r1159, 8;
	setp.eq.s32 	%p58, %r1159, %r331;
	@%p58 bra 	$L__BB3_114;
	bra.uni 	$L__BB3_113;
$L__BB3_114:
	setp.eq.s32 	%p59, %r330, 0;
	@%p59 bra 	$L__BB3_122;
	and.b32  	%r333, %r329, 3;
	setp.lt.u32 	%p60, %r330, 4;
	@%p60 bra 	$L__BB3_117;
	mul.wide.s32 	%rd136, %r1157, 4;
	add.s64 	%rd137, %rd3, %rd136;
	mov.b32 	%r704, -1;
	st.global.u32 	[%rd137], %r704;
	add.s64 	%rd138, %rd1, %rd136;
	st.global.u32 	[%rd138], %r278;
	st.global.u32 	[%rd137+4], %r704;
	st.global.u32 	[%rd138+4], %r278;
	st.global.u32 	[%rd137+8], %r704;
	st.global.u32 	[%rd138+8], %r278;
	st.global.u32 	[%rd137+12], %r704;
	st.global.u32 	[%rd138+12], %r278;
	add.s32 	%r1157, %r1157, 4;
$L__BB3_117:
	setp.eq.s32 	%p61, %r333, 0;
	@%p61 bra 	$L__BB3_122;
	setp.eq.s32 	%p62, %r333, 1;
	@%p62 bra 	$L__BB3_120;
	mul.wide.s32 	%rd139, %r1157, 4;
	add.s64 	%rd140, %rd3, %rd139;
	mov.b32 	%r705, -1;
	st.global.u32 	[%rd140], %r705;
	add.s64 	%rd141, %rd1, %rd139;
	st.global.u32 	[%rd141], %r278;
	st.global.u32 	[%rd140+4], %r705;
	st.global.u32 	[%rd141+4], %r278;
	add.s32 	%r1157, %r1157, 2;
$L__BB3_120:
	and.b32  	%r706, %r329, 1;
	setp.eq.b32 	%p63, %r706, 1;
	not.pred 	%p64, %p63;
	@%p64 bra 	$L__BB3_122;
	mul.wide.s32 	%rd142, %r1157, 4;
	add.s64 	%rd143, %rd3, %rd142;
	mov.b32 	%r707, -1;
	st.global.u32 	[%rd143], %r707;
	add.s64 	%rd144, %rd1, %rd142;
	st.global.u32 	[%rd144], %r278;
$L__BB3_122:
	mov.b32 	%r1160, 0;
	bra.uni 	$L__BB3_94;
$L__BB3_123:
	min.s32 	%r625, %r281, %r501;
	max.s32 	%r338, %r625, 1;
	and.b32  	%r339, %r338, 3;
	setp.lt.s32 	%p51, %r625, 4;
	mov.u32 	%r1175, %r277;
	mov.u32 	%r1174, %r1046;
	mov.u32 	%r1179, %r1044;
	mov.u32 	%r1180, %r1043;
	mov.u32 	%r1181, %r1042;
	mov.u32 	%r1173, %r1041;
	@%p51 bra 	$L__BB3_126;
	and.b32  	%r340, %r338, 2147483644;
	mov.b32 	%r1149, 0;
	mov.u32 	%r1175, %r277;
	mov.u32 	%r1174, %r1046;
	mov.u32 	%r1173, %r1041;
	mov.u32 	%r1150, %r1045;
$L__BB3_125:
	mov.u32 	%r1045, %r1173;
	shr.u32 	%r627, %r1150, 2;
	xor.b32  	%r628, %r627, %r1150;
	shl.b32 	%r629, %r1045, 4;
	shl.b32 	%r630, %r628, 1;
	xor.b32  	%r631, %r629, %r630;
	xor.b32  	%r632, %r631, %r1045;
	xor.b32  	%r1179, %r632, %r628;
	add.s32 	%r633, %r1174, %r1179;
	add.s32 	%r634, %r633, 362437;
	rem.u32 	%r635, %r634, %r281;
	add.s32 	%r636, %r635, %r279;
	mul.wide.u32 	%rd115, %r636, 4;
	add.s64 	%rd116, %rd4, %rd115;
	ld.global.u32 	%r637, [%rd116];
	mul.wide.s32 	%rd117, %r1175, 4;
	add.s64 	%rd118, %rd3, %rd117;
	st.global.u32 	[%rd118], %r637;
	add.s64 	%rd119, %rd1, %rd117;
	st.global.u32 	[%rd119], %r278;
	shr.u32 	%r638, %r1044, 2;
	xor.b32  	%r639, %r638, %r1044;
	shl.b32 	%r640, %r1179, 4;
	shl.b32 	%r641, %r639, 1;
	xor.b32  	%r642, %r640, %r641;
	xor.b32  	%r643, %r642, %r1179;
	xor.b32  	%r1180, %r643, %r639;
	add.s32 	%r644, %r1174, %r1180;
	add.s32 	%r645, %r644, 724874;
	rem.u32 	%r646, %r645, %r281;
	add.s32 	%r647, %r646, %r279;
	mul.wide.u32 	%rd120, %r647, 4;
	add.s64 	%rd121, %rd4, %rd120;
	ld.global.u32 	%r648, [%rd121];
	st.global.u32 	[%rd118+4], %r648;
	st.global.u32 	[%rd119+4], %r278;
	shr.u32 	%r649, %r1043, 2;
	xor.b32  	%r650, %r649, %r1043;
	shl.b32 	%r651, %r1180, 4;
	shl.b32 	%r652, %r650, 1;
	xor.b32  	%r653, %r651, %r652;
	xor.b32  	%r654, %r653, %r1180;
	xor.b32  	%r1181, %r654, %r650;
	add.s32 	%r655, %r1174, %r1181;
	add.s32 	%r656, %r655, 1087311;
	rem.u32 	%r657, %r656, %r281;
	add.s32 	%r658, %r657, %r279;
	mul.wide.u32 	%rd122, %r658, 4;
	add.s64 	%rd123, %rd4, %rd122;
	ld.global.u32 	%r659, [%rd123];
	st.global.u32 	[%rd118+8], %r659;
	st.global.u32 	[%rd119+8], %r278;
	shr.u32 	%r660, %r1042, 2;
	xor.b32  	%r661, %r660, %r1042;
	shl.b32 	%r662, %r1181, 4;
	shl.b32 	%r663, %r661, 1;
	xor.b32  	%r664, %r662, %r663;
	xor.b32  	%r665, %r664, %r1181;
	xor.b32  	%r1173, %r665, %r661;
	add.s32 	%r1174, %r1174, 1449748;
	add.s32 	%r666, %r1173, %r1174;
	rem.u32 	%r667, %r666, %r281;
	add.s32 	%r668, %r667, %r279;
	mul.wide.u32 	%rd124, %r668, 4;
	add.s64 	%rd125, %rd4, %rd124;
	ld.global.u32 	%r669, [%rd125];
	st.global.u32 	[%rd118+12], %r669;
	add.s32 	%r1175, %r1175, 4;
	st.global.u32 	[%rd119+12], %r278;
	add.s32 	%r1149, %r1149, 4;
	setp.eq.s32 	%p52, %r1149, %r340;
	mov.u32 	%r1044, %r1179;
	mov.u32 	%r1043, %r1180;
	mov.u32 	%r1042, %r1181;
	mov.u32 	%r1150, %r1045;
	@%p52 bra 	$L__BB3_126;
	bra.uni 	$L__BB3_125;
$L__BB3_126:
	setp.eq.s32 	%p53, %r339, 0;
	mov.u32 	%r1041, %r1173;
	mov.u32 	%r1042, %r1181;
	mov.u32 	%r1043, %r1180;
	mov.u32 	%r1044, %r1179;
	mov.u32 	%r1046, %r1174;
	mov.u32 	%r1157, %r1175;
	@%p53 bra 	$L__BB3_110;
	shr.u32 	%r670, %r1045, 2;
	xor.b32  	%r671, %r670, %r1045;
	shl.b32 	%r672, %r1173, 4;
	shl.b32 	%r673, %r671, 1;
	xor.b32  	%r674, %r672, %r673;
	xor.b32  	%r675, %r674, %r1173;
	xor.b32  	%r355, %r675, %r671;
	add.s32 	%r1046, %r1174, 362437;
	add.s32 	%r676, %r355, %r1046;
	rem.u32 	%r677, %r676, %r281;
	add.s32 	%r678, %r677, %r279;
	mul.wide.u32 	%rd126, %r678, 4;
	add.s64 	%rd127, %rd4, %rd126;
	ld.global.u32 	%r679, [%rd127];
	mul.wide.s32 	%rd128, %r1175, 4;
	add.s64 	%rd16, %rd3, %rd128;
	st.global.u32 	[%rd16], %r679;
	add.s32 	%r1157, %r1175, 1;
	add.s64 	%rd17, %rd1, %rd128;
	st.global.u32 	[%rd17], %r278;
	setp.eq.s32 	%p54, %r339, 1;
	mov.u32 	%r1041, %r355;
	mov.u32 	%r1042, %r1173;
	mov.u32 	%r1043, %r1181;
	mov.u32 	%r1044, %r1180;
	mov.u32 	%r1045, %r1179;
	@%p54 bra 	$L__BB3_110;
	shr.u32 	%r680, %r1179, 2;
	xor.b32  	%r681, %r680, %r1179;
	shl.b32 	%r682, %r355, 4;
	shl.b32 	%r683, %r681, 1;
	xor.b32  	%r684, %r682, %r683;
	xor.b32  	%r685, %r684, %r355;
	xor.b32  	%r358, %r685, %r681;
	add.s32 	%r1046, %r1174, 724874;
	add.s32 	%r686, %r358, %r1046;
	rem.u32 	%r687, %r686, %r281;
	add.s32 	%r688, %r687, %r279;
	mul.wide.u32 	%rd129, %r688, 4;
	add.s64 	%rd130, %rd4, %rd129;
	ld.global.u32 	%r689, [%rd130];
	st.global.u32 	[%rd16+4], %r689;
	add.s32 	%r1157, %r1175, 2;
	st.global.u32 	[%rd17+4], %r278;
	setp.eq.s32 	%p55, %r339, 2;
	mov.u32 	%r1041, %r358;
	mov.u32 	%r1042, %r355;
	mov.u32 	%r1043, %r1173;
	mov.u32 	%r1044, %r1181;
	mov.u32 	%r1045, %r1180;
	@%p55 bra 	$L__BB3_110;
	shr.u32 	%r690, %r1180, 2;
	xor.b32  	%r691, %r690, %r1180;
	shl.b32 	%r692, %r358, 4;
	shl.b32 	%r693, %r691, 1;
	xor.b32  	%r694, %r692, %r693;
	xor.b32  	%r695, %r694, %r358;
	xor.b32  	%r1041, %r695, %r691;
	add.s32 	%r1046, %r1174, 1087311;
	add.s32 	%r696, %r1041, %r1046;
	rem.u32 	%r697, %r696, %r281;
	add.s32 	%r698, %r697, %r279;
	mul.wide.u32 	%rd131, %r698, 4;
	add.s64 	%rd132, %rd4, %rd131;
	ld.global.u32 	%r699, [%rd132];
	st.global.u32 	[%rd16+8], %r699;
	add.s32 	%r1157, %r1175, 3;
	st.global.u32 	[%rd17+8], %r278;
	mov.u32 	%r1042, %r358;
	mov.u32 	%r1043, %r355;
	mov.u32 	%r1044, %r1173;
	mov.u32 	%r1045, %r1181;
	bra.uni 	$L__BB3_110;
$L__BB3_130:
	setp.lt.s32 	%p3, %r502, 1;
	@%p3 bra 	$L__BB3_179;
	and.b32  	%r364, %r502, 7;
	and.b32  	%r365, %r502, 2147483640;
$L__BB3_132:
	ld.param.u64 	%rd288, [_Z10sample3HopPiS_S_S_S_S_PKiS1_S1_iiiiy_param_8];
	mul.lo.s32 	%r1244, %r991, %r501;
	cvta.to.global.u64 	%rd48, %rd288;
	mul.wide.s32 	%rd49, %r991, 4;
	add.s64 	%rd50, %rd48, %rd49;
	ld.global.u32 	%r374, [%rd50];
	mul.wide.s32 	%rd51, %r374, 4;
	add.s64 	%rd52, %rd8, %rd51;
	ld.global.u32 	%r375, [%rd52];
	ld.global.u32 	%r376, [%rd52+4];
	sub.s32 	%r521, %r376, %r375;
	setp.lt.s32 	%p14, %r521, %r501;
	@%p14 bra 	$L__BB3_168;
$L__BB3_133:
	mov.b32 	%r1192, 0;
$L__BB3_134:
	mad.lo.s32 	%r388, %r991, %r502, %r1192;
	mul.wide.s32 	%rd65, %r388, 4;
	add.s64 	%rd66, %rd7, %rd65;
	ld.global.u32 	%r389, [%rd66];
	setp.gt.s32 	%p23, %r389, 0;
	@%p23 bra 	$L__BB3_146;
	add.s32 	%r531, %r502, -1;
	setp.lt.u32 	%p24, %r531, 7;
	mul.lo.s32 	%r1241, %r388, %r503;
	@%p24 bra 	$L__BB3_138;
	mov.b32 	%r1200, 0;
$L__BB3_137:
	.pragma "nounroll";
	mul.wide.s32 	%rd67, %r1241, 4;
	add.s64 	%rd68, %rd6, %rd67;
	mov.b32 	%r533, -1;
	st.global.u32 	[%rd68], %r533;
	add.s64 	%rd69, %rd5, %rd67;
	st.global.u32 	[%rd69], %r389;
	st.global.u32 	[%rd68+4], %r533;
	st.global.u32 	[%rd69+4], %r389;
	st.global.u32 	[%rd68+8], %r533;
	st.global.u32 	[%rd69+8], %r389;
	st.global.u32 	[%rd68+12], %r533;
	st.global.u32 	[%rd69+12], %r389;
	st.global.u32 	[%rd68+16], %r533;
	st.global.u32 	[%rd69+16], %r389;
	st.global.u32 	[%rd68+20], %r533;
	st.global.u32 	[%rd69+20], %r389;
	st.global.u32 	[%rd68+24], %r533;
	st.global.u32 	[%rd69+24], %r389;
	st.global.u32 	[%rd68+28], %r533;
	add.s32 	%r1241, %r1241, 8;
	st.global.u32 	[%rd69+28], %r389;
	add.s32 	%r1200, %r1200, 8;
	setp.eq.s32 	%p25, %r1200, %r365;
	@%p25 bra 	$L__BB3_138;
	bra.uni 	$L__BB3_137;
$L__BB3_138:
	setp.eq.s32 	%p26, %r364, 0;
	@%p26 bra 	$L__BB3_148;
	add.s32 	%r534, %r364, -1;
	setp.lt.u32 	%p27, %r534, 3;
	@%p27 bra 	$L__BB3_141;
	mul.wide.s32 	%rd70, %r1241, 4;
	add.s64 	%rd71, %rd6, %rd70;
	mov.b32 	%r535, -1;
	st.global.u32 	[%rd71], %r535;
	add.s64 	%rd72, %rd5, %rd70;
	st.global.u32 	[%rd72], %r389;
	st.global.u32 	[%rd71+4], %r535;
	st.global.u32 	[%rd72+4], %r389;
	st.global.u32 	[%rd71+8], %r535;
	st.global.u32 	[%rd72+8], %r389;
	st.global.u32 	[%rd71+12], %r535;
	st.global.u32 	[%rd72+12], %r389;
	add.s32 	%r1241, %r1241, 4;
$L__BB3_141:
	and.b32  	%r536, %r502, 3;
	setp.eq.s32 	%p28, %r536, 0;
	@%p28 bra 	$L__BB3_148;
	setp.eq.s32 	%p29, %r536, 1;
	@%p29 bra 	$L__BB3_144;
	mul.wide.s32 	%rd73, %r1241, 4;
	add.s64 	%rd74, %rd6, %rd73;
	mov.b32 	%r537, -1;
	st.global.u32 	[%rd74], %r537;
	add.s64 	%rd75, %rd5, %rd73;
	st.global.u32 	[%rd75], %r389;
	st.global.u32 	[%rd74+4], %r537;
	st.global.u32 	[%rd75+4], %r389;
	add.s32 	%r1241, %r1241, 2;
$L__BB3_144:
	and.b32  	%r538, %r502, 1;
	setp.eq.b32 	%p30, %r538, 1;
	not.pred 	%p31, %p30;
	@%p31 bra 	$L__BB3_148;
	mul.wide.s32 	%rd76, %r1241, 4;
	add.s64 	%rd77, %rd6, %rd76;
	mov.b32 	%r539, -1;
	st.global.u32 	[%rd77], %r539;
	add.s64 	%rd78, %rd5, %rd76;
	st.global.u32 	[%rd78], %r389;
	bra.uni 	$L__BB3_148;
$L__BB3_146:
	mul.lo.s32 	%r1215, %r388, %r503;
	mul.wide.u32 	%rd79, %r389, 4;
	add.s64 	%rd80, %rd8, %rd79;
	ld.global.u32 	%r396, [%rd80];
	ld.global.u32 	%r397, [%rd80+4];
	sub.s32 	%r398, %r397, %r396;
	min.s32 	%r540, %r398, %r503;
	setp.gt.s32 	%p32, %r540, 0;
	@%p32 bra 	$L__BB3_161;
$L__BB3_147:
	setp.lt.s32 	%p38, %r398, %r503;
	@%p38 bra 	$L__BB3_150;
$L__BB3_148:
	add.s32 	%r1192, %r1192, 1;
	setp.eq.s32 	%p47, %r1192, %r502;
	@%p47 bra 	$L__BB3_149;
	bra.uni 	$L__BB3_134;
$L__BB3_149:
	add.s32 	%r991, %r991, %r1;
	setp.lt.s32 	%p48, %r991, %r504;
	@%p48 bra 	$L__BB3_132;
	bra.uni 	$L__BB3_192;
$L__BB3_150:
	add.s32 	%r616, %r503, %r396;
	sub.s32 	%r432, %r616, %r397;
	and.b32  	%r433, %r432, 7;
	sub.s32 	%r617, %r397, %r616;
	setp.gt.u32 	%p39, %r617, -8;
	@%p39 bra 	$L__BB3_153;
	and.b32  	%r434, %r432, -8;
	mov.b32 	%r1217, 0;
$L__BB3_152:
	.pragma "nounroll";
	mul.wide.s32 	%rd99, %r1215, 4;
	add.s64 	%rd100, %rd6, %rd99;
	mov.b32 	%r619, -1;
	st.global.u32 	[%rd100], %r619;
	add.s64 	%rd101, %rd5, %rd99;
	st.global.u32 	[%rd101], %r389;
	st.global.u32 	[%rd100+4], %r619;
	st.global.u32 	[%rd101+4], %r389;
	st.global.u32 	[%rd100+8], %r619;
	st.global.u32 	[%rd101+8], %r389;
	st.global.u32 	[%rd100+12], %r619;
	st.global.u32 	[%rd101+12], %r389;
	st.global.u32 	[%rd100+16], %r619;
	st.global.u32 	[%rd101+16], %r389;
	st.global.u32 	[%rd100+20], %r619;
	st.global.u32 	[%rd101+20], %r389;
	st.global.u32 	[%rd100+24], %r619;
	st.global.u32 	[%rd101+24], %r389;
	st.global.u32 	[%rd100+28], %r619;
	add.s32 	%r1215, %r1215, 8;
	st.global.u32 	[%rd101+28], %r389;
	add.s32 	%r1217, %r1217, 8;
	setp.eq.s32 	%p40, %r1217, %r434;
	@%p40 bra 	$L__BB3_153;
	bra.uni 	$L__BB3_152;
$L__BB3_153:
	setp.eq.s32 	%p41, %r433, 0;
	@%p41 bra 	$L__BB3_148;
	and.b32  	%r436, %r432, 3;
	setp.lt.u32 	%p42, %r433, 4;
	@%p42 bra 	$L__BB3_156;
	mul.wide.s32 	%rd102, %r1215, 4;
	add.s64 	%rd103, %rd6, %rd102;
	mov.b32 	%r620, -1;
	st.global.u32 	[%rd103], %r620;
	add.s64 	%rd104, %rd5, %rd102;
	st.global.u32 	[%rd104], %r389;
	st.global.u32 	[%rd103+4], %r620;
	st.global.u32 	[%rd104+4], %r389;
	st.global.u32 	[%rd103+8], %r620;
	st.global.u32 	[%rd104+8], %r389;
	st.global.u32 	[%rd103+12], %r620;
	st.global.u32 	[%rd104+12], %r389;
	add.s32 	%r1215, %r1215, 4;
$L__BB3_156:
	setp.eq.s32 	%p43, %r436, 0;
	@%p43 bra 	$L__BB3_148;
	setp.eq.s32 	%p44, %r436, 1;
	@%p44 bra 	$L__BB3_159;
	mul.wide.s32 	%rd105, %r1215, 4;
	add.s64 	%rd106, %rd6, %rd105;
	mov.b32 	%r621, -1;
	st.global.u32 	[%rd106], %r621;
	add.s64 	%rd107, %rd5, %rd105;
	st.global.u32 	[%rd107], %r389;
	st.global.u32 	[%rd106+4], %r621;
	st.global.u32 	[%rd107+4], %r389;
	add.s32 	%r1215, %r1215, 2;
$L__BB3_159:
	and.b32  	%r622, %r432, 1;
	setp.eq.b32 	%p45, %r622, 1;
	not.pred 	%p46, %p45;
	@%p46 bra 	$L__BB3_148;
	mul.wide.s32 	%rd108, %r1215, 4;
	add.s64 	%rd109, %rd6, %rd108;
	mov.b32 	%r623, -1;
	st.global.u32 	[%rd109], %r623;
	add.s64 	%rd110, %rd5, %rd108;
	st.global.u32 	[%rd110], %r389;
	bra.uni 	$L__BB3_148;
$L__BB3_161:
	min.u32 	%r441, %r398, %r503;
	and.b32  	%r442, %r441, 3;
	setp.lt.u32 	%p33, %r441, 4;
	mov.u32 	%r1233, %r1215;
	mov.u32 	%r1232, %r1046;
	mov.u32 	%r1237, %r1044;
	mov.u32 	%r1238, %r1043;
	mov.u32 	%r1239, %r1042;
	mov.u32 	%r1231, %r1041;
	@%p33 bra 	$L__BB3_164;
	and.b32  	%r443, %r441, 2147483644;
	mov.b32 	%r1207, 0;
	mov.u32 	%r1233, %r1215;
	mov.u32 	%r1232, %r1046;
	mov.u32 	%r1231, %r1041;
	mov.u32 	%r1208, %r1045;
$L__BB3_163:
	mov.u32 	%r1045, %r1231;
	shr.u32 	%r543, %r1208, 2;
	xor.b32  	%r544, %r543, %r1208;
	shl.b32 	%r545, %r1045, 4;
	shl.b32 	%r546, %r544, 1;
	xor.b32  	%r547, %r545, %r546;
	xor.b32  	%r548, %r547, %r1045;
	xor.b32  	%r1237, %r548, %r544;
	add.s32 	%r549, %r1232, %r1237;
	add.s32 	%r550, %r549, 362437;
	rem.u32 	%r551, %r550, %r398;
	add.s32 	%r552, %r551, %r396;
	mul.wide.u32 	%rd81, %r552, 4;
	add.s64 	%rd82, %rd4, %rd81;
	ld.global.u32 	%r553, [%rd82];
	mul.wide.s32 	%rd83, %r1233, 4;
	add.s64 	%rd84, %rd6, %rd83;
	st.global.u32 	[%rd84], %r553;
	add.s64 	%rd85, %rd5, %rd83;
	st.global.u32 	[%rd85], %r389;
	shr.u32 	%r554, %r1044, 2;
	xor.b32  	%r555, %r554, %r1044;
	shl.b32 	%r556, %r1237, 4;
	shl.b32 	%r557, %r555, 1;
	xor.b32  	%r558, %r556, %r557;
	xor.b32  	%r559, %r558, %r1237;
	xor.b32  	%r1238, %r559, %r555;
	add.s32 	%r560, %r1232, %r1238;
	add.s32 	%r561, %r560, 724874;
	rem.u32 	%r562, %r561, %r398;
	add.s32 	%r563, %r562, %r396;
	mul.wide.u32 	%rd86, %r563, 4;
	add.s64 	%rd87, %rd4, %rd86;
	ld.global.u32 	%r564, [%rd87];
	st.global.u32 	[%rd84+4], %r564;
	st.global.u32 	[%rd85+4], %r389;
	shr.u32 	%r565, %r1043, 2;
	xor.b32  	%r566, %r565, %r1043;
	shl.b32 	%r567, %r1238, 4;
	shl.b32 	%r568, %r566, 1;
	xor.b32  	%r569, %r567, %r568;
	xor.b32  	%r570, %r569, %r1238;
	xor.b32  	%r1239, %r570, %r566;
	add.s32 	%r571, %r1232, %r1239;
	add.s32 	%r572, %r571, 1087311;
	rem.u32 	%r573, %r572, %r398;
	add.s32 	%r574, %r573, %r396;
	mul.wide.u32 	%rd88, %r574, 4;
	add.s64 	%rd89, %rd4, %rd88;
	ld.global.u32 	%r575, [%rd89];
	st.global.u32 	[%rd84+8], %r575;
	st.global.u32 	[%rd85+8], %r389;
	shr.u32 	%r576, %r1042, 2;
	xor.b32  	%r577, %r576, %r1042;
	shl.b32 	%r578, %r1239, 4;
	shl.b32 	%r579, %r577, 1;
	xor.b32  	%r580, %r578, %r579;
	xor.b32  	%r581, %r580, %r1239;
	xor.b32  	%r1231, %r581, %r577;
	add.s32 	%r1232, %r1232, 1449748;
	add.s32 	%r582, %r1231, %r1232;
	rem.u32 	%r583, %r582, %r398;
	add.s32 	%r584, %r583, %r396;
	mul.wide.u32 	%rd90, %r584, 4;
	add.s64 	%rd91, %rd4, %rd90;
	ld.global.u32 	%r585, [%rd91];
	st.global.u32 	[%rd84+12], %r585;
	add.s32 	%r1233, %r1233, 4;
	st.global.u32 	[%rd85+12], %r389;
	add.s32 	%r1207, %r1207, 4;
	setp.eq.s32 	%p34, %r1207, %r443;
	mov.u32 	%r1044, %r1237;
	mov.u32 	%r1043, %r1238;
	mov.u32 	%r1042, %r1239;
	mov.u32 	%r1208, %r1045;
	@%p34 bra 	$L__BB3_164;
	bra.uni 	$L__BB3_163;
$L__BB3_164:
	setp.eq.s32 	%p35, %r442, 0;
	mov.u32 	%r1041, %r1231;
	mov.u32 	%r1042, %r1239;
	mov.u32 	%r1043, %r1238;
	mov.u32 	%r1044, %r1237;
	mov.u32 	%r1046, %r1232;
	mov.u32 	%r1215, %r1233;
	@%p35 bra 	$L__BB3_147;
	shr.u32 	%r586, %r1045, 2;
	xor.b32  	%r587, %r586, %r1045;
	shl.b32 	%r588, %r1231, 4;
	shl.b32 	%r589, %r587, 1;
	xor.b32  	%r590, %r588, %r589;
	xor.b32  	%r591, %r590, %r1231;
	xor.b32  	%r458, %r591, %r587;
	add.s32 	%r1046, %r1232, 362437;
	add.s32 	%r592, %r458, %r1046;
	rem.u32 	%r593, %r592, %r398;
	add.s32 	%r594, %r593, %r396;
	mul.wide.u32 	%rd92, %r594, 4;
	add.s64 	%rd93, %rd4, %rd92;
	ld.global.u32 	%r595, [%rd93];
	mul.wide.s32 	%rd94, %r1233, 4;
	add.s64 	%rd18, %rd6, %rd94;
	st.global.u32 	[%rd18], %r595;
	add.s32 	%r1215, %r1233, 1;
	add.s64 	%rd19, %rd5, %rd94;
	st.global.u32 	[%rd19], %r389;
	setp.eq.s32 	%p36, %r442, 1;
	mov.u32 	%r1041, %r458;
	mov.u32 	%r1042, %r1231;
	mov.u32 	%r1043, %r1239;
	mov.u32 	%r1044, %r1238;
	mov.u32 	%r1045, %r1237;
	@%p36 bra 	$L__BB3_147;
	shr.u32 	%r596, %r1237, 2;
	xor.b32  	%r597, %r596, %r1237;
	shl.b32 	%r598, %r458, 4;
	shl.b32 	%r599, %r597, 1;
	xor.b32  	%r600, %r598, %r599;
	xor.b32  	%r601, %r600, %r458;
	xor.b32  	%r461, %r601, %r597;
	add.s32 	%r1046, %r1232, 724874;
	add.s32 	%r602, %r461, %r1046;
	rem.u32 	%r603, %r602, %r398;
	add.s32 	%r604, %r603, %r396;
	mul.wide.u32 	%rd95, %r604, 4;
	add.s64 	%rd96, %rd4, %rd95;
	ld.global.u32 	%r605, [%rd96];
	st.global.u32 	[%rd18+4], %r605;
	add.s32 	%r1215, %r1233, 2;
	st.global.u32 	[%rd19+4], %r389;
	setp.eq.s32 	%p37, %r442, 2;
	mov.u32 	%r1041, %r461;
	mov.u32 	%r1042, %r458;
	mov.u32 	%r1043, %r1231;
	mov.u32 	%r1044, %r1239;
	mov.u32 	%r1045, %r1238;
	@%p37 bra 	$L__BB3_147;
	shr.u32 	%r606, %r1238, 2;
	xor.b32  	%r607, %r606, %r1238;
	shl.b32 	%r608, %r461, 4;
	shl.b32 	%r609, %r607, 1;
	xor.b32  	%r610, %r608, %r609;
	xor.b32  	%r611, %r610, %r461;
	xor.b32  	%r1041, %r611, %r607;
	add.s32 	%r1046, %r1232, 1087311;
	add.s32 	%r612, %r1041, %r1046;
	rem.u32 	%r613, %r612, %r398;
	add.s32 	%r614, %r613, %r396;
	mul.wide.u32 	%rd97, %r614, 4;
	add.s64 	%rd98, %rd4, %rd97;
	ld.global.u32 	%r615, [%rd98];
	st.global.u32 	[%rd18+8], %r615;
	add.s32 	%r1215, %r1233, 3;
	st.global.u32 	[%rd19+8], %r389;
	mov.u32 	%r1042, %r461;
	mov.u32 	%r1043, %r458;
	mov.u32 	%r1044, %r1231;
	mov.u32 	%r1045, %r1239;
	bra.uni 	$L__BB3_147;
$L__BB3_168:
	add.s32 	%r522, %r501, %r375;
	sub.s32 	%r473, %r522, %r376;
	and.b32  	%r474, %r473, 7;
	sub.s32 	%r523, %r376, %r522;
	setp.gt.u32 	%p15, %r523, -8;
	@%p15 bra 	$L__BB3_171;
	and.b32  	%r475, %r473, -8;
	mov.b32 	%r1191, 0;
$L__BB3_170:
	.pragma "nounroll";
	mul.wide.s32 	%rd53, %r1244, 4;
	add.s64 	%rd54, %rd3, %rd53;
	mov.b32 	%r525, -1;
	st.global.u32 	[%rd54], %r525;
	add.s64 	%rd55, %rd1, %rd53;
	st.global.u32 	[%rd55], %r374;
	st.global.u32 	[%rd54+4], %r525;
	st.global.u32 	[%rd55+4], %r374;
	st.global.u32 	[%rd54+8], %r525;
	st.global.u32 	[%rd55+8], %r374;
	st.global.u32 	[%rd54+12], %r525;
	st.global.u32 	[%rd55+12], %r374;
	st.global.u32 	[%rd54+16], %r525;
	st.global.u32 	[%rd55+16], %r374;
	st.global.u32 	[%rd54+20], %r525;
	st.global.u32 	[%rd55+20], %r374;
	st.global.u32 	[%rd54+24], %r525;
	st.global.u32 	[%rd55+24], %r374;
	st.global.u32 	[%rd54+28], %r525;
	add.s32 	%r1244, %r1244, 8;
	st.global.u32 	[%rd55+28], %r374;
	add.s32 	%r1191, %r1191, 8;
	setp.eq.s32 	%p16, %r1191, %r475;
	@%p16 bra 	$L__BB3_171;
	bra.uni 	$L__BB3_170;
$L__BB3_171:
	setp.eq.s32 	%p17, %r474, 0;
	@%p17 bra 	$L__BB3_133;
	and.b32  	%r477, %r473, 3;
	setp.lt.u32 	%p18, %r474, 4;
	@%p18 bra 	$L__BB3_174;
	mul.wide.s32 	%rd56, %r1244, 4;
	add.s64 	%rd57, %rd3, %rd56;
	mov.b32 	%r526, -1;
	st.global.u32 	[%rd57], %r526;
	add.s64 	%rd58, %rd1, %rd56;
	st.global.u32 	[%rd58], %r374;
	st.global.u32 	[%rd57+4], %r526;
	st.global.u32 	[%rd58+4], %r374;
	st.global.u32 	[%rd57+8], %r526;
	st.global.u32 	[%rd58+8], %r374;
	st.global.u32 	[%rd57+12], %r526;
	st.global.u32 	[%rd58+12], %r374;
	add.s32 	%r1244, %r1244, 4;
$L__BB3_174:
	setp.eq.s32 	%p19, %r477, 0;
	@%p19 bra 	$L__BB3_133;
	setp.eq.s32 	%p20, %r477, 1;
	@%p20 bra 	$L__BB3_177;
	mul.wide.s32 	%rd59, %r1244, 4;
	add.s64 	%rd60, %rd3, %rd59;
	mov.b32 	%r527, -1;
	st.global.u32 	[%rd60], %r527;
	add.s64 	%rd61, %rd1, %rd59;
	st.global.u32 	[%rd61], %r374;
	st.global.u32 	[%rd60+4], %r527;
	st.global.u32 	[%rd61+4], %r374;
	add.s32 	%r1244, %r1244, 2;
$L__BB3_177:
	and.b32  	%r528, %r473, 1;
	setp.eq.b32 	%p21, %r528, 1;
	not.pred 	%p22, %p21;
	@%p22 bra 	$L__BB3_133;
	mul.wide.s32 	%rd62, %r1244, 4;
	add.s64 	%rd63, %rd3, %rd62;
	mov.b32 	%r529, -1;
	st.global.u32 	[%rd63], %r529;
	add.s64 	%rd64, %rd1, %rd62;
	st.global.u32 	[%rd64], %r374;
	bra.uni 	$L__BB3_133;
$L__BB3_179:
	mul.lo.s32 	%r1251, %r991, %r501;
	mul.wide.s32 	%rd32, %r991, 4;
	add.s64 	%rd33, %rd9, %rd32;
	ld.global.u32 	%r484, [%rd33];
	mul.wide.s32 	%rd34, %r484, 4;
	add.s64 	%rd35, %rd8, %rd34;
	ld.global.u32 	%r485, [%rd35];
	ld.global.u32 	%r486, [%rd35+4];
	sub.s32 	%r512, %r486, %r485;
	setp.ge.s32 	%p4, %r512, %r501;
	@%p4 bra 	$L__BB3_191;
	add.s32 	%r513, %r501, %r485;
	sub.s32 	%r487, %r513, %r486;
	and.b32  	%r488, %r487, 7;
	sub.s32 	%r514, %r486, %r513;
	setp.gt.u32 	%p5, %r514, -8;
	@%p5 bra 	$L__BB3_183;
	and.b32  	%r489, %r487, -8;
	mov.b32 	%r1252, 0;
$L__BB3_182:
	.pragma "nounroll";
	mul.wide.s32 	%rd36, %r1251, 4;
	add.s64 	%rd37, %rd3, %rd36;
	mov.b32 	%r516, -1;
	st.global.u32 	[%rd37], %r516;
	add.s64 	%rd38, %rd1, %rd36;
	st.global.u32 	[%rd38], %r484;
	st.global.u32 	[%rd37+4], %r516;
	st.global.u32 	[%rd38+4], %r484;
	st.global.u32 	[%rd37+8], %r516;
	st.global.u32 	[%rd38+8], %r484;
	st.global.u32 	[%rd37+12], %r516;
	st.global.u32 	[%rd38+12], %r484;
	st.global.u32 	[%rd37+16], %r516;
	st.global.u32 	[%rd38+16], %r484;
	st.global.u32 	[%rd37+20], %r516;
	st.global.u32 	[%rd38+20], %r484;
	st.global.u32 	[%rd37+24], %r516;
	st.global.u32 	[%rd38+24], %r484;
	st.global.u32 	[%rd37+28], %r516;
	add.s32 	%r1251, %r1251, 8;
	st.global.u32 	[%rd38+28], %r484;
	add.s32 	%r1252, %r1252, 8;
	setp.eq.s32 	%p6, %r1252, %r489;
	@%p6 bra 	$L__BB3_183;
	bra.uni 	$L__BB3_182;
$L__BB3_183:
	setp.eq.s32 	%p7, %r488, 0;
	@%p7 bra 	$L__BB3_191;
	and.b32  	%r491, %r487, 3;
	setp.lt.u32 	%p8, %r488, 4;
	@%p8 bra 	$L__BB3_186;
	mul.wide.s32 	%rd39, %r1251, 4;
	add.s64 	%rd40, %rd3, %rd39;
	mov.b32 	%r517, -1;
	st.global.u32 	[%rd40], %r517;
	add.s64 	%rd41, %rd1, %rd39;
	st.global.u32 	[%rd41], %r484;
	st.global.u32 	[%rd40+4], %r517;
	st.global.u32 	[%rd41+4], %r484;
	st.global.u32 	[%rd40+8], %r517;
	st.global.u32 	[%rd41+8], %r484;
	st.global.u32 	[%rd40+12], %r517;
	st.global.u32 	[%rd41+12], %r484;
	add.s32 	%r1251, %r1251, 4;
$L__BB3_186:
	setp.eq.s32 	%p9, %r491, 0;
	@%p9 bra 	$L__BB3_191;
	setp.eq.s32 	%p10, %r491, 1;
	@%p10 bra 	$L__BB3_189;
	mul.wide.s32 	%rd42, %r1251, 4;
	add.s64 	%rd43, %rd3, %rd42;
	mov.b32 	%r518, -1;
	st.global.u32 	[%rd43], %r518;
	add.s64 	%rd44, %rd1, %rd42;
	st.global.u32 	[%rd44], %r484;
	st.global.u32 	[%rd43+4], %r518;
	st.global.u32 	[%rd44+4], %r484;
	add.s32 	%r1251, %r1251, 2;
$L__BB3_189:
	and.b32  	%r519, %r487, 1;
	setp.eq.b32 	%p11, %r519, 1;
	not.pred 	%p12, %p11;
	@%p12 bra 	$L__BB3_191;
	mul.wide.s32 	%rd45, %r1251, 4;
	add.s64 	%rd46, %rd3, %rd45;
	mov.b32 	%r520, -1;
	st.global.u32 	[%rd46], %r520;
	add.s64 	%rd47, %rd1, %rd45;
	st.global.u32 	[%rd47], %r484;
$L__BB3_191:
	add.s32 	%r991, %r991, %r1;
	setp.lt.s32 	%p13, %r991, %r504;
	@%p13 bra 	$L__BB3_179;
$L__BB3_192:
	ret;

}


// ===== COMPILED SASS (sm_100) =====

	.target	sm_100

	.elftype	@"ET_EXEC"


//--------------------- .note.nv.tkinfo           --------------------------
	.section	.note.nv.tkinfo,"",@"SHT_NOTE"
	.sectionflags	@"SHF_NOTE_NV_TKINFO"
	.tkinfo
        /*0018*/ 	.word	0x00000002
        /*0030*/ 	.string	""
        /*0030*/ 	.string	"ptxas"
        /*0030*/ 	.string	"Cuda compilation tools, release 13.0, V13.0.88"
        /*0030*/ 	.string	"Build cuda_13.0.r13.0/compiler.36424714_0"
        /*0030*/ 	.string	"-arch sm_100 -m 64 "



//--------------------- .note.nv.cuinfo           --------------------------
	.section	.note.nv.cuinfo,"",@"SHT_NOTE"
	.sectionflags	@"SHF_NOTE_NV_CUINFO"
        /*0018*/ 	.short	0x0002
        /*001a*/ 	.short	0x0064
        /*001c*/ 	.short	0x0082
	.zero		2


//--------------------- .nv.info                  --------------------------
	.section	.nv.info,"",@"SHT_CUDA_INFO"
	.align	4


	//----- nvinfo : EIATTR_REGCOUNT
	.align		4
        /*0000*/ 	.byte	0x04, 0x2f
        /*0002*/ 	.short	(.L_10 - .L_9)
	.align		4
.L_9:
        /*0004*/ 	.word	index@(_Z18sample_full_kernelPiS_PKiS1_S1_i)
        /*0008*/ 	.word	0x0000001e


	//----- nvinfo : EIATTR_FRAME_SIZE
	.align		4
.L_10:
        /*000c*/ 	.byte	0x04, 0x11
        /*000e*/ 	.short	(.L_12 - .L_11)
	.align		4
.L_11:
        /*0010*/ 	.word	index@(_Z18sample_full_kernelPiS_PKiS1_S1_i)
        /*0014*/ 	.word	0x00000000


	//----- nvinfo : EIATTR_REGCOUNT
	.align		4
.L_12:
        /*0018*/ 	.byte	0x04, 0x2f
        /*001a*/ 	.short	(.L_14 - .L_13)
	.align		4
.L_13:
        /*001c*/ 	.word	index@(_Z10sample1HopPiS_PKiS1_S1_iiy)
        /*0020*/ 	.word	0x00000022


	//----- nvinfo : EIATTR_FRAME_SIZE
	.align		4
.L_14:
        /*0024*/ 	.byte	0x04, 0x11
        /*0026*/ 	.short	(.L_16 - .L_15)
	.align		4
.L_15:
        /*0028*/ 	.word	index@(_Z10sample1HopPiS_PKiS1_S1_iiy)
        /*002c*/ 	.word	0x00000000


	//----- nvinfo : EIATTR_REGCOUNT
	.align		4
.L_16:
        /*0030*/ 	.byte	0x04, 0x2f
        /*0032*/ 	.short	(.L_18 - .L_17)
	.align		4
.L_17:
        /*0034*/ 	.word	index@(_Z10sample2HopPiS_S_S_PKiS1_S1_iiiy)
        /*0038*/ 	.word	0x00000025


	//----- nvinfo : EIATTR_FRAME_SIZE
	.align		4
.L_18:
        /*003c*/ 	.byte	0x04, 0x11
        /*003e*/ 	.short	(.L_20 - .L_19)
	.align		4
.L_19:
        /*0040*/ 	.word	index@(_Z10sample2HopPiS_S_S_PKiS1_S1_iiiy)
        /*0044*/ 	.word	0x00000000


	//----- nvinfo : EIATTR_REGCOUNT
	.align		4
.L_20:
        /*0048*/ 	.byte	0x04, 0x2f
        /*004a*/ 	.short	(.L_22 - .L_21)
	.align		4
.L_21:
        /*004c*/ 	.word	index@(_Z10sample3HopPiS_S_S_S_S_PKiS1_S1_iiiiy)
        /*0050*/ 	.word	0x00000026


	//----- nvinfo : EIATTR_FRAME_SIZE
	.align		4
.L_22:
        /*0054*/ 	.byte	0x04, 0x11
        /*0056*/ 	.short	(.L_24 - .L_23)
	.align		4
.L_23:
        /*0058*/ 	.word	index@(_Z10sample3HopPiS_S_S_S_S_PKiS1_S1_iiiiy)
        /*005c*/ 	.word	0x00000000


	//----- nvinfo : EIATTR_MIN_STACK_SIZE
	.align		4
.L_24:
        /*0060*/ 	.byte	0x04, 0x12
        /*0062*/ 	.short	(.L_26 - .L_25)
	.align		4
.L_25:
        /*0064*/ 	.word	index@(_Z10sample3HopPiS_S_S_S_S_PKiS1_S1_iiiiy)
        /*0068*/ 	.word	0x00000000


	//----- nvinfo : EIATTR_MIN_STACK_SIZE
	.align		4
.L_26:
        /*006c*/ 	.byte	0x04, 0x12
        /*006e*/ 	.short	(.L_28 - .L_27)
	.align		4
.L_27:
        /*0070*/ 	.word	index@(_Z10sample2HopPiS_S_S_PKiS1_S1_iiiy)
        /*0074*/ 	.word	0x00000000


	//----- nvinfo : EIATTR_MIN_STACK_SIZE
	.align		4
.L_28:
        /*0078*/ 	.byte	0x04, 0x12
        /*007a*/ 	.short	(.L_30 - .L_29)
	.align		4
.L_29:
        /*007c*/ 	.word	index@(_Z10sample1HopPiS_PKiS1_S1_iiy)
        /*0080*/ 	.word	0x00000000


	//----- nvinfo : EIATTR_MIN_STACK_SIZE
	.align		4
.L_30:
        /*0084*/ 	.byte	0x04, 0x12
        /*0086*/ 	.short	(.L_32 - .L_31)
	.align		4
.L_31:
        /*0088*/ 	.word	index@(_Z18sample_full_kernelPiS_PKiS1_S1_i)
        /*008c*/ 	.word	0x00000000
.L_32:


//--------------------- .nv.compat                --------------------------
	.section	.nv.compat,"",@"SHT_CUDA_COMPAT_INFO"
	.align	4
        /*0000*/ 	.byte	0x02, 0x09, 0x00, 0x00, 0x02, 0x02, 0x01, 0x00, 0x02, 0x05, 0x05, 0x00, 0x03, 0x07, 0x01, 0x01
        /*0010*/ 	.byte	0x02, 0x03, 0x00, 0x00, 0x02, 0x06, 0x01, 0x00, 0x04, 0x0b, 0x08, 0x00, 0x09, 0x00, 0x00, 0x00
        /*0020*/ 	.byte	0x00, 0x00, 0x00, 0x00


//--------------------- .nv.info._Z10sample3HopPiS_S_S_S_S_PKiS1_S1_iiiiy --------------------------
	.section	.nv.info._Z10sample3HopPiS_S_S_S_S_PKiS1_S1_iiiiy,"",@"SHT_CUDA_INFO"
	.sectionflags	@""
	.align	4


	//----- nvinfo : EIATTR_CUDA_API_VERSION
	.align		4
        /*0000*/ 	.byte	0x04, 0x37
        /*0002*/ 	.short	(.L_34 - .L_33)
.L_33:
        /*0004*/ 	.word	0x00000082


	//----- nvinfo : EIATTR_KPARAM_INFO
	.align		4
.L_34:
        /*0008*/ 	.byte	0x04, 0x17
        /*000a*/ 	.short	(.L_36 - .L_35)
.L_35:
        /*000c*/ 	.word	0x00000000
        /*0010*/ 	.short	0x000d
        /*0012*/ 	.short	0x0058
        /*0014*/ 	.byte	0x00, 0xf0, 0x21, 0x00


	//----- nvinfo : EIATTR_KPARAM_INFO
	.align		4
.L_36:
        /*0018*/ 	.byte	0x04, 0x17
        /*001a*/ 	.short	(.L_38 - .L_37)
.L_37:
        /*001c*/ 	.word	0x00000000
        /*0020*/ 	.short	0x000c
        /*0022*/ 	.short	0x0054
        /*0024*/ 	.byte	0x00, 0xf0, 0x11, 0x00


	//----- nvinfo : EIATTR_KPARAM_INFO
	.align		4
.L_38:
        /*0028*/ 	.byte	0x04, 0x17
        /*002a*/ 	.short	(.L_40 - .L_39)
.L_39:
        /*002c*/ 	.word	0x00000000
        /*0030*/ 	.short	0x000b
        /*0032*/ 	.short	0x0050
        /*0034*/ 	.byte	0x00, 0xf0, 0x11, 0x00


	//----- nvinfo : EIATTR_KPARAM_INFO
	.align		4
.L_40:
        /*0038*/ 	.byte	0x04, 0x17
        /*003a*/ 	.short	(.L_42 - .L_41)
.L_41:
        /*003c*/ 	.word	0x00000000
        /*0040*/ 	.short	0x000a
        /*0042*/ 	.short	0x004c
        /*0044*/ 	.byte	0x00, 0xf0, 0x11, 0x00


	//----- nvinfo : EIATTR_KPARAM_INFO
	.align		4
.L_42:
        /*0048*/ 	.byte	0x04, 0x17
        /*004a*/ 	.short	(.L_44 - .L_43)
.L_43:
        /*004c*/ 	.word	0x00000000
        /*0050*/ 	.short	0x0009
        /*0052*/ 	.short	0x0048
        /*0054*/ 	.byte	0x00, 0xf0, 0x11, 0x00


	//----- nvinfo : EIATTR_KPARAM_INFO
	.align		4
.L_44:
        /*0058*/ 	.byte	0x04, 0x17
        /*005a*/ 	.short	(.L_46 - .L_45)
.L_45:
        /*005c*/ 	.word	0x00000000
        /*0060*/ 	.short	0x0008
        /*0062*/ 	.short	0x0040
        /*0064*/ 	.byte	0x00, 0xf5, 0x21, 0x00


	//----- nvinfo : EIATTR_KPARAM_INFO
	.align		4
.L_46:
        /*0068*/ 	.byte	0x04, 0x17
        /*006a*/ 	.short	(.L_48 - .L_47)
.L_47:
        /*006c*/ 	.word	0x00000000
        /*0070*/ 	.short	0x0007
        /*0072*/ 	.short	0x0038
        /*0074*/ 	.byte	0x00, 0xf5, 0x21, 0x00


	//----- nvinfo : EIATTR_KPARAM_INFO
	.align		4
.L_48:
        /*0078*/ 	.byte	0x04, 0x17
        /*007a*/ 	.short	(.L_50 - .L_49)
.L_49:
        /*007c*/ 	.word	0x00000000
        /*0080*/ 	.short	0x0006
        /*0082*/ 	.short	0x0030
        /*0084*/ 	.byte	0x00, 0xf5, 0x21, 0x00


	//----- nvinfo : EIATTR_KPARAM_INFO
	.align		4
.L_50:
        /*0088*/ 	.byte	0x04, 0x17
        /*008a*/ 	.short	(.L_52 - .L_51)
.L_51:
        /*008c*/ 	.word	0x00000000
        /*0090*/ 	.short	0x0005
        /*0092*/ 	.short	0x0028
        /*0094*/ 	.byte	0x00, 0xf5, 0x21, 0x00


	//----- nvinfo : EIATTR_KPARAM_INFO
	.align		4
.L_52:
        /*0098*/ 	.byte	0x04, 0x17
        /*009a*/ 	.short	(.L_54 - .L_53)
.L_53:
        /*009c*/ 	.word	0x00000000
        /*00a0*/ 	.short	0x0004
        /*00a2*/ 	.short	0x0020
        /*00a4*/ 	.byte	0x00, 0xf5, 0x21, 0x00


	//----- nvinfo : EIATTR_KPARAM_INFO
	.align		4
.L_54:
        /*00a8*/ 	.byte	0x04, 0x17
        /*00aa*/ 	.short	(.L_56 - .L_55)
.L_55:
        /*00ac*/ 	.word	0x00000000
        /*00b0*/ 	.short	0x0003
        /*00b2*/ 	.short	0x0018
        /*00b4*/ 	.byte	0x00, 0xf5, 0x21, 0x00


	//----- nvinfo : EIATTR_KPARAM_INFO
	.align		4
.L_56:
        /*00b8*/ 	.byte	0x04, 0x17
        /*00ba*/ 	.short	(.L_58 - .L_57)
.L_57:
        /*00bc*/ 	.word	0x00000000
        /*00c0*/ 	.short	0x0002
        /*00c2*/ 	.short	0x0010
        /*00c4*/ 	.byte	0x00, 0xf5, 0x21, 0x00


	//----- nvinfo : EIATTR_KPARAM_INFO
	.align		4
.L_58:
        /*00c8*/ 	.byte	0x04, 0x17
        /*00ca*/ 	.short	(.L_60 - .L_59)
.L_59:
        /*00cc*/ 	.word	0x00000000
        /*00d0*/ 	.short	0x0001
        /*00d2*/ 	.short	0x0008
        /*00d4*/ 	.byte	0x00, 0xf5, 0x21, 0x00


	//----- nvinfo : EIATTR_KPARAM_INFO
	.align		4
.L_60:
        /*00d8*/ 	.byte	0x04, 0x17
        /*00da*/ 	.short	(.L_62 - .L_61)
.L_61:
        /*00dc*/ 	.word	0x00000000
        /*00e0*/ 	.short	0x0000
        /*00e2*/ 	.short	0x0000
        /*00e4*/ 	.byte	0x00, 0xf5, 0x21, 0x00


	//----- nvinfo : EIATTR_SPARSE_MMA_MASK
	.align		4
.L_62:
        /*00e8*/ 	.byte	0x03, 0x50
        /*00ea*/ 	.short	0x0000


	//----- nvinfo : EIATTR_MAXREG_COUNT
	.align		4
        /*00ec*/ 	.byte	0x03, 0x1b
        /*00ee*/ 	.short	0x00ff


	//----- nvinfo : EIATTR_MERCURY_ISA_VERSION
	.align		4
        /*00f0*/ 	.byte	0x03, 0x5f
        /*00f2*/ 	.short	0x0101


	//----- nvinfo : EIATTR_VRC_CTA_INIT_COUNT
	.align		4
        /*00f4*/ 	.byte	0x02, 0x4a
	.zero		1
	.zero		1


	//----- nvinfo : EIATTR_EXIT_INSTR_OFFSETS
	.align		4
        /*00f8*/ 	.byte	0x04, 0x1c
        /*00fa*/ 	.short	(.L_64 - .L_63)


	//   ....[0]....
.L_63:
        /*00fc*/ 	.word	0x000000a0


	//   ....[1]....
        /*0100*/ 	.word	0x00004de0


	//   ....[2]....
        /*0104*/ 	.word	0x00006980


	//   ....[3]....
        /*0108*/ 	.word	0x00008b30


	//   ....[4]....
        /*010c*/ 	.word	0x00009170


	//----- nvinfo : EIATTR_CRS_STACK_SIZE
	.align		4
.L_64:
        /*0110*/ 	.byte	0x04, 0x1e
        /*0112*/ 	.short	(.L_66 - .L_65)
.L_65:
        /*0114*/ 	.word	0x00000000


	//----- nvinfo : EIATTR_CBANK_PARAM_SIZE
	.align		4
.L_66:
        /*0118*/ 	.byte	0x03, 0x19
        /*011a*/ 	.short	0x0060


	//----- nvinfo : EIATTR_PARAM_CBANK
	.align		4
        /*011c*/ 	.byte	0x04, 0x0a
        /*011e*/ 	.short	(.L_68 - .L_67)
	.align		4
.L_67:
        /*0120*/ 	.word	index@(.nv.constant0._Z10sample3HopPiS_S_S_S_S_PKiS1_S1_iiiiy)
        /*0124*/ 	.short	0x0380
        /*0126*/ 	.short	0x0060


	//----- nvinfo : EIATTR_SW_WAR
	.align		4
.L_68:
        /*0128*/ 	.byte	0x04, 0x36
        /*012a*/ 	.short	(.L_70 - .L_69)
.L_69:
        /*012c*/ 	.word	0x00000008
.L_70:


//--------------------- .nv.info._Z10sample2HopPiS_S_S_PKiS1_S1_iiiy --------------------------
	.section	.nv.info._Z10sample2HopPiS_S_S_PKiS1_S1_iiiy,"",@"SHT_CUDA_INFO"
	.sectionflags	@""
	.align	4


	//----- nvinfo : EIATTR_CUDA_API_VERSION
	.align		4
        /*0000*/ 	.byte	0x04, 0x37
        /*0002*/ 	.short	(.L_72 - .L_71)
.L_71:
        /*0004*/ 	.word	0x00000082


	//----- nvinfo : EIATTR_KPARAM_INFO
	.align		4
.L_72:
        /*0008*/ 	.byte	0x04, 0x17
        /*000a*/ 	.short	(.L_74 - .L_73)
.L_73:
        /*000c*/ 	.word	0x00000000
        /*0010*/ 	.short	0x000a
        /*0012*/ 	.short	0x0048
        /*0014*/ 	.byte	0x00, 0xf0, 0x21, 0x00


	//----- nvinfo : EIATTR_KPARAM_INFO
	.align		4
.L_74:
        /*0018*/ 	.byte	0x04, 0x17
        /*001a*/ 	.short	(.L_76 - .L_75)
.L_75:
        /*001c*/ 	.word	0x00000000
        /*0020*/ 	.short	0x0009
        /*0022*/ 	.short	0x0040
        /*0024*/ 	.byte	0x00, 0xf0, 0x11, 0x00


	//----- nvinfo : EIATTR_KPARAM_INFO
	.align		4
.L_76:
        /*0028*/ 	.byte	0x04, 0x17
        /*002a*/ 	.short	(.L_78 - .L_77)
.L_77:
        /*002c*/ 	.word	0x00000000
        /*0030*/ 	.short	0x0008
        /*0032*/ 	.short	0x003c
        /*0034*/ 	.byte	0x00, 0xf0, 0x11, 0x00


	//----- nvinfo : EIATTR_KPARAM_INFO
	.align		4
.L_78:
        /*0038*/ 	.byte	0x04, 0x17
        /*003a*/ 	.short	(.L_80 - .L_79)
.L_79:
        /*003c*/ 	.word	0x00000000
        /*0040*/ 	.short	0x0007
        /*0042*/ 	.short	0x0038
        /*0044*/ 	.byte	0x00, 0xf0, 0x11, 0x00


	//----- nvinfo : EIATTR_KPARAM_INFO
	.align		4
.L_80:
        /*0048*/ 	.byte	0x04, 0x17
        /*004a*/ 	.short	(.L_82 - .L_81)
.L_81:
        /*004c*/ 	.word	0x00000000
        /*0050*/ 	.short	0x0006
        /*0052*/ 	.short	0x0030
        /*0054*/ 	.byte	0x00, 0xf5, 0x21, 0x00


	//----- nvinfo : EIATTR_KPARAM_INFO
	.align		4
.L_82:
        /*0058*/ 	.byte	0x04, 0x17
        /*005a*/ 	.short	(.L_84 - .L_83)
.L_83:
        /*005c*/ 	.word	0x00000000
        /*0060*/ 	.short	0x0005
        /*0062*/ 	.short	0x0028
        /*0064*/ 	.byte	0x00, 0xf5, 0x21, 0x00


	//----- nvinfo : EIATTR_KPARAM_INFO
	.align		4
.L_84:
        /*0068*/ 	.byte	0x04, 0x17
        /*006a*/ 	.short	(.L_86 - .L_85)
.L_85:
        /*006c*/ 	.word	0x00000000
        /*0070*/ 	.short	0x0004
        /*0072*/ 	.short	0x0020
        /*0074*/ 	.byte	0x00, 0xf5, 0x21, 0x00


	//----- nvinfo : EIATTR_KPARAM_INFO
	.align		4
.L_86:
        /*0078*/ 	.byte	0x04, 0x17
        /*007a*/ 	.short	(.L_88 - .L_87)
.L_87:
        /*007c*/ 	.word	0x00000000
        /*0080*/ 	.short	0x0003
        /*0082*/ 	.short	0x0018
        /*0084*/ 	.byte	0x00, 0xf5, 0x21, 0x00


	//----- nvinfo : EIATTR_KPARAM_INFO
	.align		4
.L_88:
        /*0088*/ 	.byte	0x04, 0x17
        /*008a*/ 	.short	(.L_90 - .L_89)
.L_89:
        /*008c*/ 	.word	0x00000000
        /*0090*/ 	.short	0x0002
        /*0092*/ 	.short	0x0010
        /*0094*/ 	.byte	0x00, 0xf5, 0x21, 0x00


	//----- nvinfo : EIATTR_KPARAM_INFO
	.align		4
.L_90:
        /*0098*/ 	.byte	0x04, 0x17
        /*009a*/ 	.short	(.L_92 - .L_91)
.L_91:
        /*009c*/ 	.word	0x00000000
        /*00a0*/ 	.short	0x0001
        /*00a2*/ 	.short	0x0008
        /*00a4*/ 	.byte	0x00, 0xf5, 0x21, 0x00


	//----- nvinfo : EIATTR_KPARAM_INFO
	.align		4
.L_92:
        /*00a8*/ 	.byte	0x04, 0x17
        /*00aa*/ 	.short	(.L_94 - .L_93)
.L_93:
        /*00ac*/ 	.word	0x00000000
        /*00b0*/ 	.short	0x0000
        /*00b2*/ 	.short	0x0000
        /*00b4*/ 	.byte	0x00, 0xf5, 0x21, 0x00


	//----- nvinfo : EIATTR_SPARSE_MMA_MASK
	.align		4
.L_94:
        /*00b8*/ 	.byte	0x03, 0x50
        /*00ba*/ 	.short	0x0000


	//----- nvinfo : EIATTR_MAXREG_COUNT
	.align		4
        /*00bc*/ 	.byte	0x03, 0x1b
        /*00be*/ 	.short	0x00ff


	//----- nvinfo : EIATTR_MERCURY_ISA_VERSION
	.align		4
        /*00c0*/ 	.byte	0x03, 0x5f
        /*00c2*/ 	.short	0x0101


	//----- nvinfo : EIATTR_VRC_CTA_INIT_COUNT
	.align		4
        /*00c4*/ 	.byte	0x02, 0x4a
	.zero		1
	.zero		1


	//----- nvinfo : EIATTR_EXIT_INSTR_OFFSETS
	.align		4
        /*00c8*/ 	.byte	0x04, 0x1c
        /*00ca*/ 	.short	(.L_96 - .L_95)


	//   ....[0]....
.L_95:
        /*00cc*/ 	.word	0x000000a0


	//   ....[1]....
        /*00d0*/ 	.word	0x00003290


	//   ....[2]....
        /*00d4*/ 	.word	0x00004e10


	//   ....[3]....
        /*00d8*/ 	.word	0x00005460


	//----- nvinfo : EIATTR_CRS_STACK_SIZE
	.align		4
.L_96:
        /*00dc*/ 	.byte	0x04, 0x1e
        /*00de*/ 	.short	(.L_98 - .L_97)
.L_97:
        /*00e0*/ 	.word	0x00000000


	//----- nvinfo : EIATTR_CBANK_PARAM_SIZE
	.align		4
.L_98:
        /*00e4*/ 	.byte	0x03, 0x19
        /*00e6*/ 	.short	0x0050


	//----- nvinfo : EIATTR_PARAM_CBANK
	.align		4
        /*00e8*/ 	.byte	0x04, 0x0a
        /*00ea*/ 	.short	(.L_100 - .L_99)
	.align		4
.L_99:
        /*00ec*/ 	.word	index@(.nv.constant0._Z10sample2HopPiS_S_S_PKiS1_S1_iiiy)
        /*00f0*/ 	.short	0x0380
        /*00f2*/ 	.short	0x0050


	//----- nvinfo : EIATTR_SW_WAR
	.align		4
.L_100:
        /*00f4*/ 	.byte	0x04, 0x36
        /*00f6*/ 	.short	(.L_102 - .L_101)
.L_101:
        /*00f8*/ 	.word	0x00000008
.L_102:


//--------------------- .nv.info._Z10sample1HopPiS_PKiS1_S1_iiy --------------------------
	.section	.nv.info._Z10sample1HopPiS_PKiS1_S1_iiy,"",@"SHT_CUDA_INFO"
	.sectionflags	@""
	.align	4


	//----- nvinfo : EIATTR_CUDA_API_VERSION
	.align		4
        /*0000*/ 	.byte	0x04, 0x37
        /*0002*/ 	.short	(.L_104 - .L_103)
.L_103:
        /*0004*/ 	.word	0x00000082


	//----- nvinfo : EIATTR_KPARAM_INFO
	.align		4
.L_104:
        /*0008*/ 	.byte	0x04, 0x17
        /*000a*/ 	.short	(.L_106 - .L_105)
.L_105:
        /*000c*/ 	.word	0x00000000
        /*0010*/ 	.short	0x0007
        /*0012*/ 	.short	0x0030
        /*0014*/ 	.byte	0x00, 0xf0, 0x21, 0x00


	//----- nvinfo : EIATTR_KPARAM_INFO
	.align		4
.L_106:
        /*0018*/ 	.byte	0x04, 0x17
        /*001a*/ 	.short	(.L_108 - .L_107)
.L_107:
        /*001c*/ 	.word	0x00000000
        /*0020*/ 	.short	0x0006
        /*0022*/ 	.short	0x002c
        /*0024*/ 	.byte	0x00, 0xf0, 0x11, 0x00


	//----- nvinfo : EIATTR_KPARAM_INFO
	.align		4
.L_108:
        /*0028*/ 	.byte	0x04, 0x17
        /*002a*/ 	.short	(.L_110 - .L_109)
.L_109:
        /*002c*/ 	.word	0x00000000
        /*0030*/ 	.short	0x0005
        /*0032*/ 	.short	0x0028
        /*0034*/ 	.byte	0x00, 0xf0, 0x11, 0x00


	//----- nvinfo : EIATTR_KPARAM_INFO
	.align		4
.L_110:
        /*0038*/ 	.byte	0x04, 0x17
        /*003a*/ 	.short	(.L_112 - .L_111)
.L_111:
        /*003c*/ 	.word	0x00000000
        /*0040*/ 	.short	0x0004
        /*0042*/ 	.short	0x0020
        /*0044*/ 	.byte	0x00, 0xf5, 0x21, 0x00


	//----- nvinfo : EIATTR_KPARAM_INFO
	.align		4
.L_112:
        /*0048*/ 	.byte	0x04, 0x17
        /*004a*/ 	.short	(.L_114 - .L_113)
.L_113:
        /*004c*/ 	.word	0x00000000
        /*0050*/ 	.short	0x0003
        /*0052*/ 	.short	0x0018
        /*0054*/ 	.byte	0x00, 0xf5, 0x21, 0x00


	//----- nvinfo : EIATTR_KPARAM_INFO
	.align		4
.L_114:
        /*0058*/ 	.byte	0x04, 0x17
        /*005a*/ 	.short	(.L_116 - .L_115)
.L_115:
        /*005c*/ 	.word	0x00000000
        /*0060*/ 	.short	0x0002
        /*0062*/ 	.short	0x0010
        /*0064*/ 	.byte	0x00, 0xf5, 0x21, 0x00


	//----- nvinfo : EIATTR_KPARAM_INFO
	.align		4
.L_116:
        /*0068*/ 	.byte	0x04, 0x17
        /*006a*/ 	.short	(.L_118 - .L_117)
.L_117:
        /*006c*/ 	.word	0x00000000
        /*0070*/ 	.short	0x0001
        /*0072*/ 	.short	0x0008
        /*0074*/ 	.byte	0x00, 0xf5, 0x21, 0x00


	//----- nvinfo : EIATTR_KPARAM_INFO
	.align		4
.L_118:
        /*0078*/ 	.byte	0x04, 0x17
        /*007a*/ 	.short	(.L_120 - .L_119)
.L_119:
        /*007c*/ 	.word	0x00000000
        /*0080*/ 	.short	0x0000
        /*0082*/ 	.short	0x0000
        /*0084*/ 	.byte	0x00, 0xf5, 0x21, 0x00


	//----- nvinfo : EIATTR_SPARSE_MMA_MASK
	.align		4
.L_120:
        /*0088*/ 	.byte	0x03, 0x50
        /*008a*/ 	.short	0x0000


	//----- nvinfo : EIATTR_MAXREG_COUNT
	.align		4
        /*008c*/ 	.byte	0x03, 0x1b
        /*008e*/ 	.short	0x00ff


	//----- nvinfo : EIATTR_MERCURY_ISA_VERSION
	.align		4
        /*0090*/ 	.byte	0x03, 0x5f
        /*0092*/ 	.short	0x0101


	//----- nvinfo : EIATTR_VRC_CTA_INIT_COUNT
	.align		4
        /*0094*/ 	.byte	0x02, 0x4a
	.zero		1
	.zero		1


	//----- nvinfo : EIATTR_EXIT_INSTR_OFFSETS
	.align		4
        /*0098*/ 	.byte	0x04, 0x1c
        /*009a*/ 	.short	(.L_122 - .L_121)


	//   ....[0]....
.L_121:
        /*009c*/ 	.word	0x000000a0


	//   ....[1]....
        /*00a0*/ 	.word	0x000015b0


	//----- nvinfo : EIATTR_CRS_STACK_SIZE
	.align		4
.L_122:
        /*00a4*/ 	.byte	0x04, 0x1e
        /*00a6*/ 	.short	(.L_124 - .L_123)
.L_123:
        /*00a8*/ 	.word	0x00000000


	//----- nvinfo : EIATTR_CBANK_PARAM_SIZE
	.align		4
.L_124:
        /*00ac*/ 	.byte	0x03, 0x19
        /*00ae*/ 	.short	0x0038


	//----- nvinfo : EIATTR_PARAM_CBANK
	.align		4
        /*00b0*/ 	.byte	0x04, 0x0a
        /*00b2*/ 	.short	(.L_126 - .L_125)
	.align		4
.L_125:
        /*00b4*/ 	.word	index@(.nv.constant0._Z10sample1HopPiS_PKiS1_S1_iiy)
        /*00b8*/ 	.short	0x0380
        /*00ba*/ 	.short	0x0038


	//----- nvinfo : EIATTR_SW_WAR
	.align		4
.L_126:
        /*00bc*/ 	.byte	0x04, 0x36
        /*00be*/ 	.short	(.L_128 - .L_127)
.L_127:
        /*00c0*/ 	.word	0x00000008
.L_128:


//--------------------- .nv.info._Z18sample_full_kernelPiS_PKiS1_S1_i --------------------------
	.section	.nv.info._Z18sample_full_kernelPiS_PKiS1_S1_i,"",@"SHT_CUDA_INFO"
	.sectionflags	@""
	.align	4


	//----- nvinfo : EIATTR_CUDA_API_VERSION
	.align		4
        /*0000*/ 	.byte	0x04, 0x37
        /*0002*/ 	.short	(.L_130 - .L_129)
.L_129:
        /*0004*/ 	.word	0x00000082


	//----- nvinfo : EIATTR_KPARAM_INFO
	.align		4
.L_130:
        /*0008*/ 	.byte	0x04, 0x17
        /*000a*/ 	.short	(.L_132 - .L_131)
.L_131:
        /*000c*/ 	.word	0x00000000
        /*0010*/ 	.short	0x0005
        /*0012*/ 	.short	0x0028
        /*0014*/ 	.byte	0x00, 0xf0, 0x11, 0x00


	//----- nvinfo : EIATTR_KPARAM_INFO
	.align		4
.L_132:
        /*0018*/ 	.byte	0x04, 0x17
        /*001a*/ 	.short	(.L_134 - .L_133)
.L_133:
        /*001c*/ 	.word	0x00000000
        /*0020*/ 	.short	0x0004
        /*0022*/ 	.short	0x0020
        /*0024*/ 	.byte	0x00, 0xf5, 0x21, 0x00


	//----- nvinfo : EIATTR_KPARAM_INFO
	.align		4
.L_134:
        /*0028*/ 	.byte	0x04, 0x17
        /*002a*/ 	.short	(.L_136 - .L_135)
.L_135:
        /*002c*/ 	.word	0x00000000
        /*0030*/ 	.short	0x0003
        /*0032*/ 	.short	0x0018
        /*0034*/ 	.byte	0x00, 0xf5, 0x21, 0x00


	//----- nvinfo : EIATTR_KPARAM_INFO
	.align		4
.L_136:
        /*0038*/ 	.byte	0x04, 0x17
        /*003a*/ 	.short	(.L_138 - .L_137)
.L_137:
        /*003c*/ 	.word	0x00000000
        /*0040*/ 	.short	0x0002
        /*0042*/ 	.short	0x0010
        /*0044*/ 	.byte	0x00, 0xf5, 0x21, 0x00


	//----- nvinfo : EIATTR_KPARAM_INFO
	.align		4
.L_138:
        /*0048*/ 	.byte	0x04, 0x17
        /*004a*/ 	.short	(.L_140 - .L_139)
.L_139:
        /*004c*/ 	.word	0x00000000
        /*0050*/ 	.short	0x0001
        /*0052*/ 	.short	0x0008
        /*0054*/ 	.byte	0x00, 0xf5, 0x21, 0x00


	//----- nvinfo : EIATTR_KPARAM_INFO
	.align		4
.L_140:
        /*0058*/ 	.byte	0x04, 0x17
        /*005a*/ 	.short	(.L_142 - .L_141)
.L_141:
        /*005c*/ 	.word	0x00000000
        /*0060*/ 	.short	0x0000
        /*0062*/ 	.short	0x0000
        /*0064*/ 	.byte	0x00, 0xf5, 0x21, 0x00


	//----- nvinfo : EIATTR_SPARSE_MMA_MASK
	.align		4
.L_142:
        /*0068*/ 	.byte	0x03, 0x50
        /*006a*/ 	.short	0x0000


	//----- nvinfo : EIATTR_MAXREG_COUNT
	.align		4
        /*006c*/ 	.byte	0x03, 0x1b
        /*006e*/ 	.short	0x00ff


	//----- nvinfo : EIATTR_MERCURY_ISA_VERSION
	.align		4
        /*0070*/ 	.byte	0x03, 0x5f
        /*0072*/ 	.short	0x0101


	//----- nvinfo : EIATTR_VRC_CTA_INIT_COUNT
	.align		4
        /*0074*/ 	.byte	0x02, 0x4a
	.zero		1
	.zero		1


	//----- nvinfo : EIATTR_EXIT_INSTR_OFFSETS
	.align		4
        /*0078*/ 	.byte	0x04, 0x1c
        /*007a*/ 	.short	(.L_144 - .L_143)


	//   ....[0]....
.L_143:
        /*007c*/ 	.word	0x00000070


	//   ....[1]....
        /*0080*/ 	.word	0x00000550


	//----- nvinfo : EIATTR_CRS_STACK_SIZE
	.align		4
.L_144:
        /*0084*/ 	.byte	0x04, 0x1e
        /*0086*/ 	.short	(.L_146 - .L_145)
.L_145:
        /*0088*/ 	.word	0x00000000


	//----- nvinfo : EIATTR_CBANK_PARAM_SIZE
	.align		4
.L_146:
        /*008c*/ 	.byte	0x03, 0x19
        /*008e*/ 	.short	0x002c


	//----- nvinfo : EIATTR_PARAM_CBANK
	.align		4
        /*0090*/ 	.byte	0x04, 0x0a
        /*0092*/ 	.short	(.L_148 - .L_147)
	.align		4
.L_147:
        /*0094*/ 	.word	index@(.nv.constant0._Z18sample_full_kernelPiS_PKiS1_S1_i)
        /*0098*/ 	.short	0x0380
        /*009a*/ 	.short	0x002c


	//----- nvinfo : EIATTR_SW_WAR
	.align		4
.L_148:
        /*009c*/ 	.byte	0x04, 0x36
        /*009e*/ 	.short	(.L_150 - .L_149)
.L_149:
        /*00a0*/ 	.word	0x00000008
.L_150:


//--------------------- .nv.callgraph             --------------------------
	.section	.nv.callgraph,"",@"SHT_CUDA_CALLGRAPH"
	.align	4
	.sectionentsize	8
	.align		4
        /*0000*/ 	.word	0x00000000
	.align		4
        /*0004*/ 	.word	0xffffffff
	.align		4
        /*0008*/ 	.word	0x00000000
	.align		4
        /*000c*/ 	.word	0xfffffffe
	.align		4
        /*0010*/ 	.word	0x00000000
	.align		4
        /*0014*/ 	.word	0xfffffffd
	.align		4
        /*0018*/ 	.word	0x00000000
	.align		4
        /*001c*/ 	.word	0xfffffffc


//--------------------- .nv.constant4             --------------------------
	.section	.nv.constant4,"a",@progbits
	.align	8
	.align		8
.nv.constant4:
        /*0000*/ 	.dword	precalc_xorwow_matrix
	.align		8
        /*0008*/ 	.dword	precalc_xorwow_offset_matrix
	.align		8
        /*0010*/ 	.dword	mrg32k3aM1
	.align		8
        /*0018*/ 	.dword	mrg32k3aM2
	.align		8
        /*0020*/ 	.dword	mrg32k3aM1SubSeq
	.align		8
        /*0028*/ 	.dword	mrg32k3aM2SubSeq
	.align		8
        /*0030*/ 	.dword	mrg32k3aM1Seq
	.align		8
        /*0038*/ 	.dword	mrg32k3aM2Seq


//--------------------- .nv.constant3             --------------------------
	.section	.nv.constant3,"a",@progbits
	.align	8
.nv.constant3:
	.type		__cr_lgamma_table,@object
	.size		__cr_lgamma_table,(.L_8 - __cr_lgamma_table)
__cr_lgamma_table:
        /*0000*/ 	.byte	0x00, 0x00, 0x00, 0x00, 0x00, 0x00, 0x00, 0x00, 0x00, 0x00, 0x00, 0x00, 0x00, 0x00, 0x00, 0x00
        /*0010*/ 	.byte	0xef, 0x39, 0xfa, 0xfe, 0x42, 0x2e, 0xe6, 0x3f, 0x02, 0x20, 0x2a, 0xfa, 0x0b, 0xab, 0xfc, 0x3f
        /*0020*/ 	.byte	0xf9, 0x2c, 0x92, 0x7c, 0xa7, 0x6c, 0x09, 0x40, 0xc9, 0x79, 0x44, 0x3c, 0x64, 0x26, 0x13, 0x40
        /*0030*/ 	.byte	0xca, 0x01, 0xcf, 0x3a, 0x27, 0x51, 0x1a, 0x40, 0x30, 0xcc, 0x2d, 0xf3, 0xe1, 0x0c, 0x21, 0x40
        /*0040*/ 	.byte	0x0d, 0xb7, 0xfc, 0x82, 0x8e, 0x35, 0x25, 0x40
.L_8:


//--------------------- .text._Z10sample3HopPiS_S_S_S_S_PKiS1_S1_iiiiy --------------------------
	.section	.text._Z10sample3HopPiS_S_S_S_S_PKiS1_S1_iiiiy,"ax",@progbits
	.align	128
        .global         _Z10sample3HopPiS_S_S_S_S_PKiS1_S1_iiiiy
        .type           _Z10sample3HopPiS_S_S_S_S_PKiS1_S1_iiiiy,@function
        .size           _Z10sample3HopPiS_S_S_S_S_PKiS1_S1_iiiiy,(.L_x_223 - _Z10sample3HopPiS_S_S_S_S_PKiS1_S1_iiiiy)
        .other          _Z10sample3HopPiS_S_S_S_S_PKiS1_S1_iiiiy,@"STO_CUDA_ENTRY STV_DEFAULT"
_Z10sample3HopPiS_S_S_S_S_PKiS1_S1_iiiiy:
.text._Z10sample3HopPiS_S_S_S_S_PKiS1_S1_iiiiy:
[----:B------:R-:W-:Y:S01]  /*0000*/  LDC R1, c[0x0][0x37c] ;  /* 0x0000df00ff017b82 */ /* 0x000fe20000000800 */
[----:B------:R-:W0:Y:S07]  /*0010*/  S2R R25, SR_TID.X ;  /* 0x0000000000197919 */ /* 0x000e2e0000002100 */
[----:B------:R-:W0:Y:S01]  /*0020*/  S2UR UR4, SR_CTAID.X ;  /* 0x00000000000479c3 */ /* 0x000e220000002500 */
[----:B------:R-:W1:Y:S01]  /*0030*/  LDCU UR5, c[0x0][0x3d4] ;  /* 0x00007a80ff0577ac */ /* 0x000e620008000800 */
[----:B------:R-:W2:Y:S06]  /*0040*/  LDCU.64 UR6, c[0x0][0x3d8] ;  /* 0x00007b00ff0677ac */ /* 0x000eac0008000a00 */
[----:B------:R-:W0:Y:S02]  /*0050*/  LDC R26, c[0x0][0x360] ;  /* 0x0000d800ff1a7b82 */ /* 0x000e240000000800 */
[----:B0-----:R-:W-:-:S05]  /*0060*/  IMAD R25, R26, UR4, R25 ;  /* 0x000000041a197c24 */ /* 0x001fca000f8e0219 */
[C---:B-1----:R-:W-:Y:S02]  /*0070*/  ISETP.GE.AND P0, PT, R25.reuse, UR5, PT ;  /* 0x0000000519007c0c */ /* 0x042fe4000bf06270 */
[----:B--2---:R-:W-:-:S04]  /*0080*/  IADD3 R0, P1, PT, R25, UR6, RZ ;  /* 0x0000000619007c10 */ /* 0x004fc8000ff3e0ff */
[----:B------:R-:W-:-:S07]  /*0090*/  LEA.HI.X.SX32 R2, R25, UR7, 0x1, P1 ;  /* 0x0000000719027c11 */ /* 0x000fce00088f0eff */
[----:B------:R-:W-:Y:S05]  /*00a0*/  @P0 EXIT ;  /* 0x000000000000094d */ /* 0x000fea0003800000 */
[----:B------:R-:W0:Y:S01]  /*00b0*/  LDCU UR4, c[0x0][0x3c8] ;  /* 0x00007900ff0477ac */ /* 0x000e220008000800 */
[----:B------:R-:W-:Y:S02]  /*00c0*/  LOP3.LUT R0, R0, 0xaad26b49, RZ, 0x3c, !PT ;  /* 0xaad26b4900007812 */ /* 0x000fe400078e3cff */
[----:B------:R-:W-:Y:S01]  /*00d0*/  LOP3.LUT R2, R2, 0xf7dcefdd, RZ, 0x3c, !PT ;  /* 0xf7dcefdd02027812 */ /* 0x000fe200078e3cff */
[----:B------:R-:W1:Y:S02]  /*00e0*/  LDCU.64 UR8, c[0x0][0x358] ;  /* 0x00006b00ff0877ac */ /* 0x000e640008000a00 */
[----:B------:R-:W-:Y:S02]  /*00f0*/  IMAD R0, R0, 0x4182bed5, RZ ;  /* 0x4182bed500007824 */ /* 0x000fe400078e02ff */
[----:B------:R-:W-:Y:S02]  /*0100*/  IMAD R3, R2, -0x658354e5, RZ ;  /* 0x9a7cab1b02037824 */ /* 0x000fe400078e02ff */
[C---:B------:R-:W-:Y:S01]  /*0110*/  VIADD R21, R0.reuse, 0x583f19 ;  /* 0x00583f1900157836 */ /* 0x040fe20000000000 */
[C---:B------:R-:W-:Y:S01]  /*0120*/  LOP3.LUT R20, R0.reuse, 0x159a55e5, RZ, 0x3c, !PT ;  /* 0x159a55e500147812 */ /* 0x040fe200078e3cff */
[----:B------:R-:W-:Y:S01]  /*0130*/  VIADD R22, R3, 0x1f123bb5 ;  /* 0x1f123bb503167836 */ /* 0x000fe20000000000 */
[----:B------:R-:W-:-:S02]  /*0140*/  IADD3 R24, PT, PT, R0, 0x64f0c9, R3 ;  /* 0x0064f0c900187810 */ /* 0x000fc40007ffe003 */
[----:B------:R-:W-:Y:S02]  /*0150*/  LOP3.LUT R23, R3, 0x5491333, RZ, 0x3c, !PT ;  /* 0x0549133303177812 */ /* 0x000fe400078e3cff */
[----:B------:R-:W-:Y:S01]  /*0160*/  IADD3 R19, PT, PT, R0, 0x75bcd15, RZ ;  /* 0x075bcd1500137810 */ /* 0x000fe20007ffe0ff */
[----:B0-----:R-:W-:-:S09]  /*0170*/  UISETP.GE.AND UP0, UPT, UR4, 0x1, UPT ;  /* 0x000000010400788c */ /* 0x001fd2000bf06270 */
[----:B-1----:R-:W-:Y:S05]  /*0180*/  BRA.U !UP0, `(.L_x_0) ;  /* 0x0000006908047547 */ /* 0x002fea000b800000 */
[----:B------:R-:W0:Y:S02]  /*0190*/  LDCU UR5, c[0x0][0x3cc] ;  /* 0x00007980ff0577ac */ /* 0x000e240008000800 */
[----:B0-----:R-:W-:-:S09]  /*01a0*/  UISETP.GE.AND UP0, UPT, UR5, 0x1, UPT ;  /* 0x000000010500788c */ /* 0x001fd2000bf06270 */
[----:B------:R-:W-:Y:S05]  /*01b0*/  BRA.U !UP0, `(.L_x_1) ;  /* 0x0000004d080c7547 */ /* 0x000fea000b800000 */
[----:B------:R-:W-:Y:S02]  /*01c0*/  ULOP3.LUT UR6, UR5, 0x3, URZ, 0xc0, !UPT ;  /* 0x0000000305067892 */ /* 0x000fe4000f8ec0ff */
[----:B------:R-:W-:-:S12]  /*01d0*/  ULOP3.LUT UR5, UR5, 0x7ffffff8, URZ, 0xc0, !UPT ;  /* 0x7ffffff805057892 */ /* 0x000fd8000f8ec0ff */
.L_x_59:
[----:B0-2---:R-:W0:Y:S08]  /*01e0*/  LDC.64 R8, c[0x0][0x3c0] ;  /* 0x0000f000ff087b82 */ /* 0x005e300000000a00 */
[----:B-1----:R-:W1:Y:S08]  /*01f0*/  LDC.64 R10, c[0x0][0x3b8] ;  /* 0x0000ee00ff0a7b82 */ /* 0x002e700000000a00 */
[----:B------:R-:W2:Y:S01]  /*0200*/  LDC R6, c[0x0][0x3c8] ;  /* 0x0000f200ff067b82 */ /* 0x000ea20000000800 */
[----:B0-----:R-:W-:-:S05]  /*0210*/  IMAD.WIDE R8, R25, 0x4, R8 ;  /* 0x0000000419087825 */ /* 0x001fca00078e0208 */
[----:B---34-:R-:W1:Y:S02]  /*0220*/  LDG.E R2, desc[UR8][R8.64] ;  /* 0x0000000808027981 */ /* 0x018e64000c1e1900 */
[----:B-1----:R-:W-:-:S05]  /*0230*/  IMAD.WIDE R10, R2, 0x4, R10 ;  /* 0x00000004020a7825 */ /* 0x002fca00078e020a */
[----:B------:R-:W3:Y:S04]  /*0240*/  LDG.E R3, desc[UR8][R10.64] ;  /* 0x000000080a037981 */ /* 0x000ee8000c1e1900 */
[----:B------:R-:W3:Y:S01]  /*0250*/  LDG.E R4, desc[UR8][R10.64+0x4] ;  /* 0x000004080a047981 */ /* 0x000ee2000c1e1900 */
[----:B------:R-:W-:Y:S01]  /*0260*/  BSSY.RECONVERGENT B0, `(.L_x_2) ;  /* 0x00000fe000007945 */ /* 0x000fe20003800200 */
[----:B--2---:R-:W-:Y:S02]  /*0270*/  IMAD R0, R25, R6, RZ ;  /* 0x0000000619007224 */ /* 0x004fe400078e02ff */
[----:B---3--:R-:W-:-:S05]  /*0280*/  IMAD.IADD R5, R4, 0x1, -R3 ;  /* 0x0000000104057824 */ /* 0x008fca00078e0a03 */
[----:B------:R-:W-:-:S13]  /*0290*/  ISETP.GT.AND P0, PT, R5, RZ, PT ;  /* 0x000000ff0500720c */ /* 0x000fda0003f04270 */
[----:B------:R-:W-:Y:S05]  /*02a0*/  @!P0 BRA `(.L_x_3) ;  /* 0x0000000c00e48947 */ /* 0x000fea0003800000 */
[----:B------:R-:W-:Y:S01]  /*02b0*/  VIMNMX R8, PT, PT, R5, R6, PT ;  /* 0x0000000605087248 */ /* 0x000fe20003fe0100 */
[----:B------:R-:W-:Y:S01]  /*02c0*/  BSSY.RECONVERGENT B1, `(.L_x_4) ;  /* 0x000007f000017945 */ /* 0x000fe20003800200 */
[----:B------:R-:W-:Y:S01]  /*02d0*/  IMAD.MOV.U32 R18, RZ, RZ, R0 ;  /* 0x000000ffff127224 */ /* 0x000fe200078e0000 */
[----:B------:R-:W-:Y:S01]  /*02e0*/  MOV R16, R24 ;  /* 0x0000001800107202 */ /* 0x000fe20000000f00 */
[----:B------:R-:W-:Y:S01]  /*02f0*/  IMAD.MOV.U32 R27, RZ, RZ, R20 ;  /* 0x000000ffff1b7224 */ /* 0x000fe200078e0014 */
[C---:B------:R-:W-:Y:S01]  /*0300*/  ISETP.GE.AND P0, PT, R8.reuse, 0x4, PT ;  /* 0x000000040800780c */ /* 0x040fe20003f06270 */
[----:B------:R-:W-:Y:S01]  /*0310*/  IMAD.MOV.U32 R17, RZ, RZ, R22 ;  /* 0x000000ffff117224 */ /* 0x000fe200078e0016 */
[----:B------:R-:W-:Y:S01]  /*0320*/  VIMNMX R8, PT, PT, R8, 0x1, !PT ;  /* 0x0000000108087848 */ /* 0x000fe20007fe0100 */
[----:B------:R-:W-:Y:S01]  /*0330*/  IMAD.MOV.U32 R14, RZ, RZ, R21 ;  /* 0x000000ffff0e7224 */ /* 0x000fe200078e0015 */
[----:B------:R-:W-:Y:S02]  /*0340*/  MOV R29, R23 ;  /* 0x00000017001d7202 */ /* 0x000fe40000000f00 */
[----:B------:R-:W-:-:S07]  /*0350*/  LOP3.LUT R7, R8, 0x3, RZ, 0xc0, !PT ;  /* 0x0000000308077812 */ /* 0x000fce00078ec0ff */
[----:B------:R-:W-:Y:S05]  /*0360*/  @!P0 BRA `(.L_x_5) ;  /* 0x0000000400d08947 */ /* 0x000fea0003800000 */
[----:B------:R-:W0:Y:S01]  /*0370*/  I2F.U32.RP R9, R5 ;  /* 0x0000000500097306 */ /* 0x000e220000209000 */
[-C--:B------:R-:W-:Y:S01]  /*0380*/  IADD3 R11, PT, PT, RZ, -R5.reuse, RZ ;  /* 0x80000005ff0b7210 */ /* 0x080fe20007ffe0ff */
[----:B------:R-:W-:Y:S01]  /*0390*/  IMAD.MOV.U32 R16, RZ, RZ, RZ ;  /* 0x000000ffff107224 */ /* 0x000fe200078e00ff */
[----:B------:R-:W-:Y:S01]  /*03a0*/  LOP3.LUT R8, R8, 0x7ffffffc, RZ, 0xc0, !PT ;  /* 0x7ffffffc08087812 */ /* 0x000fe200078ec0ff */
[----:B------:R-:W-:Y:S01]  /*03b0*/  BSSY.RECONVERGENT B2, `(.L_x_6) ;  /* 0x0000068000027945 */ /* 0x000fe20003800200 */
[----:B------:R-:W-:Y:S01]  /*03c0*/  ISETP.NE.U32.AND P0, PT, R5, RZ, PT ;  /* 0x000000ff0500720c */ /* 0x000fe20003f05070 */
[----:B------:R-:W-:Y:S01]  /*03d0*/  VIADD R24, R24, 0xb0f8a ;  /* 0x000b0f8a18187836 */ /* 0x000fe20000000000 */
[----:B------:R-:W-:Y:S02]  /*03e0*/  LOP3.LUT R18, RZ, R5, RZ, 0x33, !PT ;  /* 0x00000005ff127212 */ /* 0x000fe400078e33ff */
[----:B------:R-:W-:Y:S01]  /*03f0*/  IADD3 R28, PT, PT, -R8, RZ, RZ ;  /* 0x000000ff081c7210 */ /* 0x000fe20007ffe1ff */
[----:B0-----:R-:W0:Y:S02]  /*0400*/  MUFU.RCP R9, R9 ;  /* 0x0000000900097308 */ /* 0x001e240000001000 */
[----:B0-----:R-:W-:-:S06]  /*0410*/  VIADD R17, R9, 0xffffffe ;  /* 0x0ffffffe09117836 */ /* 0x001fcc0000000000 */
[----:B------:R-:W0:Y:S02]  /*0420*/  F2I.FTZ.U32.TRUNC.NTZ R17, R17 ;  /* 0x0000001100117305 */ /* 0x000e24000021f000 */
[----:B0-----:R-:W-:-:S04]  /*0430*/  IMAD R11, R11, R17, RZ ;  /* 0x000000110b0b7224 */ /* 0x001fc800078e02ff */
[----:B------:R-:W-:-:S07]  /*0440*/  IMAD.HI.U32 R16, R17, R11, R16 ;  /* 0x0000000b11107227 */ /* 0x000fce00078e0010 */
.L_x_7:
[----:B------:R-:W-:Y:S01]  /*0450*/  SHF.R.U32.HI R8, RZ, 0x2, R19 ;  /* 0x00000002ff087819 */ /* 0x000fe20000011613 */
[----:B-1----:R-:W-:-:S03]  /*0460*/  IMAD.SHL.U32 R10, R21, 0x10, RZ ;  /* 0x00000010150a7824 */ /* 0x002fc600078e00ff */
[----:B------:R-:W-:-:S05]  /*0470*/  LOP3.LUT R8, R8, R19, RZ, 0x3c, !PT ;  /* 0x0000001308087212 */ /* 0x000fca00078e3cff */
[----:B------:R-:W-:-:S05]  /*0480*/  IMAD.SHL.U32 R9, R8, 0x2, RZ ;  /* 0x0000000208097824 */ /* 0x000fca00078e00ff */
[----:B------:R-:W-:-:S04]  /*0490*/  LOP3.LUT R9, R21, R10, R9, 0x96, !PT ;  /* 0x0000000a15097212 */ /* 0x000fc800078e9609 */
[----:B------:R-:W-:-:S04]  /*04a0*/  LOP3.LUT R27, R9, R8, RZ, 0x3c, !PT ;  /* 0x00000008091b7212 */ /* 0x000fc800078e3cff */
[----:B------:R-:W-:-:S05]  /*04b0*/  IADD3 R8, PT, PT, R24, -0x587c5, R27 ;  /* 0xfffa783b18087810 */ /* 0x000fca0007ffe01b */
[----:B------:R-:W-:-:S05]  /*04c0*/  IMAD.HI.U32 R9, R16, R8, RZ ;  /* 0x0000000810097227 */ /* 0x000fca00078e00ff */
[----:B------:R-:W-:-:S05]  /*04d0*/  IADD3 R9, PT, PT, -R9, RZ, RZ ;  /* 0x000000ff09097210 */ /* 0x000fca0007ffe1ff */
[----:B------:R-:W-:Y:S02]  /*04e0*/  IMAD R10, R5, R9, R8 ;  /* 0x00000009050a7224 */ /* 0x000fe400078e0208 */
[----:B------:R-:W0:Y:S03]  /*04f0*/  LDC.64 R8, c[0x0][0x3b0] ;  /* 0x0000ec00ff087b82 */ /* 0x000e260000000a00 */
[----:B------:R-:W-:-:S13]  /*0500*/  ISETP.GE.U32.AND P1, PT, R10, R5, PT ;  /* 0x000000050a00720c */ /* 0x000fda0003f26070 */
[----:B------:R-:W-:-:S05]  /*0510*/  @P1 IMAD.IADD R10, R10, 0x1, -R5 ;  /* 0x000000010a0a1824 */ /* 0x000fca00078e0a05 */
[----:B------:R-:W-:-:S13]  /*0520*/  ISETP.GE.U32.AND P1, PT, R10, R5, PT ;  /* 0x000000050a00720c */ /* 0x000fda0003f26070 */
[----:B------:R-:W-:-:S05]  /*0530*/  @P1 IMAD.IADD R10, R10, 0x1, -R5 ;  /* 0x000000010a0a1824 */ /* 0x000fca00078e0a05 */
[----:B------:R-:W-:-:S04]  /*0540*/  SEL R10, R18, R10, !P0 ;  /* 0x0000000a120a7207 */ /* 0x000fc80004000000 */
[----:B------:R-:W-:-:S05]  /*0550*/  IADD3 R11, PT, PT, R3, R10, RZ ;  /* 0x0000000a030b7210 */ /* 0x000fca0007ffe0ff */
[----:B0-----:R-:W-:-:S05]  /*0560*/  IMAD.WIDE.U32 R10, R11, 0x4, R8 ;  /* 0x000000040b0a7825 */ /* 0x001fca00078e0008 */
[----:B------:R0:W2:Y:S01]  /*0570*/  LDG.E R19, desc[UR8][R10.64] ;  /* 0x000000080a137981 */ /* 0x0000a2000c1e1900 */
[----:B------:R-:W-:Y:S01]  /*0580*/  SHF.R.U32.HI R13, RZ, 0x2, R20 ;  /* 0x00000002ff0d7819 */ /* 0x000fe20000011614 */
[----:B------:R-:W-:-:S03]  /*0590*/  IMAD.SHL.U32 R12, R27, 0x10, RZ ;  /* 0x000000101b0c7824 */ /* 0x000fc600078e00ff */
[----:B------:R-:W-:-:S05]  /*05a0*/  LOP3.LUT R13, R13, R20, RZ, 0x3c, !PT ;  /* 0x000000140d0d7212 */ /* 0x000fca00078e3cff */
[----:B------:R-:W-:Y:S01]  /*05b0*/  IMAD.SHL.U32 R14, R13, 0x2, RZ ;  /* 0x000000020d0e7824 */ /* 0x000fe200078e00ff */
[----:B0-----:R-:W0:Y:S04]  /*05c0*/  LDC.64 R10, c[0x0][0x380] ;  /* 0x0000e000ff0a7b82 */ /* 0x001e280000000a00 */
[----:B------:R-:W-:-:S04]  /*05d0*/  LOP3.LUT R12, R27, R12, R14, 0x96, !PT ;  /* 0x0000000c1b0c7212 */ /* 0x000fc800078e960e */
[----:B------:R-:W-:-:S04]  /*05e0*/  LOP3.LUT R17, R12, R13, RZ, 0x3c, !PT ;  /* 0x0000000d0c117212 */ /* 0x000fc800078e3cff */
[----:B------:R-:W-:-:S05]  /*05f0*/  IADD3 R12, PT, PT, R17, R24, RZ ;  /* 0x00000018110c7210 */ /* 0x000fca0007ffe0ff */
[----:B------:R-:W-:-:S04]  /*0600*/  IMAD.HI.U32 R13, R16, R12, RZ ;  /* 0x0000000c100d7227 */ /* 0x000fc800078e00ff */
[----:B------:R-:W-:Y:S02]  /*0610*/  IMAD.MOV R13, RZ, RZ, -R13 ;  /* 0x000000ffff0d7224 */ /* 0x000fe400078e0a0d */
[----:B0-----:R-:W-:-:S04]  /*0620*/  IMAD.WIDE R10, R0, 0x4, R10 ;  /* 0x00000004000a7825 */ /* 0x001fc800078e020a */
[----:B------:R-:W-:Y:S02]  /*0630*/  IMAD R14, R5, R13, R12 ;  /* 0x0000000d050e7224 */ /* 0x000fe400078e020c */
[----:B------:R-:W0:Y:S03]  /*0640*/  LDC.64 R12, c[0x0][0x388] ;  /* 0x0000e200ff0c7b82 */ /* 0x000e260000000a00 */
[----:B------:R-:W-:-:S13]  /*0650*/  ISETP.GE.U32.AND P1, PT, R14, R5, PT ;  /* 0x000000050e00720c */ /* 0x000fda0003f26070 */
[----:B------:R-:W-:-:S05]  /*0660*/  @P1 IMAD.IADD R14, R14, 0x1, -R5 ;  /* 0x000000010e0e1824 */ /* 0x000fca00078e0a05 */
[----:B------:R-:W-:Y:S01]  /*0670*/  ISETP.GE.U32.AND P1, PT, R14, R5, PT ;  /* 0x000000050e00720c */ /* 0x000fe20003f26070 */
[----:B0-----:R-:W-:-:S12]  /*0680*/  IMAD.WIDE R12, R0, 0x4, R12 ;  /* 0x00000004000c7825 */ /* 0x001fd800078e020c */
[----:B------:R-:W-:-:S04]  /*0690*/  @P1 IADD3 R14, PT, PT, -R5, R14, RZ ;  /* 0x0000000e050e1210 */ /* 0x000fc80007ffe1ff */
[----:B------:R-:W-:-:S05]  /*06a0*/  SEL R14, R18, R14, !P0 ;  /* 0x0000000e120e7207 */ /* 0x000fca0004000000 */
[----:B------:R-:W-:-:S04]  /*06b0*/  IMAD.IADD R15, R3, 0x1, R14 ;  /* 0x00000001030f7824 */ /* 0x000fc800078e020e */
[----:B------:R-:W-:Y:S01]  /*06c0*/  IMAD.WIDE.U32 R14, R15, 0x4, R8 ;  /* 0x000000040f0e7825 */ /* 0x000fe200078e0008 */
[----:B--2---:R0:W-:Y:S04]  /*06d0*/  STG.E desc[UR8][R10.64], R19 ;  /* 0x000000130a007986 */ /* 0x0041e8000c101908 */
[----:B------:R-:W-:Y:S04]  /*06e0*/  STG.E desc[UR8][R12.64], R2 ;  /* 0x000000020c007986 */ /* 0x000fe8000c101908 */
[----:B------:R1:W2:Y:S01]  /*06f0*/  LDG.E R15, desc[UR8][R14.64] ;  /* 0x000000080e0f7981 */ /* 0x0002a2000c1e1900 */
[----:B------:R-:W-:-:S02]  /*0700*/  SHF.R.U32.HI R29, RZ, 0x2, R22 ;  /* 0x00000002ff1d7819 */ /* 0x000fc40000011616 */
[----:B------:R-:W-:Y:S02]  /*0710*/  SHF.L.U32 R20, R17, 0x4, RZ ;  /* 0x0000000411147819 */ /* 0x000fe400000006ff */
[----:B------:R-:W-:-:S05]  /*0720*/  LOP3.LUT R29, R29, R22, RZ, 0x3c, !PT ;  /* 0x000000161d1d7212 */ /* 0x000fca00078e3cff */
[----:B------:R-:W-:-:S05]  /*0730*/  IMAD.SHL.U32 R22, R29, 0x2, RZ ;  /* 0x000000021d167824 */ /* 0x000fca00078e00ff */
[----:B------:R-:W-:-:S04]  /*0740*/  LOP3.LUT R20, R17, R20, R22, 0x96, !PT ;  /* 0x0000001411147212 */ /* 0x000fc800078e9616 */
[----:B------:R-:W-:-:S04]  /*0750*/  LOP3.LUT R29, R20, R29, RZ, 0x3c, !PT ;  /* 0x0000001d141d7212 */ /* 0x000fc800078e3cff */
[----:B0-----:R-:W-:-:S05]  /*0760*/  IADD3 R19, PT, PT, R24, 0x587c5, R29 ;  /* 0x000587c518137810 */ /* 0x001fca0007ffe01d */
[----:B------:R-:W-:-:S04]  /*0770*/  IMAD.HI.U32 R20, R16, R19, RZ ;  /* 0x0000001310147227 */ /* 0x000fc800078e00ff */
[----:B------:R-:W-:-:S04]  /*0780*/  IMAD.MOV R20, RZ, RZ, -R20 ;  /* 0x000000ffff147224 */ /* 0x000fc800078e0a14 */
[----:B-1----:R-:W-:-:S05]  /*0790*/  IMAD R14, R5, R20, R19 ;  /* 0x00000014050e7224 */ /* 0x002fca00078e0213 */
[----:B------:R-:W-:-:S13]  /*07a0*/  ISETP.GE.U32.AND P1, PT, R14, R5, PT ;  /* 0x000000050e00720c */ /* 0x000fda0003f26070 */
[----:B------:R-:W-:-:S05]  /*07b0*/  @P1 IMAD.IADD R14, R14, 0x1, -R5 ;  /* 0x000000010e0e1824 */ /* 0x000fca00078e0a05 */
[----:B------:R-:W-:-:S13]  /*07c0*/  ISETP.GE.U32.AND P1, PT, R14, R5, PT ;  /* 0x000000050e00720c */ /* 0x000fda0003f26070 */
[----:B------:R-:W-:-:S04]  /*07d0*/  @P1 IADD3 R14, PT, PT, -R5, R14, RZ ;  /* 0x0000000e050e1210 */ /* 0x000fc80007ffe1ff */
[----:B------:R-:W-:Y:S01]  /*07e0*/  SEL R14, R18, R14, !P0 ;  /* 0x0000000e120e7207 */ /* 0x000fe20004000000 */
[----:B--2---:R0:W-:Y:S04]  /*07f0*/  STG.E desc[UR8][R10.64+0x4], R15 ;  /* 0x0000040f0a007986 */ /* 0x0041e8000c101908 */
[----:B------:R-:W-:Y:S01]  /*0800*/  STG.E desc[UR8][R12.64+0x4], R2 ;  /* 0x000004020c007986 */ /* 0x000fe2000c101908 */
[----:B0-----:R-:W-:-:S04]  /*0810*/  IMAD.IADD R15, R3, 0x1, R14 ;  /* 0x00000001030f7824 */ /* 0x001fc800078e020e */
[----:B------:R-:W-:-:S06]  /*0820*/  IMAD.WIDE.U32 R14, R15, 0x4, R8 ;  /* 0x000000040f0e7825 */ /* 0x000fcc00078e0008 */
[----:B------:R-:W2:Y:S01]  /*0830*/  LDG.E R15, desc[UR8][R14.64] ;  /* 0x000000080e0f7981 */ /* 0x000ea2000c1e1900 */
[----:B------:R-:W-:Y:S02]  /*0840*/  SHF.R.U32.HI R20, RZ, 0x2, R23 ;  /* 0x00000002ff147819 */ /* 0x000fe40000011617 */
[----:B------:R-:W-:Y:S02]  /*0850*/  SHF.L.U32 R22, R29, 0x4, RZ ;  /* 0x000000041d167819 */ /* 0x000fe400000006ff */
[----:B------:R-:W-:-:S05]  /*0860*/  LOP3.LUT R20, R20, R23, RZ, 0x3c, !PT ;  /* 0x0000001714147212 */ /* 0x000fca00078e3cff */
[----:B------:R-:W-:-:S05]  /*0870*/  IMAD.SHL.U32 R19, R20, 0x2, RZ ;  /* 0x0000000214137824 */ /* 0x000fca00078e00ff */
[----:B------:R-:W-:Y:S01]  /*0880*/  LOP3.LUT R23, R29, R22, R19, 0x96, !PT ;  /* 0x000000161d177212 */ /* 0x000fe200078e9613 */
[----:B------:R-:W-:-:S03]  /*0890*/  IMAD.MOV.U32 R19, RZ, RZ, R21 ;  /* 0x000000ffff137224 */ /* 0x000fc600078e0015 */
[----:B------:R-:W-:-:S04]  /*08a0*/  LOP3.LUT R21, R23, R20, RZ, 0x3c, !PT ;  /* 0x0000001417157212 */ /* 0x000fc800078e3cff */
[----:B------:R-:W-:-:S05]  /*08b0*/  IADD3 R20, PT, PT, R24, 0xb0f8a, R21 ;  /* 0x000b0f8a18147810 */ /* 0x000fca0007ffe015 */
[----:B------:R-:W-:-:S04]  /*08c0*/  IMAD.HI.U32 R22, R16, R20, RZ ;  /* 0x0000001410167227 */ /* 0x000fc800078e00ff */
[----:B------:R-:W-:-:S04]  /*08d0*/  IMAD.MOV R22, RZ, RZ, -R22 ;  /* 0x000000ffff167224 */ /* 0x000fc800078e0a16 */
[----:B------:R-:W-:-:S05]  /*08e0*/  IMAD R20, R5, R22, R20 ;  /* 0x0000001605147224 */ /* 0x000fca00078e0214 */
[----:B------:R-:W-:-:S13]  /*08f0*/  ISETP.GE.U32.AND P1, PT, R20, R5, PT ;  /* 0x000000051400720c */ /* 0x000fda0003f26070 */
[----:B------:R-:W-:-:S04]  /*0900*/  @P1 IADD3 R20, PT, PT, -R5, R20, RZ ;  /* 0x0000001405141210 */ /* 0x000fc80007ffe1ff */
[----:B------:R-:W-:-:S13]  /*0910*/  ISETP.GE.U32.AND P1, PT, R20, R5, PT ;  /* 0x000000051400720c */ /* 0x000fda0003f26070 */
[----:B------:R-:W-:-:S05]  /*0920*/  @P1 IMAD.IADD R20, R20, 0x1, -R5 ;  /* 0x0000000114141824 */ /* 0x000fca00078e0a05 */
[----:B------:R-:W-:Y:S01]  /*0930*/  SEL R20, R18, R20, !P0 ;  /* 0x0000001412147207 */ /* 0x000fe20004000000 */
[----:B--2---:R0:W-:Y:S04]  /*0940*/  STG.E desc[UR8][R10.64+0x8], R15 ;  /* 0x0000080f0a007986 */ /* 0x0041e8000c101908 */
[----:B------:R1:W-:Y:S01]  /*0950*/  STG.E desc[UR8][R12.64+0x8], R2 ;  /* 0x000008020c007986 */ /* 0x0003e2000c101908 */
[----:B0-----:R-:W-:-:S04]  /*0960*/  IMAD.IADD R15, R3, 0x1, R20 ;  /* 0x00000001030f7824 */ /* 0x001fc800078e0214 */
[----:B------:R-:W-:-:S06]  /*0970*/  IMAD.WIDE.U32 R8, R15, 0x4, R8 ;  /* 0x000000040f087825 */ /* 0x000fcc00078e0008 */
[----:B------:R-:W2:Y:S01]  /*0980*/  LDG.E R9, desc[UR8][R8.64] ;  /* 0x0000000808097981 */ /* 0x000ea2000c1e1900 */
[----:B------:R-:W-:Y:S01]  /*0990*/  IADD3 R28, PT, PT, R28, 0x4, RZ ;  /* 0x000000041c1c7810 */ /* 0x000fe20007ffe0ff */
[----:B------:R-:W-:Y:S01]  /*09a0*/  VIADD R0, R0, 0x4 ;  /* 0x0000000400007836 */ /* 0x000fe20000000000 */
[----:B------:R-:W-:Y:S01]  /*09b0*/  MOV R22, R17 ;  /* 0x0000001100167202 */ /* 0x000fe20000000f00 */
[----:B------:R-:W-:Y:S01]  /*09c0*/  IMAD.MOV.U32 R20, RZ, RZ, R27 ;  /* 0x000000ffff147224 */ /* 0x000fe200078e001b */
[----:B------:R-:W-:Y:S01]  /*09d0*/  ISETP.NE.AND P1, PT, R28, RZ, PT ;  /* 0x000000ff1c00720c */ /* 0x000fe20003f25270 */
[----:B------:R-:W-:Y:S02]  /*09e0*/  IMAD.MOV.U32 R23, RZ, RZ, R29 ;  /* 0x000000ffff177224 */ /* 0x000fe400078e001d */
[----:B------:R-:W-:Y:S01]  /*09f0*/  VIADD R24, R24, 0x161f14 ;  /* 0x00161f1418187836 */ /* 0x000fe20000000000 */
[----:B--2---:R1:W-:Y:S04]  /*0a00*/  STG.E desc[UR8][R10.64+0xc], R9 ;  /* 0x00000c090a007986 */ /* 0x0043e8000c101908 */
[----:B------:R1:W-:Y:S05]  /*0a10*/  STG.E desc[UR8][R12.64+0xc], R2 ;  /* 0x00000c020c007986 */ /* 0x0003ea000c101908 */
[----:B------:R-:W-:Y:S05]  /*0a20*/  @P1 BRA `(.L_x_7) ;  /* 0xfffffff800881947 */ /* 0x000fea000383ffff */
[----:B------:R-:W-:Y:S05]  /*0a30*/  BSYNC.RECONVERGENT B2 ;  /* 0x0000000000027941 */ /* 0x000fea0003800200 */
.L_x_6:
[----:B------:R-:W-:Y:S01]  /*0a40*/  IADD3 R24, PT, PT, R24, -0xb0f8a, RZ ;  /* 0xfff4f07618187810 */ /* 0x000fe20007ffe0ff */
[----:B------:R-:W-:Y:S01]  /*0a50*/  IMAD.MOV.U32 R18, RZ, RZ, R0 ;  /* 0x000000ffff127224 */ /* 0x000fe200078e0000 */
[----:B------:R-:W-:Y:S01]  /*0a60*/  MOV R20, R27 ;  /* 0x0000001b00147202 */ /* 0x000fe20000000f00 */
[----:B------:R-:W-:Y:S01]  /*0a70*/  IMAD.MOV.U32 R14, RZ, RZ, R21 ;  /* 0x000000ffff0e7224 */ /* 0x000fe200078e0015 */
[----:B------:R-:W-:Y:S01]  /*0a80*/  MOV R16, R24 ;  /* 0x0000001800107202 */ /* 0x000fe20000000f00 */
[----:B------:R-:W-:Y:S02]  /*0a90*/  IMAD.MOV.U32 R22, RZ, RZ, R17 ;  /* 0x000000ffff167224 */ /* 0x000fe400078e0011 */
[----:B------:R-:W-:-:S07]  /*0aa0*/  IMAD.MOV.U32 R23, RZ, RZ, R29 ;  /* 0x000000ffff177224 */ /* 0x000fce00078e001d */
.L_x_5:
[----:B------:R-:W-:Y:S05]  /*0ab0*/  BSYNC.RECONVERGENT B1 ;  /* 0x0000000000017941 */ /* 0x000fea0003800200 */
.L_x_4:
[----:B------:R-:W-:-:S13]  /*0ac0*/  ISETP.NE.AND P0, PT, R7, RZ, PT ;  /* 0x000000ff0700720c */ /* 0x000fda0003f05270 */
[----:B------:R-:W-:Y:S05]  /*0ad0*/  @!P0 BRA `(.L_x_3) ;  /* 0x0000000400d88947 */ /* 0x000fea0003800000 */
[----:B-1----:R-:W0:Y:S01]  /*0ae0*/  I2F.U32.RP R10, R5 ;  /* 0x00000005000a7306 */ /* 0x002e220000209000 */
[----:B------:R-:W-:Y:S01]  /*0af0*/  SHF.R.U32.HI R0, RZ, 0x2, R19 ;  /* 0x00000002ff007819 */ /* 0x000fe20000011613 */
[----:B------:R-:W-:Y:S01]  /*0b00*/  IMAD.MOV R13, RZ, RZ, -R5 ;  /* 0x000000ffff0d7224 */ /* 0x000fe200078e0a05 */
[----:B------:R-:W-:Y:S01]  /*0b10*/  SHF.L.U32 R11, R14, 0x4, RZ ;  /* 0x000000040e0b7819 */ /* 0x000fe200000006ff */
[----:B------:R-:W-:Y:S01]  /*0b20*/  VIADD R24, R16, 0x587c5 ;  /* 0x000587c510187836 */ /* 0x000fe20000000000 */
[----:B------:R-:W-:-:S05]  /*0b30*/  LOP3.LUT R0, R0, R19, RZ, 0x3c, !PT ;  /* 0x0000001300007212 */ /* 0x000fca00078e3cff */
[----:B------:R-:W-:Y:S01]  /*0b40*/  IMAD.SHL.U32 R8, R0, 0x2, RZ ;  /* 0x0000000200087824 */ /* 0x000fe200078e00ff */
[----:B0-----:R-:W0:Y:S04]  /*0b50*/  MUFU.RCP R10, R10 ;  /* 0x0000000a000a7308 */ /* 0x001e280000001000 */
[----:B------:R-:W-:Y:S01]  /*0b60*/  LOP3.LUT R11, R14, R11, R8, 0x96, !PT ;  /* 0x0000000b0e0b7212 */ /* 0x000fe200078e9608 */
[----:B------:R-:W-:-:S03]  /*0b70*/  HFMA2 R8, -RZ, RZ, 0, 0 ;  /* 0x00000000ff087431 */ /* 0x000fc600000001ff */
[----:B------:R-:W-:Y:S02]  /*0b80*/  LOP3.LUT R15, R11, R0, RZ, 0x3c, !PT ;  /* 0x000000000b0f7212 */ /* 0x000fe400078e3cff */
[----:B------:R-:W-:-:S03]  /*0b90*/  LOP3.LUT R11, RZ, R5, RZ, 0x33, !PT ;  /* 0x00000005ff0b7212 */ /* 0x000fc600078e33ff */
[----:B------:R-:W-:Y:S02]  /*0ba0*/  IMAD.IADD R0, R15, 0x1, R24 ;  /* 0x000000010f007824 */ /* 0x000fe400078e0218 */
[----:B0-----:R-:W-:-:S06]  /*0bb0*/  VIADD R9, R10, 0xffffffe ;  /* 0x0ffffffe0a097836 */ /* 0x001fcc0000000000 */
[----:B------:R-:W0:Y:S02]  /*0bc0*/  F2I.FTZ.U32.TRUNC.NTZ R9, R9 ;  /* 0x0000000900097305 */ /* 0x000e24000021f000 */
[----:B0-----:R-:W-:-:S04]  /*0bd0*/  IMAD R13, R13, R9, RZ ;  /* 0x000000090d0d7224 */ /* 0x001fc800078e02ff */
[----:B------:R-:W-:-:S06]  /*0be0*/  IMAD.HI.U32 R13, R9, R13, R8 ;  /* 0x0000000d090d7227 */ /* 0x000fcc00078e0008 */
[----:B------:R-:W-:Y:S02]  /*0bf0*/  IMAD.HI.U32 R8, R13, R0, RZ ;  /* 0x000000000d087227 */ /* 0x000fe400078e00ff */
[----:B------:R-:W0:Y:S02]  /*0c00*/  LDC.64 R12, c[0x0][0x380] ;  /* 0x0000e000ff0c7b82 */ /* 0x000e240000000a00 */
[----:B------:R-:W-:-:S04]  /*0c10*/  IMAD.MOV R8, RZ, RZ, -R8 ;  /* 0x000000ffff087224 */ /* 0x000fc800078e0a08 */
[----:B------:R-:W-:Y:S02]  /*0c20*/  IMAD R0, R5, R8, R0 ;  /* 0x0000000805007224 */ /* 0x000fe400078e0200 */
[----:B------:R-:W1:Y:S03]  /*0c30*/  LDC.64 R8, c[0x0][0x3b0] ;  /* 0x0000ec00ff087b82 */ /* 0x000e660000000a00 */
[----:B------:R-:W-:-:S13]  /*0c40*/  ISETP.GE.U32.AND P0, PT, R0, R5, PT ;  /* 0x000000050000720c */ /* 0x000fda0003f06070 */
[C---:B------:R-:W-:Y:S02]  /*0c50*/  @P0 IADD3 R0, PT, PT, -R5.reuse, R0, RZ ;  /* 0x0000000005000210 */ /* 0x040fe40007ffe1ff */
[----:B------:R-:W-:Y:S02]  /*0c60*/  ISETP.NE.U32.AND P0, PT, R5, RZ, PT ;  /* 0x000000ff0500720c */ /* 0x000fe40003f05070 */
[----:B------:R-:W-:-:S13]  /*0c70*/  ISETP.GE.U32.AND P1, PT, R0, R5, PT ;  /* 0x000000050000720c */ /* 0x000fda0003f26070 */
[----:B------:R-:W-:-:S05]  /*0c80*/  @P1 IMAD.IADD R0, R0, 0x1, -R5 ;  /* 0x0000000100001824 */ /* 0x000fca00078e0a05 */
[----:B------:R-:W-:Y:S02]  /*0c90*/  SEL R0, R11, R0, !P0 ;  /* 0x000000000b007207 */ /* 0x000fe40004000000 */
[----:B------:R-:W2:Y:S03]  /*0ca0*/  LDC.64 R10, c[0x0][0x388] ;  /* 0x0000e200ff0a7b82 */ /* 0x000ea60000000a00 */
[----:B------:R-:W-:-:S04]  /*0cb0*/  IMAD.IADD R21, R3, 0x1, R0 ;  /* 0x0000000103157824 */ /* 0x000fc800078e0200 */
[----:B-1----:R-:W-:-:S05]  /*0cc0*/  IMAD.WIDE.U32 R20, R21, 0x4, R8 ;  /* 0x0000000415147825 */ /* 0x002fca00078e0008 */
[----:B------:R1:W3:Y:S01]  /*0cd0*/  LDG.E R31, desc[UR8][R20.64] ;  /* 0x00000008141f7981 */ /* 0x0002e2000c1e1900 */
[C---:B0-----:R-:W-:Y:S01]  /*0ce0*/  IMAD.WIDE R12, R18.reuse, 0x4, R12 ;  /* 0x00000004120c7825 */ /* 0x041fe200078e020c */
[----:B------:R-:W-:Y:S02]  /*0cf0*/  ISETP.NE.AND P1, PT, R7, 0x1, PT ;  /* 0x000000010700780c */ /* 0x000fe40003f25270 */
[----:B------:R-:W-:Y:S01]  /*0d00*/  IADD3 R0, PT, PT, R18, 0x1, RZ ;  /* 0x0000000112007810 */ /* 0x000fe20007ffe0ff */
[----:B------:R-:W-:Y:S02]  /*0d10*/  IMAD.MOV.U32 R23, RZ, RZ, R14 ;  /* 0x000000ffff177224 */ /* 0x000fe400078e000e */
[----:B------:R-:W-:Y:S02]  /*0d20*/  IMAD.MOV.U32 R22, RZ, RZ, R29 ;  /* 0x000000ffff167224 */ /* 0x000fe400078e001d */
[----:B------:R-:W-:Y:S01]  /*0d30*/  IMAD.MOV.U32 R19, RZ, RZ, R27 ;  /* 0x000000ffff137224 */ /* 0x000fe200078e001b */
[----:B-1----:R-:W-:Y:S01]  /*0d40*/  MOV R20, R17 ;  /* 0x0000001100147202 */ /* 0x002fe20000000f00 */
[----:B------:R-:W-:-:S02]  /*0d50*/  IMAD.MOV.U32 R21, RZ, RZ, R15 ;  /* 0x000000ffff157224 */ /* 0x000fc400078e000f */
[----:B--2---:R-:W-:Y:S01]  /*0d60*/  IMAD.WIDE R10, R18, 0x4, R10 ;  /* 0x00000004120a7825 */ /* 0x004fe200078e020a */
[----:B---3--:R0:W-:Y:S04]  /*0d70*/  STG.E desc[UR8][R12.64], R31 ;  /* 0x0000001f0c007986 */ /* 0x0081e8000c101908 */
[----:B------:R0:W-:Y:S01]  /*0d80*/  STG.E desc[UR8][R10.64], R2 ;  /* 0x000000020a007986 */ /* 0x0001e2000c101908 */
[----:B------:R-:W-:Y:S05]  /*0d90*/  @!P1 BRA `(.L_x_3) ;  /* 0x0000000400289947 */ /* 0x000fea0003800000 */
[----:B------:R-:W1:Y:S01]  /*0da0*/  I2F.U32.RP R7, R5 ;  /* 0x0000000500077306 */ /* 0x000e620000209000 */
[----:B------:R-:W-:Y:S02]  /*0db0*/  IMAD.MOV R19, RZ, RZ, -R5 ;  /* 0x000000ffff137224 */ /* 0x000fe400078e0a05 */
[----:B------:R-:W-:Y:S02]  /*0dc0*/  IMAD.MOV.U32 R20, RZ, RZ, RZ ;  /* 0x000000ffff147224 */ /* 0x000fe400078e00ff */
[----:B------:R-:W-:-:S03]  /*0dd0*/  VIADD R24, R16, 0xb0f8a ;  /* 0x000b0f8a10187836 */ /* 0x000fc60000000000 */
[----:B-1----:R-:W1:Y:S02]  /*0de0*/  MUFU.RCP R0, R7 ;  /* 0x0000000700007308 */ /* 0x002e640000001000 */
[----:B-1----:R-:W-:Y:S02]  /*0df0*/  IADD3 R21, PT, PT, R0, 0xffffffe, RZ ;  /* 0x0ffffffe00157810 */ /* 0x002fe40007ffe0ff */
[----:B------:R-:W-:-:S04]  /*0e00*/  SHF.R.U32.HI R0, RZ, 0x2, R27 ;  /* 0x00000002ff007819 */ /* 0x000fc8000001161b */
[----:B------:R-:W1:Y:S01]  /*0e10*/  F2I.FTZ.U32.TRUNC.NTZ R21, R21 ;  /* 0x0000001500157305 */ /* 0x000e62000021f000 */
[----:B------:R-:W-:Y:S02]  /*0e20*/  LOP3.LUT R0, R0, R27, RZ, 0x3c, !PT ;  /* 0x0000001b00007212 */ /* 0x000fe400078e3cff */
[----:B------:R-:W-:Y:S01]  /*0e30*/  LOP3.LUT R27, RZ, R5, RZ, 0x33, !PT ;  /* 0x00000005ff1b7212 */ /* 0x000fe200078e33ff */
[----:B-1----:R-:W-:-:S04]  /*0e40*/  IMAD R19, R19, R21, RZ ;  /* 0x0000001513137224 */ /* 0x002fc800078e02ff */
[----:B------:R-:W-:Y:S01]  /*0e50*/  IMAD.HI.U32 R23, R21, R19, R20 ;  /* 0x0000001315177227 */ /* 0x000fe200078e0014 */
[----:B------:R-:W-:-:S03]  /*0e60*/  SHF.L.U32 R20, R15, 0x4, RZ ;  /* 0x000000040f147819 */ /* 0x000fc600000006ff */
[----:B------:R-:W-:-:S05]  /*0e70*/  IMAD.SHL.U32 R19, R0, 0x2, RZ ;  /* 0x0000000200137824 */ /* 0x000fca00078e00ff */
[----:B------:R-:W-:-:S04]  /*0e80*/  LOP3.LUT R19, R15, R20, R19, 0x96, !PT ;  /* 0x000000140f137212 */ /* 0x000fc800078e9613 */
[----:B0-----:R-:W-:-:S04]  /*0e90*/  LOP3.LUT R31, R19, R0, RZ, 0x3c, !PT ;  /* 0x00000000131f7212 */ /* 0x001fc800078e3cff */
[----:B------:R-:W-:-:S05]  /*0ea0*/  IADD3 R0, PT, PT, R31, R24, RZ ;  /* 0x000000181f007210 */ /* 0x000fca0007ffe0ff */
[----:B------:R-:W-:-:S04]  /*0eb0*/  IMAD.HI.U32 R19, R23, R0, RZ ;  /* 0x0000000017137227 */ /* 0x000fc800078e00ff */
[----:B------:R-:W-:-:S04]  /*0ec0*/  IMAD.MOV R19, RZ, RZ, -R19 ;  /* 0x000000ffff137224 */ /* 0x000fc800078e0a13 */
[----:B------:R-:W-:-:S05]  /*0ed0*/  IMAD R0, R5, R19, R0 ;  /* 0x0000001305007224 */ /* 0x000fca00078e0200 */
[----:B------:R-:W-:-:S13]  /*0ee0*/  ISETP.GE.U32.AND P1, PT, R0, R5, PT ;  /* 0x000000050000720c */ /* 0x000fda0003f26070 */
[----:B------:R-:W-:-:S05]  /*0ef0*/  @P1 IMAD.IADD R0, R0, 0x1, -R5 ;  /* 0x0000000100001824 */ /* 0x000fca00078e0a05 */
[----:B------:R-:W-:-:S13]  /*0f00*/  ISETP.GE.U32.AND P1, PT, R0, R5, PT ;  /* 0x000000050000720c */ /* 0x000fda0003f26070 */
[----:B------:R-:W-:-:S04]  /*0f10*/  @P1 IADD3 R0, PT, PT, -R5, R0, RZ ;  /* 0x0000000005001210 */ /* 0x000fc80007ffe1ff */
[----:B------:R-:W-:-:S05]  /*0f20*/  SEL R0, R27, R0, !P0 ;  /* 0x000000001b007207 */ /* 0x000fca0004000000 */
[----:B------:R-:W-:-:S04]  /*0f30*/  IMAD.IADD R33, R3, 0x1, R0 ;  /* 0x0000000103217824 */ /* 0x000fc800078e0200 */
[----:B------:R-:W-:-:S06]  /*0f40*/  IMAD.WIDE.U32 R32, R33, 0x4, R8 ;  /* 0x0000000421207825 */ /* 0x000fcc00078e0008 */
[----:B------:R-:W2:Y:S01]  /*0f50*/  LDG.E R33, desc[UR8][R32.64] ;  /* 0x0000000820217981 */ /* 0x000ea2000c1e1900 */
[----:B------:R-:W-:Y:S01]  /*0f60*/  VIMNMX R0, PT, PT, R5, R6, PT ;  /* 0x0000000605007248 */ /* 0x000fe20003fe0100 */
[----:B------:R-:W-:Y:S01]  /*0f70*/  IMAD.MOV.U32 R22, RZ, RZ, R14 ;  /* 0x000000ffff167224 */ /* 0x000fe200078e000e */
[----:B------:R-:W-:Y:S01]  /*0f80*/  MOV R23, R15 ;  /* 0x0000000f00177202 */ /* 0x000fe20000000f00 */
[----:B------:R-:W-:Y:S01]  /*0f90*/  IMAD.MOV.U32 R20, RZ, RZ, R29 ;  /* 0x000000ffff147224 */ /* 0x000fe200078e001d */
[----:B------:R-:W-:Y:S01]  /*0fa0*/  VIMNMX R0, PT, PT, R0, 0x1, !PT ;  /* 0x0000000100007848 */ /* 0x000fe20007fe0100 */
[----:B------:R-:W-:Y:S01]  /*0fb0*/  IMAD.MOV.U32 R21, RZ, RZ, R31 ;  /* 0x000000ffff157224 */ /* 0x000fe200078e001f */
[----:B------:R-:W-:Y:S02]  /*0fc0*/  MOV R19, R17 ;  /* 0x0000001100137202 */ /* 0x000fe40000000f00 */
[----:B------:R-:W-:-:S04]  /*0fd0*/  LOP3.LUT R0, R0, 0x3, RZ, 0xc0, !PT ;  /* 0x0000000300007812 */ /* 0x000fc800078ec0ff */
[----:B------:R-:W-:Y:S01]  /*0fe0*/  ISETP.NE.AND P1, PT, R0, 0x2, PT ;  /* 0x000000020000780c */ /* 0x000fe20003f25270 */
[----:B------:R-:W-:Y:S01]  /*0ff0*/  VIADD R0, R18, 0x2 ;  /* 0x0000000212007836 */ /* 0x000fe20000000000 */
[----:B--2---:R2:W-:Y:S04]  /*1000*/  STG.E desc[UR8][R12.64+0x4], R33 ;  /* 0x000004210c007986 */ /* 0x0045e8000c101908 */
[----:B------:R2:W-:Y:S07]  /*1010*/  STG.E desc[UR8][R10.64+0x4], R2 ;  /* 0x000004020a007986 */ /* 0x0005ee000c101908 */
[----:B------:R-:W-:Y:S05]  /*1020*/  @!P1 BRA `(.L_x_3) ;  /* 0x0000000000849947 */ /* 0x000fea0003800000 */
[----:B------:R-:W0:Y:S01]  /*1030*/  MUFU.RCP R7, R7 ;  /* 0x0000000700077308 */ /* 0x000e220000001000 */
[----:B------:R-:W-:Y:S01]  /*1040*/  IADD3 R19, PT, PT, RZ, -R5, RZ ;  /* 0x80000005ff137210 */ /* 0x000fe20007ffe0ff */
[----:B------:R-:W-:Y:S01]  /*1050*/  IMAD.MOV.U32 R20, RZ, RZ, RZ ;  /* 0x000000ffff147224 */ /* 0x000fe200078e00ff */
[----:B------:R-:W-:Y:S01]  /*1060*/  SHF.R.U32.HI R0, RZ, 0x2, R17 ;  /* 0x00000002ff007819 */ /* 0x000fe20000011611 */
[----:B------:R-:W-:-:S03]  /*1070*/  VIADD R24, R16, 0x10974f ;  /* 0x0010974f10187836 */ /* 0x000fc60000000000 */
[----:B------:R-:W-:Y:S01]  /*1080*/  LOP3.LUT R0, R0, R17, RZ, 0x3c, !PT ;  /* 0x0000001100007212 */ /* 0x000fe200078e3cff */
[----:B0-----:R-:W-:-:S03]  /*1090*/  VIADD R21, R7, 0xffffffe ;  /* 0x0ffffffe07157836 */ /* 0x001fc60000000000 */
[----:B------:R-:W-:-:S03]  /*10a0*/  SHF.L.U32 R7, R0, 0x1, RZ ;  /* 0x0000000100077819 */ /* 0x000fc600000006ff */
[----:B------:R-:W0:Y:S02]  /*10b0*/  F2I.FTZ.U32.TRUNC.NTZ R21, R21 ;  /* 0x0000001500157305 */ /* 0x000e24000021f000 */
[----:B0-----:R-:W-:-:S04]  /*10c0*/  IMAD R19, R19, R21, RZ ;  /* 0x0000001513137224 */ /* 0x001fc800078e02ff */
[----:B------:R-:W-:-:S04]  /*10d0*/  IMAD.HI.U32 R19, R21, R19, R20 ;  /* 0x0000001315137227 */ /* 0x000fc800078e0014 */
[----:B------:R-:W-:-:S05]  /*10e0*/  IMAD.SHL.U32 R20, R31, 0x10, RZ ;  /* 0x000000101f147824 */ /* 0x000fca00078e00ff */
[----:B------:R-:W-:-:S04]  /*10f0*/  LOP3.LUT R7, R31, R20, R7, 0x96, !PT ;  /* 0x000000141f077212 */ /* 0x000fc800078e9607 */
[----:B------:R-:W-:-:S05]  /*1100*/  LOP3.LUT R21, R7, R0, RZ, 0x3c, !PT ;  /* 0x0000000007157212 */ /* 0x000fca00078e3cff */
[----:B------:R-:W-:-:S04]  /*1110*/  IMAD.IADD R0, R21, 0x1, R24 ;  /* 0x0000000115007824 */ /* 0x000fc800078e0218 */
[----:B------:R-:W-:-:S05]  /*1120*/  IMAD.HI.U32 R7, R19, R0, RZ ;  /* 0x0000000013077227 */ /* 0x000fca00078e00ff */
[----:B------:R-:W-:-:S05]  /*1130*/  IADD3 R7, PT, PT, -R7, RZ, RZ ;  /* 0x000000ff07077210 */ /* 0x000fca0007ffe1ff */
[----:B------:R-:W-:-:S05]  /*1140*/  IMAD R0, R5, R7, R0 ;  /* 0x0000000705007224 */ /* 0x000fca00078e0200 */
[----:B------:R-:W-:-:S13]  /*1150*/  ISETP.GE.U32.AND P1, PT, R0, R5, PT ;  /* 0x000000050000720c */ /* 0x000fda0003f26070 */
[----:B------:R-:W-:-:S05]  /*1160*/  @P1 IMAD.IADD R0, R0, 0x1, -R5 ;  /* 0x0000000100001824 */ /* 0x000fca00078e0a05 */
[----:B------:R-:W-:-:S13]  /*1170*/  ISETP.GE.U32.AND P1, PT, R0, R5, PT ;  /* 0x000000050000720c */ /* 0x000fda0003f26070 */
[----:B------:R-:W-:-:S05]  /*1180*/  @P1 IMAD.IADD R0, R0, 0x1, -R5 ;  /* 0x0000000100001824 */ /* 0x000fca00078e0a05 */
[----:B------:R-:W-:-:S04]  /*1190*/  SEL R0, R27, R0, !P0 ;  /* 0x000000001b007207 */ /* 0x000fc80004000000 */
[----:B------:R-:W-:-:S05]  /*11a0*/  IADD3 R7, PT, PT, R3, R0, RZ ;  /* 0x0000000003077210 */ /* 0x000fca0007ffe0ff */
[----:B------:R-:W-:-:S06]  /*11b0*/  IMAD.WIDE.U32 R8, R7, 0x4, R8 ;  /* 0x0000000407087825 */ /* 0x000fcc00078e0008 */
[----:B------:R-:W3:Y:S01]  /*11c0*/  LDG.E R9, desc[UR8][R8.64] ;  /* 0x0000000808097981 */ /* 0x000ee2000c1e1900 */
[----:B------:R-:W-:Y:S01]  /*11d0*/  VIADD R0, R18, 0x3 ;  /* 0x0000000312007836 */ /* 0x000fe20000000000 */
[----:B------:R-:W-:Y:S01]  /*11e0*/  MOV R22, R15 ;  /* 0x0000000f00167202 */ /* 0x000fe20000000f00 */
[----:B------:R-:W-:Y:S02]  /*11f0*/  IMAD.MOV.U32 R23, RZ, RZ, R31 ;  /* 0x000000ffff177224 */ /* 0x000fe400078e001f */
[----:B------:R-:W-:Y:S02]  /*1200*/  IMAD.MOV.U32 R20, RZ, RZ, R14 ;  /* 0x000000ffff147224 */ /* 0x000fe400078e000e */
[----:B------:R-:W-:Y:S01]  /*1210*/  IMAD.MOV.U32 R19, RZ, RZ, R29 ;  /* 0x000000ffff137224 */ /* 0x000fe200078e001d */
[----:B---3--:R3:W-:Y:S04]  /*1220*/  STG.E desc[UR8][R12.64+0x8], R9 ;  /* 0x000008090c007986 */ /* 0x0087e8000c101908 */
[----:B------:R3:W-:Y:S02]  /*1230*/  STG.E desc[UR8][R10.64+0x8], R2 ;  /* 0x000008020a007986 */ /* 0x0007e4000c101908 */
.L_x_3:
[----:B------:R-:W-:Y:S05]  /*1240*/  BSYNC.RECONVERGENT B0 ;  /* 0x0000000000007941 */ /* 0x000fea0003800200 */
.L_x_2:
[----:B------:R-:W-:Y:S01]  /*1250*/  ISETP.GE.AND P0, PT, R5, R6, PT ;  /* 0x000000060500720c */ /* 0x000fe20003f06270 */
[----:B------:R-:W-:-:S12]  /*1260*/  BSSY.RECONVERGENT B0, `(.L_x_8) ;  /* 0x0000051000007945 */ /* 0x000fd80003800200 */
[----:B------:R-:W-:Y:S05]  /*1270*/  @P0 BRA `(.L_x_9) ;  /* 0x00000004003c0947 */ /* 0x000fea0003800000 */
[----:B------:R-:W-:Y:S01]  /*1280*/  IADD3 R3, PT, PT, R3, R6, RZ ;  /* 0x0000000603037210 */ /* 0x000fe20007ffe0ff */
[----:B------:R-:W-:Y:S04]  /*1290*/  BSSY.RECONVERGENT B1, `(.L_x_10) ;  /* 0x0000020000017945 */ /* 0x000fe80003800200 */
[----:B------:R-:W-:Y:S02]  /*12a0*/  IMAD.IADD R5, R4, 0x1, -R3 ;  /* 0x0000000104057824 */ /* 0x000fe400078e0a03 */
[----:B------:R-:W-:-:S03]  /*12b0*/  IMAD.IADD R3, R3, 0x1, -R4 ;  /* 0x0000000103037824 */ /* 0x000fc600078e0a04 */
[----:B------:R-:W-:-:S13]  /*12c0*/  ISETP.GT.U32.AND P0, PT, R5, -0x8, PT ;  /* 0xfffffff80500780c */ /* 0x000fda0003f04070 */
[----:B------:R-:W-:Y:S05]  /*12d0*/  @P0 BRA `(.L_x_11) ;  /* 0x00000000006c0947 */ /* 0x000fea0003800000 */
[----:B------:R-:W4:Y:S01]  /*12e0*/  LDC.64 R4, c[0x0][0x380] ;  /* 0x0000e000ff047b82 */ /* 0x000f220000000a00 */
[----:B0123--:R-:W-:Y:S01]  /*12f0*/  HFMA2 R12, -RZ, RZ, 0, 0 ;  /* 0x00000000ff0c7431 */ /* 0x00ffe200000001ff */
[----:B------:R-:W-:-:S06]  /*1300*/  LOP3.LUT R15, R3, 0xfffffff8, RZ, 0xc0, !PT ;  /* 0xfffffff8030f7812 */ /* 0x000fcc00078ec0ff */
[----:B------:R-:W0:Y:S02]  /*1310*/  LDC.64 R6, c[0x0][0x388] ;  /* 0x0000e200ff067b82 */ /* 0x000e240000000a00 */
.L_x_12:
[----:B0-----:R-:W-:Y:S02]  /*1320*/  IMAD.MOV.U32 R13, RZ, RZ, -0x1 ;  /* 0xffffffffff0d7424 */ /* 0x001fe400078e00ff */
[----:B----4-:R-:W-:-:S04]  /*1330*/  IMAD.WIDE R8, R0, 0x4, R4 ;  /* 0x0000000400087825 */ /* 0x010fc800078e0204 */
[C---:B0-----:R-:W-:Y:S01]  /*1340*/  IMAD.WIDE R10, R0.reuse, 0x4, R6 ;  /* 0x00000004000a7825 */ /* 0x041fe200078e0206 */
[----:B------:R0:W-:Y:S01]  /*1350*/  STG.E desc[UR8][R8.64], R13 ;  /* 0x0000000d08007986 */ /* 0x0001e2000c101908 */
[----:B------:R-:W-:Y:S02]  /*1360*/  IADD3 R0, PT, PT, R0, 0x8, RZ ;  /* 0x0000000800007810 */ /* 0x000fe40007ffe0ff */
[----:B------:R-:W-:Y:S01]  /*1370*/  VIADD R12, R12, 0x8 ;  /* 0x000000080c0c7836 */ /* 0x000fe20000000000 */
[----:B------:R0:W-:Y:S04]  /*1380*/  STG.E desc[UR8][R10.64], R2 ;  /* 0x000000020a007986 */ /* 0x0001e8000c101908 */
[----:B------:R0:W-:Y:S01]  /*1390*/  STG.E desc[UR8][R8.64+0x4], R13 ;  /* 0x0000040d08007986 */ /* 0x0001e2000c101908 */
[----:B------:R-:W-:-:S03]  /*13a0*/  ISETP.NE.AND P0, PT, R12, R15, PT ;  /* 0x0000000f0c00720c */ /* 0x000fc60003f05270 */
[----:B------:R0:W-:Y:S04]  /*13b0*/  STG.E desc[UR8][R10.64+0x4], R2 ;  /* 0x000004020a007986 */ /* 0x0001e8000c101908 */
        /* <DEDUP_REMOVED lines=11> */
[----:B------:R0:W-:Y:S01]  /*1470*/  STG.E desc[UR8][R10.64+0x1c], R2 ;  /* 0x00001c020a007986 */ /* 0x0001e2000c101908 */
[----:B------:R-:W-:Y:S05]  /*1480*/  @P0 BRA `(.L_x_12) ;  /* 0xfffffffc00a40947 */ /* 0x000fea000383ffff */
.L_x_11:
[----:B------:R-:W-:Y:S05]  /*1490*/  BSYNC.RECONVERGENT B1 ;  /* 0x0000000000017941 */ /* 0x000fea0003800200 */
.L_x_10:
[----:B------:R-:W-:-:S13]  /*14a0*/  LOP3.LUT P0, R4, R3, 0x7, RZ, 0xc0, !PT ;  /* 0x0000000703047812 */ /* 0x000fda000780c0ff */
[----:B------:R-:W-:Y:S05]  /*14b0*/  @!P0 BRA `(.L_x_9) ;  /* 0x0000000000ac8947 */ /* 0x000fea0003800000 */
[----:B------:R-:W-:Y:S01]  /*14c0*/  ISETP.GE.U32.AND P0, PT, R4, 0x4, PT ;  /* 0x000000040400780c */ /* 0x000fe20003f06070 */
[----:B------:R-:W-:Y:S01]  /*14d0*/  BSSY.RECONVERGENT B1, `(.L_x_13) ;  /* 0x0000011000017945 */ /* 0x000fe20003800200 */
[----:B0-----:R-:W-:-:S11]  /*14e0*/  LOP3.LUT P1, R8, R3, 0x3, RZ, 0xc0, !PT ;  /* 0x0000000303087812 */ /* 0x001fd6000782c0ff */
[----:B------:R-:W-:Y:S05]  /*14f0*/  @!P0 BRA `(.L_x_14) ;  /* 0x0000000000388947 */ /* 0x000fea0003800000 */
[----:B------:R-:W0:Y:S01]  /*1500*/  LDC.64 R6, c[0x0][0x380] ;  /* 0x0000e000ff067b82 */ /* 0x000e220000000a00 */
[----:B-1-3--:R-:W-:-:S07]  /*1510*/  IMAD.MOV.U32 R9, RZ, RZ, -0x1 ;  /* 0xffffffffff097424 */ /* 0x00afce00078e00ff */
[----:B------:R-:W1:Y:S01]  /*1520*/  LDC.64 R4, c[0x0][0x388] ;  /* 0x0000e200ff047b82 */ /* 0x000e620000000a00 */
[----:B0-----:R-:W-:-:S05]  /*1530*/  IMAD.WIDE R6, R0, 0x4, R6 ;  /* 0x0000000400067825 */ /* 0x001fca00078e0206 */
[----:B------:R0:W-:Y:S01]  /*1540*/  STG.E desc[UR8][R6.64], R9 ;  /* 0x0000000906007986 */ /* 0x0001e2000c101908 */
[----:B-1----:R-:W-:-:S04]  /*1550*/  IMAD.WIDE R4, R0, 0x4, R4 ;  /* 0x0000000400047825 */ /* 0x002fc800078e0204 */
[----:B------:R-:W-:Y:S01]  /*1560*/  VIADD R0, R0, 0x4 ;  /* 0x0000000400007836 */ /* 0x000fe20000000000 */
[----:B------:R0:W-:Y:S04]  /*1570*/  STG.E desc[UR8][R4.64], R2 ;  /* 0x0000000204007986 */ /* 0x0001e8000c101908 */
[----:B------:R0:W-:Y:S04]  /*1580*/  STG.E desc[UR8][R6.64+0x4], R9 ;  /* 0x0000040906007986 */ /* 0x0001e8000c101908 */
[----:B------:R0:W-:Y:S04]  /*1590*/  STG.E desc[UR8][R4.64+0x4], R2 ;  /* 0x0000040204007986 */ /* 0x0001e8000c101908 */
[----:B------:R0:W-:Y:S04]  /*15a0*/  STG.E desc[UR8][R6.64+0x8], R9 ;  /* 0x0000080906007986 */ /* 0x0001e8000c101908 */
[----:B------:R0:W-:Y:S04]  /*15b0*/  STG.E desc[UR8][R4.64+0x8], R2 ;  /* 0x0000080204007986 */ /* 0x0001e8000c101908 */
[----:B------:R0:W-:Y:S04]  /*15c0*/  STG.E desc[UR8][R6.64+0xc], R9 ;  /* 0x00000c0906007986 */ /* 0x0001e8000c101908 */
[----:B------:R0:W-:Y:S02]  /*15d0*/  STG.E desc[UR8][R4.64+0xc], R2 ;  /* 0x00000c0204007986 */ /* 0x0001e4000c101908 */
.L_x_14:
[----:B------:R-:W-:Y:S05]  /*15e0*/  BSYNC.RECONVERGENT B1 ;  /* 0x0000000000017941 */ /* 0x000fea0003800200 */
.L_x_13:
[----:B------:R-:W-:Y:S05]  /*15f0*/  @!P1 BRA `(.L_x_9) ;  /* 0x00000000005c9947 */ /* 0x000fea0003800000 */
[----:B0-----:R-:W0:Y:S01]  /*1600*/  LDC.64 R4, c[0x0][0x380] ;  /* 0x0000e000ff047b82 */ /* 0x001e220000000a00 */
[----:B------:R-:W-:Y:S01]  /*1610*/  LOP3.LUT R3, R3, 0x1, RZ, 0xc0, !PT ;  /* 0x0000000103037812 */ /* 0x000fe200078ec0ff */
[----:B------:R-:W-:Y:S01]  /*1620*/  BSSY.RECONVERGENT B1, `(.L_x_15) ;  /* 0x0000010000017945 */ /* 0x000fe20003800200 */
[----:B------:R-:W-:Y:S02]  /*1630*/  ISETP.NE.AND P0, PT, R8, 0x1, PT ;  /* 0x000000010800780c */ /* 0x000fe40003f05270 */
[----:B------:R-:W-:-:S03]  /*1640*/  ISETP.NE.U32.AND P1, PT, R3, 0x1, PT ;  /* 0x000000010300780c */ /* 0x000fc60003f25070 */
[----:B------:R-:W4:Y:S10]  /*1650*/  LDC.64 R6, c[0x0][0x388] ;  /* 0x0000e200ff067b82 */ /* 0x000f340000000a00 */
[----:B-123--:R-:W-:Y:S01]  /*1660*/  @!P1 MOV R13, 0xffffffff ;  /* 0xffffffff000d9802 */ /* 0x00efe20000000f00 */
[----:B------:R-:W-:Y:S06]  /*1670*/  @!P0 BRA `(.L_x_16) ;  /* 0x0000000000288947 */ /* 0x000fec0003800000 */
[----:B------:R-:W1:Y:S01]  /*1680*/  LDC.64 R10, c[0x0][0x380] ;  /* 0x0000e000ff0a7b82 */ /* 0x000e620000000a00 */
[----:B------:R-:W-:-:S07]  /*1690*/  IMAD.MOV.U32 R3, RZ, RZ, -0x1 ;  /* 0xffffffffff037424 */ /* 0x000fce00078e00ff */
[----:B------:R-:W2:Y:S01]  /*16a0*/  LDC.64 R8, c[0x0][0x388] ;  /* 0x0000e200ff087b82 */ /* 0x000ea20000000a00 */
[----:B-1----:R-:W-:-:S05]  /*16b0*/  IMAD.WIDE R10, R0, 0x4, R10 ;  /* 0x00000004000a7825 */ /* 0x002fca00078e020a */
[----:B------:R1:W-:Y:S01]  /*16c0*/  STG.E desc[UR8][R10.64], R3 ;  /* 0x000000030a007986 */ /* 0x0003e2000c101908 */
[----:B--2---:R-:W-:-:S04]  /*16d0*/  IMAD.WIDE R8, R0, 0x4, R8 ;  /* 0x0000000400087825 */ /* 0x004fc800078e0208 */
[----:B------:R-:W-:Y:S01]  /*16e0*/  VIADD R0, R0, 0x2 ;  /* 0x0000000200007836 */ /* 0x000fe20000000000 */
[----:B------:R1:W-:Y:S04]  /*16f0*/  STG.E desc[UR8][R8.64], R2 ;  /* 0x0000000208007986 */ /* 0x0003e8000c101908 */
[----:B------:R1:W-:Y:S04]  /*1700*/  STG.E desc[UR8][R10.64+0x4], R3 ;  /* 0x000004030a007986 */ /* 0x0003e8000c101908 */
[----:B------:R1:W-:Y:S02]  /*1710*/  STG.E desc[UR8][R8.64+0x4], R2 ;  /* 0x0000040208007986 */ /* 0x0003e4000c101908 */
.L_x_16:
[----:B------:R-:W-:Y:S05]  /*1720*/  BSYNC.RECONVERGENT B1 ;  /* 0x0000000000017941 */ /* 0x000fea0003800200 */
.L_x_15:
[----:B0-----:R-:W-:-:S04]  /*1730*/  @!P1 IMAD.WIDE R4, R0, 0x4, R4 ;  /* 0x0000000400049825 */ /* 0x001fc800078e0204 */
[----:B----4-:R-:W-:Y:S01]  /*1740*/  @!P1 IMAD.WIDE R6, R0, 0x4, R6 ;  /* 0x0000000400069825 */ /* 0x010fe200078e0206 */
[----:B------:R4:W-:Y:S04]  /*1750*/  @!P1 STG.E desc[UR8][R4.64], R13 ;  /* 0x0000000d04009986 */ /* 0x0009e8000c101908 */
[----:B------:R4:W-:Y:S02]  /*1760*/  @!P1 STG.E desc[UR8][R6.64], R2 ;  /* 0x0000000206009986 */ /* 0x0009e4000c101908 */
.L_x_9:
[----:B------:R-:W-:Y:S05]  /*1770*/  BSYNC.RECONVERGENT B0 ;  /* 0x0000000000007941 */ /* 0x000fea0003800200 */
.L_x_8:
[----:B-1----:R-:W-:-:S07]  /*1780*/  HFMA2 R3, -RZ, RZ, 0, 0 ;  /* 0x00000000ff037431 */ /* 0x002fce00000001ff */
.L_x_37:
[----:B-1----:R-:W1:Y:S01]  /*1790*/  LDCU UR4, c[0x0][0x3c8] ;  /* 0x00007900ff0477ac */ /* 0x002e620008000800 */
[----:B0-234-:R-:W0:Y:S08]  /*17a0*/  LDC.64 R6, c[0x0][0x380] ;  /* 0x0000e000ff067b82 */ /* 0x01de300000000a00 */
[----:B------:R-:W4:Y:S01]  /*17b0*/  LDC.64 R4, c[0x0][0x3c8] ;  /* 0x0000f200ff047b82 */ /* 0x000f220000000a00 */
[----:B-1----:R-:W-:-:S04]  /*17c0*/  IMAD R16, R25, UR4, RZ ;  /* 0x0000000419107c24 */ /* 0x002fc8000f8e02ff */
[----:B------:R-:W-:-:S04]  /*17d0*/  IMAD.IADD R16, R16, 0x1, R3 ;  /* 0x0000000110107824 */ /* 0x000fc800078e0203 */
[----:B0-----:R-:W-:-:S05]  /*17e0*/  IMAD.WIDE R6, R16, 0x4, R6 ;  /* 0x0000000410067825 */ /* 0x001fca00078e0206 */
[----:B------:R-:W5:Y:S01]  /*17f0*/  LDG.E R0, desc[UR8][R6.64] ;  /* 0x0000000806007981 */ /* 0x000f62000c1e1900 */
[----:B------:R-:W-:Y:S01]  /*1800*/  VIADD R3, R3, 0x1 ;  /* 0x0000000103037836 */ /* 0x000fe20000000000 */
[----:B------:R-:W-:Y:S04]  /*1810*/  BSSY.RECONVERGENT B0, `(.L_x_17) ;  /* 0x00001a8000007945 */ /* 0x000fe80003800200 */
[----:B----4-:R-:W-:Y:S02]  /*1820*/  ISETP.NE.AND P0, PT, R3, R4, PT ;  /* 0x000000040300720c */ /* 0x010fe40003f05270 */
[----:B-----5:R-:W-:-:S13]  /*1830*/  ISETP.GT.AND P1, PT, R0, RZ, PT ;  /* 0x000000ff0000720c */ /* 0x020fda0003f24270 */
[----:B------:R-:W-:Y:S05]  /*1840*/  @P1 BRA `(.L_x_18) ;  /* 0x0000000400281947 */ /* 0x000fea0003800000 */
[----:B--23--:R-:W-:Y:S01]  /*1850*/  IADD3 R2, PT, PT, R5, -0x1, RZ ;  /* 0xffffffff05027810 */ /* 0x00cfe20007ffe0ff */
[----:B------:R-:W-:-:S03]  /*1860*/  IMAD R15, R16, R5, RZ ;  /* 0x00000005100f7224 */ /* 0x000fc600078e02ff */
[----:B------:R-:W-:Y:S02]  /*1870*/  ISETP.GE.U32.AND P1, PT, R2, 0x7, PT ;  /* 0x000000070200780c */ /* 0x000fe40003f26070 */
[----:B------:R-:W-:-:S11]  /*1880*/  LOP3.LUT P2, R2, R5, 0x7, RZ, 0xc0, !PT ;  /* 0x0000000705027812 */ /* 0x000fd6000784c0ff */
[----:B------:R-:W-:Y:S05]  /*1890*/  @!P1 BRA `(.L_x_19) ;  /* 0x0000000000689947 */ /* 0x000fea0003800000 */
[----:B------:R-:W0:Y:S01]  /*18a0*/  LDC.64 R8, c[0x0][0x390] ;  /* 0x0000e400ff087b82 */ /* 0x000e220000000a00 */
[----:B------:R-:W-:-:S07]  /*18b0*/  UMOV UR4, URZ ;  /* 0x000000ff00047c82 */ /* 0x000fce0008000000 */
[----:B------:R-:W1:Y:S02]  /*18c0*/  LDC.64 R6, c[0x0][0x398] ;  /* 0x0000e600ff067b82 */ /* 0x000e640000000a00 */
.L_x_20:
[----:B--2---:R-:W-:Y:S01]  /*18d0*/  IMAD.MOV.U32 R17, RZ, RZ, -0x1 ;  /* 0xffffffffff117424 */ /* 0x004fe200078e00ff */
[----:B------:R-:W-:Y:S01]  /*18e0*/  UIADD3 UR4, UPT, UPT, UR4, 0x8, URZ ;  /* 0x0000000804047890 */ /* 0x000fe2000fffe0ff */
[----:B0-----:R-:W-:-:S03]  /*18f0*/  IMAD.WIDE R12, R15, 0x4, R8 ;  /* 0x000000040f0c7825 */ /* 0x001fc600078e0208 */
[----:B------:R-:W-:Y:S01]  /*1900*/  UISETP.NE.AND UP0, UPT, UR4, UR5, UPT ;  /* 0x000000050400728c */ /* 0x000fe2000bf05270 */
[C---:B-1----:R-:W-:Y:S01]  /*1910*/  IMAD.WIDE R10, R15.reuse, 0x4, R6 ;  /* 0x000000040f0a7825 */ /* 0x042fe200078e0206 */
[----:B------:R2:W-:Y:S03]  /*1920*/  STG.E desc[UR8][R12.64], R17 ;  /* 0x000000110c007986 */ /* 0x0005e6000c101908 */
[----:B------:R-:W-:Y:S01]  /*1930*/  VIADD R15, R15, 0x8 ;  /* 0x000000080f0f7836 */ /* 0x000fe20000000000 */
        /* <DEDUP_REMOVED lines=15> */
[----:B------:R-:W-:Y:S05]  /*1a30*/  BRA.U UP0, `(.L_x_20) ;  /* 0xfffffffd00a47547 */ /* 0x000fea000b83ffff */
.L_x_19:
[----:B------:R-:W-:Y:S05]  /*1a40*/  @!P2 BRA `(.L_x_21) ;  /* 0x000000180010a947 */ /* 0x000fea0003800000 */
[----:B------:R-:W-:Y:S01]  /*1a50*/  IADD3 R2, PT, PT, R2, -0x1, RZ ;  /* 0xffffffff02027810 */ /* 0x000fe20007ffe0ff */
[----:B------:R-:W-:-:S03]  /*1a60*/  UISETP.NE.AND UP0, UPT, UR6, URZ, UPT ;  /* 0x000000ff0600728c */ /* 0x000fc6000bf05270 */
[----:B------:R-:W-:-:S13]  /*1a70*/  ISETP.GE.U32.AND P1, PT, R2, 0x3, PT ;  /* 0x000000030200780c */ /* 0x000fda0003f26070 */
[----:B------:R-:W-:Y:S05]  /*1a80*/  @!P1 BRA `(.L_x_22) ;  /* 0x0000000000389947 */ /* 0x000fea0003800000 */
[----:B------:R-:W0:Y:S01]  /*1a90*/  LDC.64 R8, c[0x0][0x390] ;  /* 0x0000e400ff087b82 */ /* 0x000e220000000a00 */
[----:B--2---:R-:W-:-:S07]  /*1aa0*/  IMAD.MOV.U32 R11, RZ, RZ, -0x1 ;  /* 0xffffffffff0b7424 */ /* 0x004fce00078e00ff */
        /* <DEDUP_REMOVED lines=12> */
.L_x_22:
[----:B------:R-:W-:Y:S05]  /*1b70*/  BRA.U !UP0, `(.L_x_21) ;  /* 0x0000001508c47547 */ /* 0x000fea000b800000 */
[----:B------:R-:W-:Y:S01]  /*1b80*/  UISETP.NE.AND UP0, UPT, UR6, 0x1, UPT ;  /* 0x000000010600788c */ /* 0x000fe2000bf05270 */
[----:B------:R-:W-:-:S04]  /*1b90*/  LOP3.LUT R5, R5, 0x1, RZ, 0xc0, !PT ;  /* 0x0000000105057812 */ /* 0x000fc800078ec0ff */
[----:B------:R-:W-:-:S04]  /*1ba0*/  ISETP.NE.U32.AND P1, PT, R5, 0x1, PT ;  /* 0x000000010500780c */ /* 0x000fc80003f25070 */
[----:B------:R-:W-:Y:S09]  /*1bb0*/  BRA.U !UP0, `(.L_x_23) ;  /* 0x0000000108287547 */ /* 0x000ff2000b800000 */
[----:B0-----:R-:W0:Y:S01]  /*1bc0*/  LDC.64 R6, c[0x0][0x390] ;  /* 0x0000e400ff067b82 */ /* 0x001e220000000a00 */
[----:B------:R-:W-:-:S07]  /*1bd0*/  MOV R9, 0xffffffff ;  /* 0xffffffff00097802 */ /* 0x000fce0000000f00 */
[----:B------:R-:W1:Y:S01]  /*1be0*/  LDC.64 R4, c[0x0][0x398] ;  /* 0x0000e600ff047b82 */ /* 0x000e620000000a00 */
[----:B0-----:R-:W-:-:S05]  /*1bf0*/  IMAD.WIDE R6, R15, 0x4, R6 ;  /* 0x000000040f067825 */ /* 0x001fca00078e0206 */
[----:B------:R3:W-:Y:S01]  /*1c00*/  STG.E desc[UR8][R6.64], R9 ;  /* 0x0000000906007986 */ /* 0x0007e2000c101908 */
[----:B-1----:R-:W-:-:S04]  /*1c10*/  IMAD.WIDE R4, R15, 0x4, R4 ;  /* 0x000000040f047825 */ /* 0x002fc800078e0204 */
[----:B------:R-:W-:Y:S01]  /*1c20*/  VIADD R15, R15, 0x2 ;  /* 0x000000020f0f7836 */ /* 0x000fe20000000000 */
[----:B------:R3:W-:Y:S04]  /*1c30*/  STG.E desc[UR8][R4.64], R0 ;  /* 0x0000000004007986 */ /* 0x0007e8000c101908 */
[----:B------:R3:W-:Y:S04]  /*1c40*/  STG.E desc[UR8][R6.64+0x4], R9 ;  /* 0x0000040906007986 */ /* 0x0007e8000c101908 */
[----:B------:R3:W-:Y:S02]  /*1c50*/  STG.E desc[UR8][R4.64+0x4], R0 ;  /* 0x0000040004007986 */ /* 0x0007e4000c101908 */
.L_x_23:
[----:B------:R-:W-:Y:S05]  /*1c60*/  @P1 BRA `(.L_x_21) ;  /* 0x0000001400881947 */ /* 0x000fea0003800000 */
[----:B0--3--:R-:W0:Y:S01]  /*1c70*/  LDC.64 R6, c[0x0][0x390] ;  /* 0x0000e400ff067b82 */ /* 0x009e220000000a00 */
[----:B------:R-:W-:-:S07]  /*1c80*/  IMAD.MOV.U32 R9, RZ, RZ, -0x1 ;  /* 0xffffffffff097424 */ /* 0x000fce00078e00ff */
[----:B------:R-:W1:Y:S01]  /*1c90*/  LDC.64 R4, c[0x0][0x398] ;  /* 0x0000e600ff047b82 */ /* 0x000e620000000a00 */
[----:B0-----:R-:W-:-:S05]  /*1ca0*/  IMAD.WIDE R6, R15, 0x4, R6 ;  /* 0x000000040f067825 */ /* 0x001fca00078e0206 */
[----:B------:R4:W-:Y:S01]  /*1cb0*/  STG.E desc[UR8][R6.64], R9 ;  /* 0x0000000906007986 */ /* 0x0009e2000c101908 */
[----:B-1----:R-:W-:-:S05]  /*1cc0*/  IMAD.WIDE R4, R15, 0x4, R4 ;  /* 0x000000040f047825 */ /* 0x002fca00078e0204 */
[----:B------:R4:W-:Y:S01]  /*1cd0*/  STG.E desc[UR8][R4.64], R0 ;  /* 0x0000000004007986 */ /* 0x0009e2000c101908 */
[----:B------:R-:W-:Y:S05]  /*1ce0*/  BRA `(.L_x_21) ;  /* 0x0000001400687947 */ /* 0x000fea0003800000 */
.L_x_18:
[----:B------:R-:W0:Y:S02]  /*1cf0*/  LDC.64 R6, c[0x0][0x3b8] ;  /* 0x0000ee00ff067b82 */ /* 0x000e240000000a00 */
[----:B0-----:R-:W-:-:S05]  /*1d00*/  IMAD.WIDE.U32 R6, R0, 0x4, R6 ;  /* 0x0000000400067825 */ /* 0x001fca00078e0006 */
[----:B------:R-:W4:Y:S04]  /*1d10*/  LDG.E R28, desc[UR8][R6.64] ;  /* 0x00000008061c7981 */ /* 0x000f28000c1e1900 */
[----:B---3--:R-:W4:Y:S01]  /*1d20*/  LDG.E R9, desc[UR8][R6.64+0x4] ;  /* 0x0000040806097981 */ /* 0x008f22000c1e1900 */
[----:B------:R-:W-:Y:S01]  /*1d30*/  BSSY.RECONVERGENT B1, `(.L_x_24) ;  /* 0x0000104000017945 */ /* 0x000fe20003800200 */
[----:B------:R-:W-:Y:S01]  /*1d40*/  IMAD R16, R16, R5, RZ ;  /* 0x0000000510107224 */ /* 0x000fe200078e02ff */
[----:B----4-:R-:W-:-:S04]  /*1d50*/  IADD3 R18, PT, PT, -R28, R9, RZ ;  /* 0x000000091c127210 */ /* 0x010fc80007ffe1ff */
[----:B------:R-:W-:-:S13]  /*1d60*/  ISETP.GT.AND P1, PT, R18, RZ, PT ;  /* 0x000000ff1200720c */ /* 0x000fda0003f24270 */
[----:B------:R-:W-:Y:S05]  /*1d70*/  @!P1 BRA `(.L_x_25) ;  /* 0x0000000c00fc9947 */ /* 0x000fea0003800000 */
[----:B--2---:R-:W-:Y:S01]  /*1d80*/  VIMNMX R10, PT, PT, R18, R5, PT ;  /* 0x00000005120a7248 */ /* 0x004fe20003fe0100 */
[----:B------:R-:W-:Y:S01]  /*1d90*/  BSSY.RECONVERGENT B2, `(.L_x_26) ;  /* 0x000007a000027945 */ /* 0x000fe20003800200 */
[----:B------:R-:W-:Y:S01]  /*1da0*/  IMAD.MOV.U32 R8, RZ, RZ, R16 ;  /* 0x000000ffff087224 */ /* 0x000fe200078e0010 */
[----:B------:R-:W-:Y:S01]  /*1db0*/  MOV R4, R20 ;  /* 0x0000001400047202 */ /* 0x000fe20000000f00 */
[----:B------:R-:W-:Y:S01]  /*1dc0*/  IMAD.MOV.U32 R7, RZ, RZ, R24 ;  /* 0x000000ffff077224 */ /* 0x000fe200078e0018 */
[C---:B------:R-:W-:Y:S01]  /*1dd0*/  ISETP.GE.AND P1, PT, R10.reuse, 0x4, PT ;  /* 0x000000040a00780c */ /* 0x040fe20003f26270 */
[----:B------:R-:W-:Y:S01]  /*1de0*/  IMAD.MOV.U32 R2, RZ, RZ, R22 ;  /* 0x000000ffff027224 */ /* 0x000fe200078e0016 */
[----:B------:R-:W-:Y:S01]  /*1df0*/  MOV R6, R21 ;  /* 0x0000001500067202 */ /* 0x000fe20000000f00 */
[----:B------:R-:W-:Y:S01]  /*1e00*/  IMAD.MOV.U32 R29, RZ, RZ, R23 ;  /* 0x000000ffff1d7224 */ /* 0x000fe200078e0017 */
[----:B------:R-:W-:-:S09]  /*1e10*/  VIMNMX R10, PT, PT, R10, 0x1, !PT ;  /* 0x000000010a0a7848 */ /* 0x000fd20007fe0100 */
[----:B------:R-:W-:Y:S05]  /*1e20*/  @!P1 BRA `(.L_x_27) ;  /* 0x0000000400c09947 */ /* 0x000fea0003800000 */
[----:B------:R-:W0:Y:S01]  /*1e30*/  I2F.U32.RP R11, R18 ;  /* 0x00000012000b7306 */ /* 0x000e220000209000 */
[----:B------:R-:W-:Y:S02]  /*1e40*/  HFMA2 R6, -RZ, RZ, 0, 0 ;  /* 0x00000000ff067431 */ /* 0x000fe400000001ff */
[----:B------:R-:W-:Y:S01]  /*1e50*/  IMAD.MOV R13, RZ, RZ, -R18 ;  /* 0x000000ffff0d7224 */ /* 0x000fe200078e0a12 */
[----:B------:R-:W-:Y:S01]  /*1e60*/  BSSY.RECONVERGENT B3, `(.L_x_28) ;  /* 0x0000069000037945 */ /* 0x000fe20003800200 */
[----:B------:R-:W-:Y:S01]  /*1e70*/  LOP3.LUT R4, R10, 0x7ffffffc, RZ, 0xc0, !PT ;  /* 0x7ffffffc0a047812 */ /* 0x000fe200078ec0ff */
[----:B------:R-:W-:Y:S01]  /*1e80*/  IMAD.MOV.U32 R8, RZ, RZ, R16 ;  /* 0x000000ffff087224 */ /* 0x000fe200078e0010 */
[----:B------:R-:W-:Y:S01]  /*1e90*/  ISETP.NE.U32.AND P1, PT, R18, RZ, PT ;  /* 0x000000ff1200720c */ /* 0x000fe20003f25070 */
[----:B0-----:R-:W0:Y:S02]  /*1ea0*/  MUFU.RCP R11, R11 ;  /* 0x0000000b000b7308 */ /* 0x001e240000001000 */
[----:B0-----:R-:W-:-:S06]  /*1eb0*/  VIADD R12, R11, 0xffffffe ;  /* 0x0ffffffe0b0c7836 */ /* 0x001fcc0000000000 */
[----:B------:R-:W0:Y:S02]  /*1ec0*/  F2I.FTZ.U32.TRUNC.NTZ R7, R12 ;  /* 0x0000000c00077305 */ /* 0x000e24000021f000 */
[----:B0-----:R-:W-:-:S04]  /*1ed0*/  IMAD R13, R13, R7, RZ ;  /* 0x000000070d0d7224 */ /* 0x001fc800078e02ff */
[----:B------:R-:W-:Y:S01]  /*1ee0*/  IMAD.HI.U32 R2, R7, R13, R6 ;  /* 0x0000000d07027227 */ /* 0x000fe200078e0006 */
[----:B------:R-:W-:-:S03]  /*1ef0*/  MOV R6, R21 ;  /* 0x0000001500067202 */ /* 0x000fc60000000f00 */
[----:B------:R-:W-:Y:S02]  /*1f00*/  IMAD.MOV.U32 R7, RZ, RZ, R24 ;  /* 0x000000ffff077224 */ /* 0x000fe400078e0018 */
[----:B------:R-:W-:-:S07]  /*1f10*/  IMAD.MOV.U32 R21, RZ, RZ, RZ ;  /* 0x000000ffff157224 */ /* 0x000fce00078e00ff */
.L_x_29:
[----:B------:R-:W-:Y:S01]  /*1f20*/  SHF.R.U32.HI R10, RZ, 0x2, R19 ;  /* 0x00000002ff0a7819 */ /* 0x000fe20000011613 */
[----:B0-----:R-:W-:Y:S01]  /*1f30*/  IMAD.SHL.U32 R11, R6, 0x10, RZ ;  /* 0x00000010060b7824 */ /* 0x001fe200078e00ff */
[----:B------:R-:W-:Y:S02]  /*1f40*/  SHF.R.U32.HI R13, RZ, 0x2, R20 ;  /* 0x00000002ff0d7819 */ /* 0x000fe40000011614 */
[----:B------:R-:W-:Y:S02]  /*1f50*/  LOP3.LUT R10, R10, R19, RZ, 0x3c, !PT ;  /* 0x000000130a0a7212 */ /* 0x000fe400078e3cff */
[----:B------:R-:W-:Y:S02]  /*1f60*/  SHF.R.U32.HI R15, RZ, 0x2, R22 ;  /* 0x00000002ff0f7819 */ /* 0x000fe40000011616 */
[----:B------:R-:W-:Y:S02]  /*1f70*/  SHF.L.U32 R12, R10, 0x1, RZ ;  /* 0x000000010a0c7819 */ /* 0x000fe400000006ff */
[----:B------:R-:W-:-:S02]  /*1f80*/  MOV R19, R6 ;  /* 0x0000000600137202 */ /* 0x000fc40000000f00 */
[----:B------:R-:W-:Y:S02]  /*1f90*/  LOP3.LUT R11, R6, R11, R12, 0x96, !PT ;  /* 0x0000000b060b7212 */ /* 0x000fe400078e960c */
[----:B------:R-:W-:Y:S02]  /*1fa0*/  LOP3.LUT R12, R13, R20, RZ, 0x3c, !PT ;  /* 0x000000140d0c7212 */ /* 0x000fe400078e3cff */
[----:B------:R-:W-:Y:S02]  /*1fb0*/  LOP3.LUT R24, R11, R10, RZ, 0x3c, !PT ;  /* 0x0000000a0b187212 */ /* 0x000fe400078e3cff */
[----:B------:R-:W-:Y:S01]  /*1fc0*/  LOP3.LUT R27, RZ, R18, RZ, 0x33, !PT ;  /* 0x00000012ff1b7212 */ /* 0x000fe200078e33ff */
[----:B------:R-:W-:Y:S01]  /*1fd0*/  IMAD.SHL.U32 R14, R12, 0x2, RZ ;  /* 0x000000020c0e7824 */ /* 0x000fe200078e00ff */
[----:B------:R-:W-:Y:S01]  /*1fe0*/  IADD3 R13, PT, PT, R7, 0x587c5, R24 ;  /* 0x000587c5070d7810 */ /* 0x000fe20007ffe018 */
[----:B------:R-:W-:-:S04]  /*1ff0*/  IMAD.SHL.U32 R11, R24, 0x10, RZ ;  /* 0x00000010180b7824 */ /* 0x000fc800078e00ff */
[----:B------:R-:W-:Y:S01]  /*2000*/  IMAD.HI.U32 R10, R2, R13, RZ ;  /* 0x0000000d020a7227 */ /* 0x000fe200078e00ff */
[----:B------:R-:W-:Y:S02]  /*2010*/  LOP3.LUT R11, R24, R11, R14, 0x96, !PT ;  /* 0x0000000b180b7212 */ /* 0x000fe400078e960e */
[----:B------:R-:W-:Y:S02]  /*2020*/  LOP3.LUT R14, R15, R22, RZ, 0x3c, !PT ;  /* 0x000000160f0e7212 */ /* 0x000fe400078e3cff */
[----:B------:R-:W-:Y:S02]  /*2030*/  IADD3 R10, PT, PT, -R10, RZ, RZ ;  /* 0x000000ff0a0a7210 */ /* 0x000fe40007ffe1ff */
[----:B------:R-:W-:Y:S02]  /*2040*/  LOP3.LUT R22, R11, R12, RZ, 0x3c, !PT ;  /* 0x0000000c0b167212 */ /* 0x000fe400078e3cff */
[----:B------:R-:W-:Y:S01]  /*2050*/  SHF.R.U32.HI R12, RZ, 0x2, R23 ;  /* 0x00000002ff0c7819 */ /* 0x000fe20000011617 */
[----:B------:R-:W-:Y:S01]  /*2060*/  IMAD R13, R18, R10, R13 ;  /* 0x0000000a120d7224 */ /* 0x000fe200078e020d */
[----:B------:R-:W-:Y:S01]  /*2070*/  IADD3 R17, PT, PT, R7, 0xb0f8a, R22 ;  /* 0x000b0f8a07117810 */ /* 0x000fe20007ffe016 */
[----:B------:R-:W-:Y:S01]  /*2080*/  IMAD.SHL.U32 R10, R14, 0x2, RZ ;  /* 0x000000020e0a7824 */ /* 0x000fe200078e00ff */
[----:B------:R-:W-:Y:S01]  /*2090*/  LOP3.LUT R15, R12, R23, RZ, 0x3c, !PT ;  /* 0x000000170c0f7212 */ /* 0x000fe200078e3cff */
[----:B------:R-:W-:Y:S01]  /*20a0*/  IMAD.SHL.U32 R11, R22, 0x10, RZ ;  /* 0x00000010160b7824 */ /* 0x000fe200078e00ff */
[----:B------:R-:W-:Y:S01]  /*20b0*/  ISETP.GE.U32.AND P2, PT, R13, R18, PT ;  /* 0x000000120d00720c */ /* 0x000fe20003f46070 */
[----:B------:R-:W-:-:S03]  /*20c0*/  IMAD.HI.U32 R12, R2, R17, RZ ;  /* 0x00000011020c7227 */ /* 0x000fc600078e00ff */
[----:B------:R-:W-:Y:S01]  /*20d0*/  LOP3.LUT R11, R22, R11, R10, 0x96, !PT ;  /* 0x0000000b160b7212 */ /* 0x000fe200078e960a */
[----:B------:R-:W-:-:S03]  /*20e0*/  IMAD.MOV R12, RZ, RZ, -R12 ;  /* 0x000000ffff0c7224 */ /* 0x000fc600078e0a0c */
[----:B------:R-:W-:Y:S01]  /*20f0*/  LOP3.LUT R23, R11, R14, RZ, 0x3c, !PT ;  /* 0x0000000e0b177212 */ /* 0x000fe200078e3cff */
[----:B------:R-:W-:Y:S01]  /*2100*/  IMAD R17, R18, R12, R17 ;  /* 0x0000000c12117224 */ /* 0x000fe200078e0211 */
[----:B------:R-:W-:Y:S02]  /*2110*/  SHF.L.U32 R11, R15, 0x1, RZ ;  /* 0x000000010f0b7819 */ /* 0x000fe400000006ff */
[----:B------:R-:W-:Y:S01]  /*2120*/  IADD3 R29, PT, PT, R7, 0x10974f, R23 ;  /* 0x0010974f071d7810 */ /* 0x000fe20007ffe017 */
[----:B------:R-:W-:Y:S01]  /*2130*/  IMAD.SHL.U32 R10, R23, 0x10, RZ ;  /* 0x00000010170a7824 */ /* 0x000fe200078e00ff */
[----:B------:R-:W-:Y:S01]  /*2140*/  IADD3 R7, PT, PT, R7, 0x161f14, RZ ;  /* 0x00161f1407077810 */ /* 0x000fe20007ffe0ff */
[----:B------:R-:W-:Y:S02]  /*2150*/  @P2 IMAD.IADD R13, R13, 0x1, -R18 ;  /* 0x000000010d0d2824 */ /* 0x000fe400078e0a12 */
[----:B------:R-:W-:Y:S01]  /*2160*/  IMAD.HI.U32 R14, R2, R29, RZ ;  /* 0x0000001d020e7227 */ /* 0x000fe200078e00ff */
[----:B------:R-:W-:-:S02]  /*2170*/  LOP3.LUT R10, R23, R10, R11, 0x96, !PT ;  /* 0x0000000a170a7212 */ /* 0x000fc400078e960b */
[----:B------:R-:W-:Y:S01]  /*2180*/  ISETP.GE.U32.AND P2, PT, R13, R18, PT ;  /* 0x000000120d00720c */ /* 0x000fe20003f46070 */
[----:B------:R-:W-:Y:S01]  /*2190*/  IMAD.MOV R14, RZ, RZ, -R14 ;  /* 0x000000ffff0e7224 */ /* 0x000fe200078e0a0e */
[----:B------:R-:W-:Y:S02]  /*21a0*/  LOP3.LUT R6, R10, R15, RZ, 0x3c, !PT ;  /* 0x0000000f0a067212 */ /* 0x000fe400078e3cff */
[----:B------:R-:W0:Y:S01]  /*21b0*/  LDC.64 R10, c[0x0][0x3b0] ;  /* 0x0000ec00ff0a7b82 */ /* 0x000e220000000a00 */
[----:B------:R-:W-:Y:S02]  /*21c0*/  IMAD R29, R18, R14, R29 ;  /* 0x0000000e121d7224 */ /* 0x000fe400078e021d */
[----:B------:R-:W-:-:S04]  /*21d0*/  IMAD.IADD R15, R6, 0x1, R7 ;  /* 0x00000001060f7824 */ /* 0x000fc800078e0207 */
[----:B------:R-:W-:-:S04]  /*21e0*/  IMAD.HI.U32 R12, R2, R15, RZ ;  /* 0x0000000f020c7227 */ /* 0x000fc800078e00ff */
[----:B------:R-:W-:Y:S01]  /*21f0*/  @P2 IMAD.IADD R13, R13, 0x1, -R18 ;  /* 0x000000010d0d2824 */ /* 0x000fe200078e0a12 */
[----:B------:R-:W-:-:S04]  /*2200*/  IADD3 R12, PT, PT, -R12, RZ, RZ ;  /* 0x000000ff0c0c7210 */ /* 0x000fc80007ffe1ff */
[----:B------:R-:W-:Y:S01]  /*2210*/  SEL R13, R27, R13, !P1 ;  /* 0x0000000d1b0d7207 */ /* 0x000fe20004800000 */
[----:B------:R-:W-:-:S04]  /*2220*/  IMAD R15, R18, R12, R15 ;  /* 0x0000000c120f7224 */ /* 0x000fc800078e020f */
[----:B------:R-:W-:-:S04]  /*2230*/  IMAD.IADD R13, R28, 0x1, R13 ;  /* 0x000000011c0d7824 */ /* 0x000fc800078e020d */
[----:B0-----:R-:W-:-:S05]  /*2240*/  IMAD.WIDE.U32 R12, R13, 0x4, R10 ;  /* 0x000000040d0c7825 */ /* 0x001fca00078e000a */
[----:B------:R0:W2:Y:S01]  /*2250*/  LDG.E R33, desc[UR8][R12.64] ;  /* 0x000000080c217981 */ /* 0x0000a2000c1e1900 */
[-C--:B------:R-:W-:Y:S02]  /*2260*/  ISETP.GE.U32.AND P2, PT, R17, R18.reuse, PT ;  /* 0x000000121100720c */ /* 0x080fe40003f46070 */
[-C--:B------:R-:W-:Y:S02]  /*2270*/  ISETP.GE.U32.AND P4, PT, R15, R18.reuse, PT ;  /* 0x000000120f00720c */ /* 0x080fe40003f86070 */
[----:B------:R-:W-:Y:S01]  /*2280*/  ISETP.GE.U32.AND P3, PT, R29, R18, PT ;  /* 0x000000121d00720c */ /* 0x000fe20003f66070 */
[----:B0-----:R-:W0:Y:S08]  /*2290*/  LDC.64 R12, c[0x0][0x390] ;  /* 0x0000e400ff0c7b82 */ /* 0x001e300000000a00 */
[----:B------:R-:W-:-:S02]  /*22a0*/  @P2 IMAD.IADD R17, R17, 0x1, -R18 ;  /* 0x0000000111112824 */ /* 0x000fc400078e0a12 */
[----:B------:R-:W-:Y:S02]  /*22b0*/  @P4 IMAD.IADD R15, R15, 0x1, -R18 ;  /* 0x000000010f0f4824 */ /* 0x000fe400078e0a12 */
[----:B------:R-:W-:Y:S02]  /*22c0*/  @P3 IADD3 R29, PT, PT, -R18, R29, RZ ;  /* 0x0000001d121d3210 */ /* 0x000fe40007ffe1ff */
[-C--:B------:R-:W-:Y:S02]  /*22d0*/  ISETP.GE.U32.AND P2, PT, R17, R18.reuse, PT ;  /* 0x000000121100720c */ /* 0x080fe40003f46070 */
[-C--:B------:R-:W-:Y:S02]  /*22e0*/  ISETP.GE.U32.AND P3, PT, R29, R18.reuse, PT ;  /* 0x000000121d00720c */ /* 0x080fe40003f66070 */
[----:B------:R-:W-:-:S09]  /*22f0*/  ISETP.GE.U32.AND P4, PT, R15, R18, PT ;  /* 0x000000120f00720c */ /* 0x000fd20003f86070 */
[----:B------:R-:W-:Y:S02]  /*2300*/  @P2 IMAD.IADD R17, R17, 0x1, -R18 ;  /* 0x0000000111112824 */ /* 0x000fe400078e0a12 */
[----:B------:R-:W-:Y:S01]  /*2310*/  @P3 IADD3 R29, PT, PT, -R18, R29, RZ ;  /* 0x0000001d121d3210 */ /* 0x000fe20007ffe1ff */
[----:B0-----:R-:W-:Y:S02]  /*2320*/  IMAD.WIDE R12, R8, 0x4, R12 ;  /* 0x00000004080c7825 */ /* 0x001fe400078e020c */
[----:B------:R-:W-:Y:S02]  /*2330*/  SEL R17, R27, R17, !P1 ;  /* 0x000000111b117207 */ /* 0x000fe40004800000 */
[----:B------:R-:W-:Y:S01]  /*2340*/  @P4 IMAD.IADD R15, R15, 0x1, -R18 ;  /* 0x000000010f0f4824 */ /* 0x000fe200078e0a12 */
[----:B------:R-:W-:Y:S02]  /*2350*/  SEL R29, R27, R29, !P1 ;  /* 0x0000001d1b1d7207 */ /* 0x000fe40004800000 */
[----:B------:R-:W-:-:S02]  /*2360*/  IMAD.IADD R17, R28, 0x1, R17 ;  /* 0x000000011c117824 */ /* 0x000fc400078e0211 */
[----:B------:R-:W-:Y:S02]  /*2370*/  SEL R27, R27, R15, !P1 ;  /* 0x0000000f1b1b7207 */ /* 0x000fe40004800000 */
[----:B------:R-:W0:Y:S01]  /*2380*/  LDC.64 R14, c[0x0][0x398] ;  /* 0x0000e600ff0e7b82 */ /* 0x000e220000000a00 */
[----:B------:R-:W-:-:S04]  /*2390*/  IMAD.WIDE.U32 R16, R17, 0x4, R10 ;  /* 0x0000000411107825 */ /* 0x000fc800078e000a */
[----:B0-----:R-:W-:Y:S01]  /*23a0*/  IMAD.WIDE R14, R8, 0x4, R14 ;  /* 0x00000004080e7825 */ /* 0x001fe200078e020e */
[----:B--2---:R0:W-:Y:S04]  /*23b0*/  STG.E desc[UR8][R12.64], R33 ;  /* 0x000000210c007986 */ /* 0x0041e8000c101908 */
[----:B------:R0:W-:Y:S04]  /*23c0*/  STG.E desc[UR8][R14.64], R0 ;  /* 0x000000000e007986 */ /* 0x0001e8000c101908 */
[----:B------:R-:W2:Y:S01]  /*23d0*/  LDG.E R17, desc[UR8][R16.64] ;  /* 0x0000000810117981 */ /* 0x000ea2000c1e1900 */
[----:B------:R-:W-:-:S05]  /*23e0*/  IADD3 R29, PT, PT, R28, R29, RZ ;  /* 0x0000001d1c1d7210 */ /* 0x000fca0007ffe0ff */
[----:B------:R-:W-:Y:S01]  /*23f0*/  IMAD.WIDE.U32 R30, R29, 0x4, R10 ;  /* 0x000000041d1e7825 */ /* 0x000fe200078e000a */
[----:B--2---:R0:W-:Y:S04]  /*2400*/  STG.E desc[UR8][R12.64+0x4], R17 ;  /* 0x000004110c007986 */ /* 0x0041e8000c101908 */
[----:B------:R0:W-:Y:S04]  /*2410*/  STG.E desc[UR8][R14.64+0x4], R0 ;  /* 0x000004000e007986 */ /* 0x0001e8000c101908 */
[----:B------:R-:W2:Y:S01]  /*2420*/  LDG.E R31, desc[UR8][R30.64] ;  /* 0x000000081e1f7981 */ /* 0x000ea2000c1e1900 */
[----:B------:R-:W-:-:S04]  /*2430*/  IMAD.IADD R27, R28, 0x1, R27 ;  /* 0x000000011c1b7824 */ /* 0x000fc800078e021b */
[----:B------:R-:W-:Y:S01]  /*2440*/  IMAD.WIDE.U32 R10, R27, 0x4, R10 ;  /* 0x000000041b0a7825 */ /* 0x000fe200078e000a */
[----:B--2---:R0:W-:Y:S04]  /*2450*/  STG.E desc[UR8][R12.64+0x8], R31 ;  /* 0x0000081f0c007986 */ /* 0x0041e8000c101908 */
[----:B------:R0:W-:Y:S04]  /*2460*/  STG.E desc[UR8][R14.64+0x8], R0 ;  /* 0x000008000e007986 */ /* 0x0001e8000c101908 */
[----:B------:R-:W2:Y:S01]  /*2470*/  LDG.E R11, desc[UR8][R10.64] ;  /* 0x000000080a0b7981 */ /* 0x000ea2000c1e1900 */
[----:B------:R-:W-:Y:S01]  /*2480*/  VIADD R21, R21, 0x4 ;  /* 0x0000000415157836 */ /* 0x000fe20000000000 */
[----:B------:R-:W-:Y:S01]  /*2490*/  IADD3 R8, PT, PT, R8, 0x4, RZ ;  /* 0x0000000408087810 */ /* 0x000fe20007ffe0ff */
[----:B------:R-:W-:-:S03]  /*24a0*/  IMAD.MOV.U32 R20, RZ, RZ, R24 ;  /* 0x000000ffff147224 */ /* 0x000fc600078e0018 */
[----:B------:R-:W-:Y:S01]  /*24b0*/  ISETP.NE.AND P2, PT, R21, R4, PT ;  /* 0x000000041500720c */ /* 0x000fe20003f45270 */
[----:B--2---:R0:W-:Y:S04]  /*24c0*/  STG.E desc[UR8][R12.64+0xc], R11 ;  /* 0x00000c0b0c007986 */ /* 0x0041e8000c101908 */
[----:B------:R0:W-:Y:S08]  /*24d0*/  STG.E desc[UR8][R14.64+0xc], R0 ;  /* 0x00000c000e007986 */ /* 0x0001f0000c101908 */
[----:B------:R-:W-:Y:S05]  /*24e0*/  @P2 BRA `(.L_x_29) ;  /* 0xfffffff8008c2947 */ /* 0x000fea000383ffff */
[----:B------:R-:W-:Y:S05]  /*24f0*/  BSYNC.RECONVERGENT B3 ;  /* 0x0000000000037941 */ /* 0x000fea0003800200 */
.L_x_28:
[----:B------:R-:W-:Y:S01]  /*2500*/  IMAD.MOV.U32 R4, RZ, RZ, R24 ;  /* 0x000000ffff047224 */ /* 0x000fe200078e0018 */
[----:B------:R-:W-:Y:S01]  /*2510*/  MOV R2, R22 ;  /* 0x0000001600027202 */ /* 0x000fe20000000f00 */
[----:B------:R-:W-:-:S07]  /*2520*/  IMAD.MOV.U32 R29, RZ, RZ, R23 ;  /* 0x000000ffff1d7224 */ /* 0x000fce00078e0017 */
.L_x_27:
[----:B------:R-:W-:Y:S05]  /*2530*/  BSYNC.RECONVERGENT B2 ;  /* 0x0000000000027941 */ /* 0x000fea0003800200 */
.L_x_26:
[----:B------:R-:W-:Y:S01]  /*2540*/  VIMNMX R10, PT, PT, R18, R5, PT ;  /* 0x00000005120a7248 */ /* 0x000fe20003fe0100 */
[----:B------:R-:W-:Y:S01]  /*2550*/  IMAD.MOV.U32 R21, RZ, RZ, R6 ;  /* 0x000000ffff157224 */ /* 0x000fe200078e0006 */
[----:B------:R-:W-:Y:S01]  /*2560*/  MOV R23, R29 ;  /* 0x0000001d00177202 */ /* 0x000fe20000000f00 */
[----:B------:R-:W-:Y:S01]  /*2570*/  IMAD.MOV.U32 R22, RZ, RZ, R2 ;  /* 0x000000ffff167224 */ /* 0x000fe200078e0002 */
[----:B------:R-:W-:Y:S01]  /*2580*/  VIMNMX R10, PT, PT, R10, 0x1, !PT ;  /* 0x000000010a0a7848 */ /* 0x000fe20007fe0100 */
[----:B------:R-:W-:Y:S01]  /*2590*/  IMAD.MOV.U32 R20, RZ, RZ, R4 ;  /* 0x000000ffff147224 */ /* 0x000fe200078e0004 */
[----:B------:R-:W-:Y:S01]  /*25a0*/  MOV R24, R7 ;  /* 0x0000000700187202 */ /* 0x000fe20000000f00 */
[----:B------:R-:W-:Y:S01]  /*25b0*/  IMAD.MOV.U32 R16, RZ, RZ, R8 ;  /* 0x000000ffff107224 */ /* 0x000fe200078e0008 */
[----:B0-----:R-:W-:-:S04]  /*25c0*/  LOP3.LUT R17, R10, 0x3, RZ, 0xc0, !PT ;  /* 0x000000030a117812 */ /* 0x001fc800078ec0ff */
[----:B------:R-:W-:-:S13]  /*25d0*/  ISETP.NE.AND P1, PT, R17, RZ, PT ;  /* 0x000000ff1100720c */ /* 0x000fda0003f25270 */
[----:B------:R-:W-:Y:S05]  /*25e0*/  @!P1 BRA `(.L_x_25) ;  /* 0x0000000400e09947 */ /* 0x000fea0003800000 */
[----:B------:R-:W0:Y:S01]  /*25f0*/  I2F.U32.RP R14, R18 ;  /* 0x00000012000e7306 */ /* 0x000e220000209000 */
[----:B------:R-:W-:Y:S01]  /*2600*/  SHF.R.U32.HI R10, RZ, 0x2, R19 ;  /* 0x00000002ff0a7819 */ /* 0x000fe20000011613 */
[----:B------:R-:W-:Y:S01]  /*2610*/  IMAD.SHL.U32 R13, R6, 0x10, RZ ;  /* 0x00000010060d7824 */ /* 0x000fe200078e00ff */
[----:B------:R-:W-:Y:S02]  /*2620*/  IADD3 R15, PT, PT, RZ, -R18, RZ ;  /* 0x80000012ff0f7210 */ /* 0x000fe40007ffe0ff */
[----:B------:R-:W-:Y:S02]  /*2630*/  LOP3.LUT R10, R10, R19, RZ, 0x3c, !PT ;  /* 0x000000130a0a7212 */ /* 0x000fe400078e3cff */
[----:B------:R-:W-:-:S03]  /*2640*/  IADD3 R24, PT, PT, R7, 0x587c5, RZ ;  /* 0x000587c507187810 */ /* 0x000fc60007ffe0ff */
[----:B------:R-:W-:Y:S01]  /*2650*/  IMAD.SHL.U32 R12, R10, 0x2, RZ ;  /* 0x000000020a0c7824 */ /* 0x000fe200078e00ff */
[----:B0-----:R-:W0:Y:S04]  /*2660*/  MUFU.RCP R14, R14 ;  /* 0x0000000e000e7308 */ /* 0x001e280000001000 */
[----:B------:R-:W-:Y:S02]  /*2670*/  LOP3.LUT R13, R6, R13, R12, 0x96, !PT ;  /* 0x0000000d060d7212 */ /* 0x000fe400078e960c */
[----:B------:R-:W-:Y:S02]  /*2680*/  LOP3.LUT R12, RZ, R18, RZ, 0x33, !PT ;  /* 0x00000012ff0c7212 */ /* 0x000fe400078e33ff */
[----:B------:R-:W-:Y:S01]  /*2690*/  LOP3.LUT R27, R13, R10, RZ, 0x3c, !PT ;  /* 0x0000000a0d1b7212 */ /* 0x000fe200078e3cff */
[----:B------:R-:W-:-:S02]  /*26a0*/  IMAD.MOV.U32 R10, RZ, RZ, RZ ;  /* 0x000000ffff0a7224 */ /* 0x000fc400078e00ff */
[----:B0-----:R-:W-:-:S06]  /*26b0*/  VIADD R11, R14, 0xffffffe ;  /* 0x0ffffffe0e0b7836 */ /* 0x001fcc0000000000 */
[----:B------:R-:W0:Y:S02]  /*26c0*/  F2I.FTZ.U32.TRUNC.NTZ R11, R11 ;  /* 0x0000000b000b7305 */ /* 0x000e24000021f000 */
[----:B0-----:R-:W-:-:S04]  /*26d0*/  IMAD R15, R15, R11, RZ ;  /* 0x0000000b0f0f7224 */ /* 0x001fc800078e02ff */
[----:B------:R-:W-:Y:S02]  /*26e0*/  IMAD.HI.U32 R10, R11, R15, R10 ;  /* 0x0000000f0b0a7227 */ /* 0x000fe400078e000a */
[----:B------:R-:W0:Y:S02]  /*26f0*/  LDC.64 R14, c[0x0][0x390] ;  /* 0x0000e400ff0e7b82 */ /* 0x000e240000000a00 */
[----:B------:R-:W-:-:S04]  /*2700*/  IMAD.IADD R11, R27, 0x1, R24 ;  /* 0x000000011b0b7824 */ /* 0x000fc800078e0218 */
[----:B------:R-:W-:-:S05]  /*2710*/  IMAD.HI.U32 R10, R10, R11, RZ ;  /* 0x0000000b0a0a7227 */ /* 0x000fca00078e00ff */
[----:B------:R-:W-:-:S05]  /*2720*/  IADD3 R10, PT, PT, -R10, RZ, RZ ;  /* 0x000000ff0a0a7210 */ /* 0x000fca0007ffe1ff */
[----:B------:R-:W-:Y:S02]  /*2730*/  IMAD R13, R18, R10, R11 ;  /* 0x0000000a120d7224 */ /* 0x000fe400078e020b */
[----:B------:R-:W1:Y:S03]  /*2740*/  LDC.64 R10, c[0x0][0x3b0] ;  /* 0x0000ec00ff0a7b82 */ /* 0x000e660000000a00 */
[----:B------:R-:W-:-:S13]  /*2750*/  ISETP.GE.U32.AND P1, PT, R13, R18, PT ;  /* 0x000000120d00720c */ /* 0x000fda0003f26070 */
[----:B------:R-:W-:Y:S01]  /*2760*/  @P1 IMAD.IADD R13, R13, 0x1, -R18 ;  /* 0x000000010d0d1824 */ /* 0x000fe200078e0a12 */
[----:B------:R-:W-:-:S04]  /*2770*/  ISETP.NE.U32.AND P1, PT, R18, RZ, PT ;  /* 0x000000ff1200720c */ /* 0x000fc80003f25070 */
[----:B------:R-:W-:-:S13]  /*2780*/  ISETP.GE.U32.AND P2, PT, R13, R18, PT ;  /* 0x000000120d00720c */ /* 0x000fda0003f46070 */
[----:B------:R-:W-:-:S05]  /*2790*/  @P2 IMAD.IADD R13, R13, 0x1, -R18 ;  /* 0x000000010d0d2824 */ /* 0x000fca00078e0a12 */
[----:B------:R-:W-:-:S04]  /*27a0*/  SEL R13, R12, R13, !P1 ;  /* 0x0000000d0c0d7207 */ /* 0x000fc80004800000 */
[----:B------:R-:W-:-:S05]  /*27b0*/  IADD3 R13, PT, PT, R28, R13, RZ ;  /* 0x0000000d1c0d7210 */ /* 0x000fca0007ffe0ff */
[----:B-1----:R-:W-:Y:S02]  /*27c0*/  IMAD.WIDE.U32 R10, R13, 0x4, R10 ;  /* 0x000000040d0a7825 */ /* 0x002fe400078e000a */
[----:B------:R-:W1:Y:S04]  /*27d0*/  LDC.64 R12, c[0x0][0x398] ;  /* 0x0000e600ff0c7b82 */ /* 0x000e680000000a00 */
[----:B------:R-:W2:Y:S01]  /*27e0*/  LDG.E R11, desc[UR8][R10.64] ;  /* 0x000000080a0b7981 */ /* 0x000ea2000c1e1900 */
[C---:B0-----:R-:W-:Y:S01]  /*27f0*/  IMAD.WIDE R14, R8.reuse, 0x4, R14 ;  /* 0x00000004080e7825 */ /* 0x041fe200078e020e */
[----:B------:R-:W-:Y:S02]  /*2800*/  ISETP.NE.AND P2, PT, R17, 0x1, PT ;  /* 0x000000011100780c */ /* 0x000fe40003f45270 */
[----:B------:R-:W-:Y:S01]  /*2810*/  MOV R22, R29 ;  /* 0x0000001d00167202 */ /* 0x000fe20000000f00 */
[----:B------:R-:W-:Y:S01]  /*2820*/  VIADD R16, R8, 0x1 ;  /* 0x0000000108107836 */ /* 0x000fe20000000000 */
[----:B------:R-:W-:Y:S01]  /*2830*/  MOV R21, R27 ;  /* 0x0000001b00157202 */ /* 0x000fe20000000f00 */
[----:B------:R-:W-:-:S02]  /*2840*/  IMAD.MOV.U32 R23, RZ, RZ, R6 ;  /* 0x000000ffff177224 */ /* 0x000fc400078e0006 */
[----:B------:R-:W-:Y:S02]  /*2850*/  IMAD.MOV.U32 R20, RZ, RZ, R2 ;  /* 0x000000ffff147224 */ /* 0x000fe400078e0002 */
[----:B------:R-:W-:Y:S02]  /*2860*/  IMAD.MOV.U32 R19, RZ, RZ, R4 ;  /* 0x000000ffff137224 */ /* 0x000fe400078e0004 */
[----:B-1----:R-:W-:Y:S01]  /*2870*/  IMAD.WIDE R12, R8, 0x4, R12 ;  /* 0x00000004080c7825 */ /* 0x002fe200078e020c */
[----:B--2---:R0:W-:Y:S04]  /*2880*/  STG.E desc[UR8][R14.64], R11 ;  /* 0x0000000b0e007986 */ /* 0x0041e8000c101908 */
[----:B------:R0:W-:Y:S01]  /*2890*/  STG.E desc[UR8][R12.64], R0 ;  /* 0x000000000c007986 */ /* 0x0001e2000c101908 */
[----:B------:R-:W-:Y:S05]  /*28a0*/  @!P2 BRA `(.L_x_25) ;  /* 0x000000040030a947 */ /* 0x000fea0003800000 */
[----:B------:R-:W1:Y:S01]  /*28b0*/  I2F.U32.RP R16, R18 ;  /* 0x0000001200107306 */ /* 0x000e620000209000 */
[----:B------:R-:W-:Y:S01]  /*28c0*/  SHF.R.U32.HI R17, RZ, 0x2, R4 ;  /* 0x00000002ff117819 */ /* 0x000fe20000011604 */
[----:B------:R-:W-:Y:S02]  /*28d0*/  IMAD.MOV R19, RZ, RZ, -R18 ;  /* 0x000000ffff137224 */ /* 0x000fe400078e0a12 */
[----:B------:R-:W-:Y:S01]  /*28e0*/  VIADD R24, R7, 0xb0f8a ;  /* 0x000b0f8a07187836 */ /* 0x000fe20000000000 */
[----:B------:R-:W-:Y:S02]  /*28f0*/  LOP3.LUT R17, R17, R4, RZ, 0x3c, !PT ;  /* 0x0000000411117212 */ /* 0x000fe400078e3cff */
[----:B------:R-:W-:-:S03]  /*2900*/  SHF.L.U32 R4, R27, 0x4, RZ ;  /* 0x000000041b047819 */ /* 0x000fc600000006ff */
[----:B------:R-:W-:Y:S01]  /*2910*/  IMAD.SHL.U32 R10, R17, 0x2, RZ ;  /* 0x00000002110a7824 */ /* 0x000fe200078e00ff */
[----:B-1----:R-:W0:Y:S04]  /*2920*/  MUFU.RCP R16, R16 ;  /* 0x0000001000107308 */ /* 0x002e280000001000 */
[----:B------:R-:W-:Y:S01]  /*2930*/  LOP3.LUT R4, R27, R4, R10, 0x96, !PT ;  /* 0x000000041b047212 */ /* 0x000fe200078e960a */
[----:B------:R-:W-:-:S03]  /*2940*/  HFMA2 R10, -RZ, RZ, 0, 0 ;  /* 0x00000000ff0a7431 */ /* 0x000fc600000001ff */
[----:B------:R-:W-:Y:S01]  /*2950*/  LOP3.LUT R17, R4, R17, RZ, 0x3c, !PT ;  /* 0x0000001104117212 */ /* 0x000fe200078e3cff */
[----:B0-----:R-:W-:-:S06]  /*2960*/  VIADD R11, R16, 0xffffffe ;  /* 0x0ffffffe100b7836 */ /* 0x001fcc0000000000 */
[----:B------:R-:W0:Y:S02]  /*2970*/  F2I.FTZ.U32.TRUNC.NTZ R11, R11 ;  /* 0x0000000b000b7305 */ /* 0x000e24000021f000 */
[----:B0-----:R-:W-:-:S04]  /*2980*/  IMAD R19, R19, R11, RZ ;  /* 0x0000000b13137224 */ /* 0x001fc800078e02ff */
[----:B------:R-:W-:-:S04]  /*2990*/  IMAD.HI.U32 R4, R11, R19, R10 ;  /* 0x000000130b047227 */ /* 0x000fc800078e000a */
[----:B------:R-:W-:-:S04]  /*29a0*/  IMAD.IADD R11, R17, 0x1, R24 ;  /* 0x00000001110b7824 */ /* 0x000fc800078e0218 */
[----:B------:R-:W-:-:S04]  /*29b0*/  IMAD.HI.U32 R4, R4, R11, RZ ;  /* 0x0000000b04047227 */ /* 0x000fc800078e00ff */
[----:B------:R-:W-:-:S04]  /*29c0*/  IMAD.MOV R4, RZ, RZ, -R4 ;  /* 0x000000ffff047224 */ /* 0x000fc800078e0a04 */
[----:B------:R-:W-:Y:S01]  /*29d0*/  IMAD R19, R18, R4, R11 ;  /* 0x0000000412137224 */ /* 0x000fe200078e020b */
[-C--:B------:R-:W-:Y:S01]  /*29e0*/  LOP3.LUT R4, RZ, R18.reuse, RZ, 0x33, !PT ;  /* 0x00000012ff047212 */ /* 0x080fe200078e33ff */
[----:B------:R-:W0:Y:S03]  /*29f0*/  LDC.64 R10, c[0x0][0x3b0] ;  /* 0x0000ec00ff0a7b82 */ /* 0x000e260000000a00 */
[----:B------:R-:W-:-:S13]  /*2a00*/  ISETP.GE.U32.AND P2, PT, R19, R18, PT ;  /* 0x000000121300720c */ /* 0x000fda0003f46070 */
[----:B------:R-:W-:-:S04]  /*2a10*/  @P2 IADD3 R19, PT, PT, -R18, R19, RZ ;  /* 0x0000001312132210 */ /* 0x000fc80007ffe1ff */
[----:B------:R-:W-:-:S13]  /*2a20*/  ISETP.GE.U32.AND P2, PT, R19, R18, PT ;  /* 0x000000121300720c */ /* 0x000fda0003f46070 */
[----:B------:R-:W-:-:S05]  /*2a30*/  @P2 IMAD.IADD R19, R19, 0x1, -R18 ;  /* 0x0000000113132824 */ /* 0x000fca00078e0a12 */
[----:B------:R-:W-:-:S05]  /*2a40*/  SEL R19, R4, R19, !P1 ;  /* 0x0000001304137207 */ /* 0x000fca0004800000 */
[----:B------:R-:W-:-:S04]  /*2a50*/  IMAD.IADD R19, R28, 0x1, R19 ;  /* 0x000000011c137824 */ /* 0x000fc800078e0213 */
[----:B0-----:R-:W-:-:S06]  /*2a60*/  IMAD.WIDE.U32 R30, R19, 0x4, R10 ;  /* 0x00000004131e7825 */ /* 0x001fcc00078e000a */
[----:B------:R-:W2:Y:S01]  /*2a70*/  LDG.E R31, desc[UR8][R30.64] ;  /* 0x000000081e1f7981 */ /* 0x000ea2000c1e1900 */
[----:B------:R-:W-:Y:S01]  /*2a80*/  VIMNMX R16, PT, PT, R18, R5, PT ;  /* 0x0000000512107248 */ /* 0x000fe20003fe0100 */
[----:B------:R-:W-:Y:S01]  /*2a90*/  IMAD.MOV.U32 R23, RZ, RZ, R27 ;  /* 0x000000ffff177224 */ /* 0x000fe200078e001b */
[----:B------:R-:W-:Y:S01]  /*2aa0*/  MOV R20, R29 ;  /* 0x0000001d00147202 */ /* 0x000fe20000000f00 */
[----:B------:R-:W-:Y:S01]  /*2ab0*/  IMAD.MOV.U32 R22, RZ, RZ, R6 ;  /* 0x000000ffff167224 */ /* 0x000fe200078e0006 */
[----:B------:R-:W-:Y:S01]  /*2ac0*/  VIMNMX R16, PT, PT, R16, 0x1, !PT ;  /* 0x0000000110107848 */ /* 0x000fe20007fe0100 */
[----:B------:R-:W-:Y:S02]  /*2ad0*/  IMAD.MOV.U32 R19, RZ, RZ, R2 ;  /* 0x000000ffff137224 */ /* 0x000fe400078e0002 */
[----:B------:R-:W-:Y:S01]  /*2ae0*/  IMAD.MOV.U32 R21, RZ, RZ, R17 ;  /* 0x000000ffff157224 */ /* 0x000fe200078e0011 */
[----:B------:R-:W-:-:S04]  /*2af0*/  LOP3.LUT R16, R16, 0x3, RZ, 0xc0, !PT ;  /* 0x0000000310107812 */ /* 0x000fc800078ec0ff */
[----:B------:R-:W-:Y:S02]  /*2b00*/  ISETP.NE.AND P2, PT, R16, 0x2, PT ;  /* 0x000000021000780c */ /* 0x000fe40003f45270 */
[----:B------:R-:W-:Y:S01]  /*2b10*/  IADD3 R16, PT, PT, R8, 0x2, RZ ;  /* 0x0000000208107810 */ /* 0x000fe20007ffe0ff */
[----:B--2---:R1:W-:Y:S04]  /*2b20*/  STG.E desc[UR8][R14.64+0x4], R31 ;  /* 0x0000041f0e007986 */ /* 0x0043e8000c101908 */
[----:B------:R1:W-:Y:S06]  /*2b30*/  STG.E desc[UR8][R12.64+0x4], R0 ;  /* 0x000004000c007986 */ /* 0x0003ec000c101908 */
[----:B------:R-:W-:Y:S05]  /*2b40*/  @!P2 BRA `(.L_x_25) ;  /* 0x000000000088a947 */ /* 0x000fea0003800000 */
[----:B------:R-:W0:Y:S01]  /*2b50*/  I2F.U32.RP R16, R18 ;  /* 0x0000001200107306 */ /* 0x000e220000209000 */
[----:B------:R-:W-:Y:S02]  /*2b60*/  IMAD.MOV R19, RZ, RZ, -R18 ;  /* 0x000000ffff137224 */ /* 0x000fe400078e0a12 */
[----:B------:R-:W-:Y:S02]  /*2b70*/  IMAD.MOV.U32 R20, RZ, RZ, RZ ;  /* 0x000000ffff147224 */ /* 0x000fe400078e00ff */
[----:B------:R-:W-:-:S03]  /*2b80*/  VIADD R24, R7, 0x10974f ;  /* 0x0010974f07187836 */ /* 0x000fc60000000000 */
[----:B0-----:R-:W0:Y:S02]  /*2b90*/  MUFU.RCP R16, R16 ;  /* 0x0000001000107308 */ /* 0x001e240000001000 */
[----:B0-----:R-:W-:-:S06]  /*2ba0*/  IADD3 R21, PT, PT, R16, 0xffffffe, RZ ;  /* 0x0ffffffe10157810 */ /* 0x001fcc0007ffe0ff */
[----:B------:R-:W0:Y:S02]  /*2bb0*/  F2I.FTZ.U32.TRUNC.NTZ R21, R21 ;  /* 0x0000001500157305 */ /* 0x000e24000021f000 */
[----:B0-----:R-:W-:-:S04]  /*2bc0*/  IMAD R19, R19, R21, RZ ;  /* 0x0000001513137224 */ /* 0x001fc800078e02ff */
[----:B------:R-:W-:Y:S01]  /*2bd0*/  IMAD.HI.U32 R20, R21, R19, R20 ;  /* 0x0000001315147227 */ /* 0x000fe200078e0014 */
[----:B------:R-:W-:-:S04]  /*2be0*/  SHF.R.U32.HI R19, RZ, 0x2, R2 ;  /* 0x00000002ff137819 */ /* 0x000fc80000011602 */
[----:B------:R-:W-:Y:S02]  /*2bf0*/  LOP3.LUT R19, R19, R2, RZ, 0x3c, !PT ;  /* 0x0000000213137212 */ /* 0x000fe400078e3cff */
[----:B------:R-:W-:-:S03]  /*2c00*/  SHF.L.U32 R2, R17, 0x4, RZ ;  /* 0x0000000411027819 */ /* 0x000fc600000006ff */
[----:B------:R-:W-:-:S05]  /*2c10*/  IMAD.SHL.U32 R16, R19, 0x2, RZ ;  /* 0x0000000213107824 */ /* 0x000fca00078e00ff */
[----:B------:R-:W-:-:S04]  /*2c20*/  LOP3.LUT R2, R17, R2, R16, 0x96, !PT ;  /* 0x0000000211027212 */ /* 0x000fc800078e9610 */
[----:B------:R-:W-:-:S04]  /*2c30*/  LOP3.LUT R21, R2, R19, RZ, 0x3c, !PT ;  /* 0x0000001302157212 */ /* 0x000fc800078e3cff */
        /* <DEDUP_REMOVED lines=12> */
[----:B------:R-:W-:Y:S01]  /*2d00*/  VIADD R16, R8, 0x3 ;  /* 0x0000000308107836 */ /* 0x000fe20000000000 */
[----:B------:R-:W-:Y:S01]  /*2d10*/  MOV R23, R17 ;  /* 0x0000001100177202 */ /* 0x000fe20000000f00 */
[----:B------:R-:W-:Y:S01]  /*2d20*/  IMAD.MOV.U32 R22, RZ, RZ, R27 ;  /* 0x000000ffff167224 */ /* 0x000fe200078e001b */
[----:B------:R-:W-:Y:S01]  /*2d30*/  MOV R19, R29 ;  /* 0x0000001d00137202 */ /* 0x000fe20000000f00 */
[----:B------:R-:W-:Y:S01]  /*2d40*/  IMAD.MOV.U32 R20, RZ, RZ, R6 ;  /* 0x000000ffff147224 */ /* 0x000fe200078e0006 */
[----:B--2---:R3:W-:Y:S04]  /*2d50*/  STG.E desc[UR8][R14.64+0x8], R11 ;  /* 0x0000080b0e007986 */ /* 0x0047e8000c101908 */
[----:B------:R3:W-:Y:S02]  /*2d60*/  STG.E desc[UR8][R12.64+0x8], R0 ;  /* 0x000008000c007986 */ /* 0x0007e4000c101908 */
.L_x_25:
[----:B------:R-:W-:Y:S05]  /*2d70*/  BSYNC.RECONVERGENT B1 ;  /* 0x0000000000017941 */ /* 0x000fea0003800200 */
.L_x_24:
[----:B------:R-:W-:-:S13]  /*2d80*/  ISETP.GE.AND P1, PT, R18, R5, PT ;  /* 0x000000051200720c */ /* 0x000fda0003f26270 */
[----:B------:R-:W-:Y:S05]  /*2d90*/  @P1 BRA `(.L_x_21) ;  /* 0x00000004003c1947 */ /* 0x000fea0003800000 */
[----:B--2---:R-:W-:Y:S01]  /*2da0*/  IMAD.IADD R2, R28, 0x1, R5 ;  /* 0x000000011c027824 */ /* 0x004fe200078e0205 */
[----:B------:R-:W-:Y:S03]  /*2db0*/  BSSY.RECONVERGENT B1, `(.L_x_30) ;  /* 0x0000020000017945 */ /* 0x000fe60003800200 */
[C---:B------:R-:W-:Y:S01]  /*2dc0*/  IMAD.IADD R4, R9.reuse, 0x1, -R2 ;  /* 0x0000000109047824 */ /* 0x040fe200078e0a02 */
[----:B------:R-:W-:-:S04]  /*2dd0*/  IADD3 R2, PT, PT, -R9, R2, RZ ;  /* 0x0000000209027210 */ /* 0x000fc80007ffe1ff */
[----:B------:R-:W-:-:S13]  /*2de0*/  ISETP.GT.U32.AND P1, PT, R4, -0x8, PT ;  /* 0xfffffff80400780c */ /* 0x000fda0003f24070 */
[----:B------:R-:W-:Y:S05]  /*2df0*/  @P1 BRA `(.L_x_31) ;  /* 0x00000000006c1947 */ /* 0x000fea0003800000 */
[----:B------:R-:W2:Y:S01]  /*2e00*/  LDC.64 R4, c[0x0][0x390] ;  /* 0x0000e400ff047b82 */ /* 0x000ea20000000a00 */
[----:B01-3--:R-:W-:Y:S01]  /*2e10*/  IMAD.MOV.U32 R12, RZ, RZ, RZ ;  /* 0x000000ffff0c7224 */ /* 0x00bfe200078e00ff */
[----:B------:R-:W-:-:S06]  /*2e20*/  LOP3.LUT R13, R2, 0xfffffff8, RZ, 0xc0, !PT ;  /* 0xfffffff8020d7812 */ /* 0x000fcc00078ec0ff */
[----:B------:R-:W0:Y:S02]  /*2e30*/  LDC.64 R6, c[0x0][0x398] ;  /* 0x0000e600ff067b82 */ /* 0x000e240000000a00 */
.L_x_32:
[----:B----4-:R-:W-:Y:S01]  /*2e40*/  IMAD.MOV.U32 R15, RZ, RZ, -0x1 ;  /* 0xffffffffff0f7424 */ /* 0x010fe200078e00ff */
[----:B------:R-:W-:Y:S01]  /*2e50*/  IADD3 R12, PT, PT, R12, 0x8, RZ ;  /* 0x000000080c0c7810 */ /* 0x000fe20007ffe0ff */
[----:B--2---:R-:W-:-:S03]  /*2e60*/  IMAD.WIDE R10, R16, 0x4, R4 ;  /* 0x00000004100a7825 */ /* 0x004fc600078e0204 */
[----:B------:R-:W-:Y:S01]  /*2e70*/  ISETP.NE.AND P1, PT, R12, R13, PT ;  /* 0x0000000d0c00720c */ /* 0x000fe20003f25270 */
[C---:B0-----:R-:W-:Y:S01]  /*2e80*/  IMAD.WIDE R8, R16.reuse, 0x4, R6 ;  /* 0x0000000410087825 */ /* 0x041fe200078e0206 */
        /* <DEDUP_REMOVED lines=18> */
.L_x_31:
[----:B------:R-:W-:Y:S05]  /*2fb0*/  BSYNC.RECONVERGENT B1 ;  /* 0x0000000000017941 */ /* 0x000fea0003800200 */
.L_x_30:
[----:B------:R-:W-:-:S13]  /*2fc0*/  LOP3.LUT P1, R4, R2, 0x7, RZ, 0xc0, !PT ;  /* 0x0000000702047812 */ /* 0x000fda000782c0ff */
[----:B------:R-:W-:Y:S05]  /*2fd0*/  @!P1 BRA `(.L_x_21) ;  /* 0x0000000000ac9947 */ /* 0x000fea0003800000 */
[----:B------:R-:W-:Y:S01]  /*2fe0*/  ISETP.GE.U32.AND P1, PT, R4, 0x4, PT ;  /* 0x000000040400780c */ /* 0x000fe20003f26070 */
[----:B------:R-:W-:Y:S01]  /*2ff0*/  BSSY.RECONVERGENT B1, `(.L_x_33) ;  /* 0x0000011000017945 */ /* 0x000fe20003800200 */
[----:B----4-:R-:W-:-:S11]  /*3000*/  LOP3.LUT P2, R8, R2, 0x3, RZ, 0xc0, !PT ;  /* 0x0000000302087812 */ /* 0x010fd6000784c0ff */
[----:B------:R-:W-:Y:S05]  /*3010*/  @!P1 BRA `(.L_x_34) ;  /* 0x0000000000389947 */ /* 0x000fea0003800000 */
[----:B------:R-:W2:Y:S01]  /*3020*/  LDC.64 R6, c[0x0][0x390] ;  /* 0x0000e400ff067b82 */ /* 0x000ea20000000a00 */
[----:B------:R-:W-:-:S07]  /*3030*/  IMAD.MOV.U32 R9, RZ, RZ, -0x1 ;  /* 0xffffffffff097424 */ /* 0x000fce00078e00ff */
[----:B------:R-:W4:Y:S01]  /*3040*/  LDC.64 R4, c[0x0][0x398] ;  /* 0x0000e600ff047b82 */ /* 0x000f220000000a00 */
[----:B--2---:R-:W-:-:S05]  /*3050*/  IMAD.WIDE R6, R16, 0x4, R6 ;  /* 0x0000000410067825 */ /* 0x004fca00078e0206 */
[----:B------:R2:W-:Y:S01]  /*3060*/  STG.E desc[UR8][R6.64], R9 ;  /* 0x0000000906007986 */ /* 0x0005e2000c101908 */
[C---:B----4-:R-:W-:Y:S01]  /*3070*/  IMAD.WIDE R4, R16.reuse, 0x4, R4 ;  /* 0x0000000410047825 */ /* 0x050fe200078e0204 */
[----:B------:R-:W-:-:S04]  /*3080*/  IADD3 R16, PT, PT, R16, 0x4, RZ ;  /* 0x0000000410107810 */ /* 0x000fc80007ffe0ff */
[----:B------:R2:W-:Y:S04]  /*3090*/  STG.E desc[UR8][R4.64], R0 ;  /* 0x0000000004007986 */ /* 0x0005e8000c101908 */
[----:B------:R2:W-:Y:S04]  /*30a0*/  STG.E desc[UR8][R6.64+0x4], R9 ;  /* 0x0000040906007986 */ /* 0x0005e8000c101908 */
[----:B------:R2:W-:Y:S04]  /*30b0*/  STG.E desc[UR8][R4.64+0x4], R0 ;  /* 0x0000040004007986 */ /* 0x0005e8000c101908 */
[----:B------:R2:W-:Y:S04]  /*30c0*/  STG.E desc[UR8][R6.64+0x8], R9 ;  /* 0x0000080906007986 */ /* 0x0005e8000c101908 */
[----:B------:R2:W-:Y:S04]  /*30d0*/  STG.E desc[UR8][R4.64+0x8], R0 ;  /* 0x0000080004007986 */ /* 0x0005e8000c101908 */
[----:B------:R2:W-:Y:S04]  /*30e0*/  STG.E desc[UR8][R6.64+0xc], R9 ;  /* 0x00000c0906007986 */ /* 0x0005e8000c101908 */
[----:B------:R2:W-:Y:S02]  /*30f0*/  STG.E desc[UR8][R4.64+0xc], R0 ;  /* 0x00000c0004007986 */ /* 0x0005e4000c101908 */
.L_x_34:
[----:B------:R-:W-:Y:S05]  /*3100*/  BSYNC.RECONVERGENT B1 ;  /* 0x0000000000017941 */ /* 0x000fea0003800200 */
.L_x_33:
[----:B------:R-:W-:Y:S05]  /*3110*/  @!P2 BRA `(.L_x_21) ;  /* 0x00000000005ca947 */ /* 0x000fea0003800000 */
[----:B--2---:R-:W2:Y:S01]  /*3120*/  LDC.64 R4, c[0x0][0x390] ;  /* 0x0000e400ff047b82 */ /* 0x004ea20000000a00 */
[----:B------:R-:W-:Y:S01]  /*3130*/  LOP3.LUT R2, R2, 0x1, RZ, 0xc0, !PT ;  /* 0x0000000102027812 */ /* 0x000fe200078ec0ff */
[----:B------:R-:W-:Y:S01]  /*3140*/  BSSY.RECONVERGENT B1, `(.L_x_35) ;  /* 0x0000010000017945 */ /* 0x000fe20003800200 */
[----:B------:R-:W-:Y:S02]  /*3150*/  ISETP.NE.AND P1, PT, R8, 0x1, PT ;  /* 0x000000010800780c */ /* 0x000fe40003f25270 */
[----:B------:R-:W-:-:S03]  /*3160*/  ISETP.NE.U32.AND P2, PT, R2, 0x1, PT ;  /* 0x000000010200780c */ /* 0x000fc60003f45070 */
[----:B------:R-:W4:Y:S10]  /*3170*/  LDC.64 R6, c[0x0][0x398] ;  /* 0x0000e600ff067b82 */ /* 0x000f340000000a00 */
[----:B01-3--:R-:W-:Y:S01]  /*3180*/  @!P2 IMAD.MOV.U32 R15, RZ, RZ, -0x1 ;  /* 0xffffffffff0fa424 */ /* 0x00bfe200078e00ff */
[----:B------:R-:W-:Y:S06]  /*3190*/  @!P1 BRA `(.L_x_36) ;  /* 0x0000000000289947 */ /* 0x000fec0003800000 */
[----:B------:R-:W0:Y:S01]  /*31a0*/  LDC.64 R10, c[0x0][0x390] ;  /* 0x0000e400ff0a7b82 */ /* 0x000e220000000a00 */
[----:B------:R-:W-:-:S07]  /*31b0*/  IMAD.MOV.U32 R13, RZ, RZ, -0x1 ;  /* 0xffffffffff0d7424 */ /* 0x000fce00078e00ff */
[----:B------:R-:W1:Y:S01]  /*31c0*/  LDC.64 R8, c[0x0][0x398] ;  /* 0x0000e600ff087b82 */ /* 0x000e620000000a00 */
[----:B0-----:R-:W-:-:S05]  /*31d0*/  IMAD.WIDE R10, R16, 0x4, R10 ;  /* 0x00000004100a7825 */ /* 0x001fca00078e020a */
[----:B------:R0:W-:Y:S01]  /*31e0*/  STG.E desc[UR8][R10.64], R13 ;  /* 0x0000000d0a007986 */ /* 0x0001e2000c101908 */
[C---:B-1----:R-:W-:Y:S01]  /*31f0*/  IMAD.WIDE R8, R16.reuse, 0x4, R8 ;  /* 0x0000000410087825 */ /* 0x042fe200078e0208 */
[----:B------:R-:W-:-:S04]  /*3200*/  IADD3 R16, PT, PT, R16, 0x2, RZ ;  /* 0x0000000210107810 */ /* 0x000fc80007ffe0ff */
[----:B------:R0:W-:Y:S04]  /*3210*/  STG.E desc[UR8][R8.64], R0 ;  /* 0x0000000008007986 */ /* 0x0001e8000c101908 */
[----:B------:R0:W-:Y:S04]  /*3220*/  STG.E desc[UR8][R10.64+0x4], R13 ;  /* 0x0000040d0a007986 */ /* 0x0001e8000c101908 */
[----:B------:R0:W-:Y:S02]  /*3230*/  STG.E desc[UR8][R8.64+0x4], R0 ;  /* 0x0000040008007986 */ /* 0x0001e4000c101908 */
.L_x_36:
[----:B------:R-:W-:Y:S05]  /*3240*/  BSYNC.RECONVERGENT B1 ;  /* 0x0000000000017941 */ /* 0x000fea0003800200 */
.L_x_35:
[----:B--2---:R-:W-:-:S04]  /*3250*/  @!P2 IMAD.WIDE R4, R16, 0x4, R4 ;  /* 0x000000041004a825 */ /* 0x004fc800078e0204 */
[----:B----4-:R-:W-:Y:S01]  /*3260*/  @!P2 IMAD.WIDE R6, R16, 0x4, R6 ;  /* 0x000000041006a825 */ /* 0x010fe200078e0206 */
[----:B------:R1:W-:Y:S04]  /*3270*/  @!P2 STG.E desc[UR8][R4.64], R15 ;  /* 0x0000000f0400a986 */ /* 0x0003e8000c101908 */
[----:B------:R1:W-:Y:S02]  /*3280*/  @!P2 STG.E desc[UR8][R6.64], R0 ;  /* 0x000000000600a986 */ /* 0x0003e4000c101908 */
.L_x_21:
[----:B------:R-:W-:Y:S05]  /*3290*/  BSYNC.RECONVERGENT B0 ;  /* 0x0000000000007941 */ /* 0x000fea0003800200 */
.L_x_17:
[----:B------:R-:W-:Y:S05]  /*32a0*/  @P0 BRA `(.L_x_37) ;  /* 0xffffffe400380947 */ /* 0x000fea000383ffff */
[----:B------:R-:W-:-:S07]  /*32b0*/  IMAD.MOV.U32 R18, RZ, RZ, RZ ;  /* 0x000000ffff127224 */ /* 0x000fce00078e00ff */
.L_x_58:
[----:B01234-:R-:W4:Y:S08]  /*32c0*/  LDC R13, c[0x0][0x3cc] ;  /* 0x0000f300ff0d7b82 */ /* 0x01ff300000000800 */
[----:B------:R-:W0:Y:S01]  /*32d0*/  LDC.64 R2, c[0x0][0x390] ;  /* 0x0000e400ff027b82 */ /* 0x000e220000000a00 */
[----:B----4-:R-:W-:-:S04]  /*32e0*/  IMAD R11, R25, R13, R18 ;  /* 0x0000000d190b7224 */ /* 0x010fc800078e0212 */
[----:B0-----:R-:W-:-:S05]  /*32f0*/  IMAD.WIDE R2, R11, 0x4, R2 ;  /* 0x000000040b027825 */ /* 0x001fca00078e0202 */
[----:B------:R-:W2:Y:S01]  /*3300*/  LDG.E R17, desc[UR8][R2.64] ;  /* 0x0000000802117981 */ /* 0x000ea2000c1e1900 */
[----:B------:R-:W-:Y:S01]  /*3310*/  VIADD R18, R18, 0x1 ;  /* 0x0000000112127836 */ /* 0x000fe20000000000 */
[----:B------:R-:W-:Y:S04]  /*3320*/  BSSY.RECONVERGENT B0, `(.L_x_38) ;  /* 0x00001a6000007945 */ /* 0x000fe80003800200 */
[----:B------:R-:W-:Y:S02]  /*3330*/  ISETP.NE.AND P0, PT, R18, R13, PT ;  /* 0x0000000d1200720c */ /* 0x000fe40003f05270 */
[----:B--2---:R-:W-:-:S13]  /*3340*/  ISETP.GT.AND P1, PT, R17, RZ, PT ;  /* 0x000000ff1100720c */ /* 0x004fda0003f24270 */
[----:B------:R-:W-:Y:S05]  /*3350*/  @P1 BRA `(.L_x_39) ;  /* 0x00000004002c1947 */ /* 0x000fea0003800000 */
[----:B------:R-:W0:Y:S01]  /*3360*/  LDCU UR4, c[0x0][0x3d0] ;  /* 0x00007a00ff0477ac */ /* 0x000e220008000800 */
[----:B------:R-:W-:-:S04]  /*3370*/  IADD3 R0, PT, PT, R13, -0x1, RZ ;  /* 0xffffffff0d007810 */ /* 0x000fc80007ffe0ff */
[----:B------:R-:W-:Y:S02]  /*3380*/  ISETP.GE.U32.AND P1, PT, R0, 0x7, PT ;  /* 0x000000070000780c */ /* 0x000fe40003f26070 */
[----:B------:R-:W-:Y:S01]  /*3390*/  LOP3.LUT P2, R0, R13, 0x7, RZ, 0xc0, !PT ;  /* 0x000000070d007812 */ /* 0x000fe2000784c0ff */
[----:B0-----:R-:W-:-:S10]  /*33a0*/  IMAD R11, R11, UR4, RZ ;  /* 0x000000040b0b7c24 */ /* 0x001fd4000f8e02ff */
[----:B------:R-:W-:Y:S05]  /*33b0*/  @!P1 BRA `(.L_x_40) ;  /* 0x0000000000689947 */ /* 0x000fea0003800000 */
[----:B------:R-:W0:Y:S01]  /*33c0*/  LDC.64 R2, c[0x0][0x3a0] ;  /* 0x0000e800ff027b82 */ /* 0x000e220000000a00 */
[----:B------:R-:W-:-:S07]  /*33d0*/  UMOV UR4, URZ ;  /* 0x000000ff00047c82 */ /* 0x000fce0008000000 */
[----:B------:R-:W1:Y:S02]  /*33e0*/  LDC.64 R4, c[0x0][0x3a8] ;  /* 0x0000ea00ff047b82 */ /* 0x000e640000000a00 */
.L_x_41:
        /* <DEDUP_REMOVED lines=23> */
.L_x_40:
        /* <DEDUP_REMOVED lines=19> */
.L_x_43:
[----:B------:R-:W-:Y:S05]  /*3690*/  BRA.U !UP0, `(.L_x_42) ;  /* 0x0000001508b87547 */ /* 0x000fea000b800000 */
[----:B------:R-:W-:Y:S01]  /*36a0*/  UISETP.NE.AND UP0, UPT, UR6, 0x1, UPT ;  /* 0x000000010600788c */ /* 0x000fe2000bf05270 */
[----:B------:R-:W-:-:S04]  /*36b0*/  LOP3.LUT R13, R13, 0x1, RZ, 0xc0, !PT ;  /* 0x000000010d0d7812 */ /* 0x000fc800078ec0ff */
[----:B------:R-:W-:-:S04]  /*36c0*/  ISETP.NE.U32.AND P1, PT, R13, 0x1, PT ;  /* 0x000000010d00780c */ /* 0x000fc80003f25070 */
[----:B------:R-:W-:Y:S09]  /*36d0*/  BRA.U !UP0, `(.L_x_44) ;  /* 0x0000000108287547 */ /* 0x000ff2000b800000 */
[----:B0-----:R-:W0:Y:S01]  /*36e0*/  LDC.64 R4, c[0x0][0x3a0] ;  /* 0x0000e800ff047b82 */ /* 0x001e220000000a00 */
[----:B--2---:R-:W-:-:S07]  /*36f0*/  MOV R7, 0xffffffff ;  /* 0xffffffff00077802 */ /* 0x004fce0000000f00 */
        /* <DEDUP_REMOVED lines=8> */
.L_x_44:
[----:B------:R-:W-:Y:S05]  /*3780*/  @P1 BRA `(.L_x_42) ;  /* 0x00000014007c1947 */ /* 0x000fea0003800000 */
[----:B0--3--:R-:W0:Y:S01]  /*3790*/  LDC.64 R4, c[0x0][0x3a0] ;  /* 0x0000e800ff047b82 */ /* 0x009e220000000a00 */
[----:B--2---:R-:W-:-:S07]  /*37a0*/  IMAD.MOV.U32 R7, RZ, RZ, -0x1 ;  /* 0xffffffffff077424 */ /* 0x004fce00078e00ff */
[----:B------:R-:W1:Y:S01]  /*37b0*/  LDC.64 R2, c[0x0][0x3a8] ;  /* 0x0000ea00ff027b82 */ /* 0x000e620000000a00 */
[----:B0-----:R-:W-:-:S05]  /*37c0*/  IMAD.WIDE R4, R11, 0x4, R4 ;  /* 0x000000040b047825 */ /* 0x001fca00078e0204 */
[----:B------:R4:W-:Y:S01]  /*37d0*/  STG.E desc[UR8][R4.64], R7 ;  /* 0x0000000704007986 */ /* 0x0009e2000c101908 */
[----:B-1----:R-:W-:-:S05]  /*37e0*/  IMAD.WIDE R2, R11, 0x4, R2 ;  /* 0x000000040b027825 */ /* 0x002fca00078e0202 */
[----:B------:R4:W-:Y:S01]  /*37f0*/  STG.E desc[UR8][R2.64], R17 ;  /* 0x0000001102007986 */ /* 0x0009e2000c101908 */
[----:B------:R-:W-:Y:S05]  /*3800*/  BRA `(.L_x_42) ;  /* 0x00000014005c7947 */ /* 0x000fea0003800000 */
.L_x_39:
[----:B------:R-:W0:Y:S08]  /*3810*/  LDC.64 R2, c[0x0][0x3b8] ;  /* 0x0000ee00ff027b82 */ /* 0x000e300000000a00 */
[----:B------:R-:W1:Y:S01]  /*3820*/  LDC R14, c[0x0][0x3d0] ;  /* 0x0000f400ff0e7b82 */ /* 0x000e620000000800 */
[----:B0-----:R-:W-:-:S05]  /*3830*/  IMAD.WIDE.U32 R2, R17, 0x4, R2 ;  /* 0x0000000411027825 */ /* 0x001fca00078e0002 */
[----:B------:R-:W2:Y:S04]  /*3840*/  LDG.E R16, desc[UR8][R2.64] ;  /* 0x0000000802107981 */ /* 0x000ea8000c1e1900 */
[----:B------:R-:W2:Y:S01]  /*3850*/  LDG.E R15, desc[UR8][R2.64+0x4] ;  /* 0x00000408020f7981 */ /* 0x000ea2000c1e1900 */
[----:B------:R-:W-:Y:S01]  /*3860*/  BSSY.RECONVERGENT B1, `(.L_x_45) ;  /* 0x0000100000017945 */ /* 0x000fe20003800200 */
[----:B-1----:R-:W-:Y:S01]  /*3870*/  IMAD R12, R11, R14, RZ ;  /* 0x0000000e0b0c7224 */ /* 0x002fe200078e02ff */
[----:B--2---:R-:W-:-:S04]  /*3880*/  IADD3 R13, PT, PT, -R16, R15, RZ ;  /* 0x0000000f100d7210 */ /* 0x004fc80007ffe1ff */
[----:B------:R-:W-:-:S04]  /*3890*/  VIMNMX R0, PT, PT, R13, R14, PT ;  /* 0x0000000e0d007248 */ /* 0x000fc80003fe0100 */
[----:B------:R-:W-:-:S13]  /*38a0*/  ISETP.GT.AND P1, PT, R0, RZ, PT ;  /* 0x000000ff0000720c */ /* 0x000fda0003f24270 */
[----:B------:R-:W-:Y:S05]  /*38b0*/  @!P1 BRA `(.L_x_46) ;  /* 0x0000000c00e89947 */ /* 0x000fea0003800000 */
[----:B------:R-:W-:Y:S01]  /*38c0*/  VIMNMX.U32 R3, PT, PT, R13, R14, PT ;  /* 0x0000000e0d037248 */ /* 0x000fe20003fe0000 */
[----:B------:R-:W-:Y:S01]  /*38d0*/  BSSY.RECONVERGENT B2, `(.L_x_47) ;  /* 0x0000079000027945 */ /* 0x000fe20003800200 */
[----:B------:R-:W-:Y:S01]  /*38e0*/  IMAD.MOV.U32 R10, RZ, RZ, R12 ;  /* 0x000000ffff0a7224 */ /* 0x000fe200078e000c */
[----:B------:R-:W-:Y:S01]  /*38f0*/  MOV R8, R20 ;  /* 0x0000001400087202 */ /* 0x000fe20000000f00 */
[----:B------:R-:W-:Y:S01]  /*3900*/  IMAD.MOV.U32 R11, RZ, RZ, R24 ;  /* 0x000000ffff0b7224 */ /* 0x000fe200078e0018 */
[----:B------:R-:W-:Y:S01]  /*3910*/  ISETP.GE.U32.AND P1, PT, R3, 0x4, PT ;  /* 0x000000040300780c */ /* 0x000fe20003f26070 */
[----:B------:R-:W-:Y:S01]  /*3920*/  IMAD.MOV.U32 R5, RZ, RZ, R22 ;  /* 0x000000ffff057224 */ /* 0x000fe200078e0016 */
[----:B------:R-:W-:Y:S01]  /*3930*/  MOV R2, R21 ;  /* 0x0000001500027202 */ /* 0x000fe20000000f00 */
[----:B------:R-:W-:-:S10]  /*3940*/  IMAD.MOV.U32 R4, RZ, RZ, R23 ;  /* 0x000000ffff047224 */ /* 0x000fd400078e0017 */
[----:B------:R-:W-:Y:S05]  /*3950*/  @!P1 BRA `(.L_x_48) ;  /* 0x0000000400c09947 */ /* 0x000fea0003800000 */
[----:B------:R-:W0:Y:S01]  /*3960*/  I2F.U32.RP R2, R13 ;  /* 0x0000000d00027306 */ /* 0x000e220000209000 */
[----:B------:R-:W-:Y:S01]  /*3970*/  IMAD.MOV R7, RZ, RZ, -R13 ;  /* 0x000000ffff077224 */ /* 0x000fe200078e0a0d */
[----:B------:R-:W-:Y:S01]  /*3980*/  BSSY.RECONVERGENT B3, `(.L_x_49) ;  /* 0x000006a000037945 */ /* 0x000fe20003800200 */
[----:B------:R-:W-:Y:S01]  /*3990*/  IMAD.MOV.U32 R11, RZ, RZ, R24 ;  /* 0x000000ffff0b7224 */ /* 0x000fe200078e0018 */
[----:B------:R-:W-:Y:S01]  /*39a0*/  LOP3.LUT R3, R3, 0x7ffffffc, RZ, 0xc0, !PT ;  /* 0x7ffffffc03037812 */ /* 0x000fe200078ec0ff */
[----:B------:R-:W-:Y:S01]  /*39b0*/  IMAD.MOV.U32 R10, RZ, RZ, R12 ;  /* 0x000000ffff0a7224 */ /* 0x000fe200078e000c */
[----:B------:R-:W-:Y:S01]  /*39c0*/  ISETP.NE.U32.AND P1, PT, R13, RZ, PT ;  /* 0x000000ff0d00720c */ /* 0x000fe20003f25070 */
[----:B------:R-:W-:Y:S01]  /*39d0*/  IMAD.MOV.U32 R24, RZ, RZ, RZ ;  /* 0x000000ffff187224 */ /* 0x000fe200078e00ff */
[----:B0-----:R-:W0:Y:S02]  /*39e0*/  MUFU.RCP R2, R2 ;  /* 0x0000000200027308 */ /* 0x001e240000001000 */
[----:B0-----:R-:W-:Y:S01]  /*39f0*/  VIADD R4, R2, 0xffffffe ;  /* 0x0ffffffe02047836 */ /* 0x001fe20000000000 */
[----:B------:R-:W-:-:S05]  /*3a00*/  MOV R2, R21 ;  /* 0x0000001500027202 */ /* 0x000fca0000000f00 */
[----:B------:R0:W1:Y:S02]  /*3a10*/  F2I.FTZ.U32.TRUNC.NTZ R5, R4 ;  /* 0x0000000400057305 */ /* 0x000064000021f000 */
[----:B0-----:R-:W-:Y:S02]  /*3a20*/  HFMA2 R4, -RZ, RZ, 0, 0 ;  /* 0x00000000ff047431 */ /* 0x001fe400000001ff */
[----:B-1----:R-:W-:-:S04]  /*3a30*/  IMAD R7, R7, R5, RZ ;  /* 0x0000000507077224 */ /* 0x002fc800078e02ff */
[----:B------:R-:W-:-:S07]  /*3a40*/  IMAD.HI.U32 R0, R5, R7, R4 ;  /* 0x0000000705007227 */ /* 0x000fce00078e0004 */
.L_x_50:
[----:B------:R-:W-:Y:S01]  /*3a50*/  SHF.R.U32.HI R4, RZ, 0x2, R19 ;  /* 0x00000002ff047819 */ /* 0x000fe20000011613 */
[----:B0-----:R-:W-:Y:S01]  /*3a60*/  IMAD.SHL.U32 R5, R2, 0x10, RZ ;  /* 0x0000001002057824 */ /* 0x001fe200078e00ff */
[----:B------:R-:W-:Y:S02]  /*3a70*/  SHF.R.U32.HI R7, RZ, 0x2, R20 ;  /* 0x00000002ff077819 */ /* 0x000fe40000011614 */
[----:B------:R-:W-:Y:S02]  /*3a80*/  LOP3.LUT R4, R4, R19, RZ, 0x3c, !PT ;  /* 0x0000001304047212 */ /* 0x000fe400078e3cff */
[----:B------:R-:W-:Y:S02]  /*3a90*/  LOP3.LUT R8, R7, R20, RZ, 0x3c, !PT ;  /* 0x0000001407087212 */ /* 0x000fe400078e3cff */
[----:B------:R-:W-:Y:S02]  /*3aa0*/  SHF.L.U32 R6, R4, 0x1, RZ ;  /* 0x0000000104067819 */ /* 0x000fe400000006ff */
[----:B------:R-:W-:Y:S01]  /*3ab0*/  SHF.R.U32.HI R9, RZ, 0x2, R22 ;  /* 0x00000002ff097819 */ /* 0x000fe20000011616 */
[----:B------:R-:W-:Y:S01]  /*3ac0*/  IMAD.SHL.U32 R7, R8, 0x2, RZ ;  /* 0x0000000208077824 */ /* 0x000fe200078e00ff */
[----:B------:R-:W-:-:S02]  /*3ad0*/  LOP3.LUT R5, R2, R5, R6, 0x96, !PT ;  /* 0x0000000502057212 */ /* 0x000fc400078e9606 */
[----:B------:R-:W-:Y:S02]  /*3ae0*/  LOP3.LUT R20, R9, R22, RZ, 0x3c, !PT ;  /* 0x0000001609147212 */ /* 0x000fe400078e3cff */
[----:B------:R-:W-:Y:S02]  /*3af0*/  LOP3.LUT R12, R5, R4, RZ, 0x3c, !PT ;  /* 0x00000004050c7212 */ /* 0x000fe400078e3cff */
[----:B------:R-:W-:Y:S02]  /*3b00*/  MOV R19, R2 ;  /* 0x0000000200137202 */ /* 0x000fe40000000f00 */
[----:B------:R-:W-:Y:S01]  /*3b10*/  IADD3 R6, PT, PT, R11, 0x587c5, R12 ;  /* 0x000587c50b067810 */ /* 0x000fe20007ffe00c */
[----:B------:R-:W-:-:S04]  /*3b20*/  IMAD.SHL.U32 R5, R12, 0x10, RZ ;  /* 0x000000100c057824 */ /* 0x000fc800078e00ff */
[----:B------:R-:W-:Y:S01]  /*3b30*/  IMAD.HI.U32 R4, R0, R6, RZ ;  /* 0x0000000600047227 */ /* 0x000fe200078e00ff */
[----:B------:R-:W-:-:S04]  /*3b40*/  LOP3.LUT R5, R12, R5, R7, 0x96, !PT ;  /* 0x000000050c057212 */ /* 0x000fc800078e9607 */
[----:B------:R-:W-:Y:S02]  /*3b50*/  IADD3 R4, PT, PT, -R4, RZ, RZ ;  /* 0x000000ff04047210 */ /* 0x000fe40007ffe1ff */
[----:B------:R-:W-:Y:S02]  /*3b60*/  LOP3.LUT R22, R5, R8, RZ, 0x3c, !PT ;  /* 0x0000000805167212 */ /* 0x000fe400078e3cff */
[----:B------:R-:W-:Y:S01]  /*3b70*/  SHF.R.U32.HI R8, RZ, 0x2, R23 ;  /* 0x00000002ff087819 */ /* 0x000fe20000011617 */
[----:B------:R-:W-:Y:S02]  /*3b80*/  IMAD R6, R13, R4, R6 ;  /* 0x000000040d067224 */ /* 0x000fe400078e0206 */
[----:B------:R-:W-:Y:S01]  /*3b90*/  IMAD.SHL.U32 R4, R20, 0x2, RZ ;  /* 0x0000000214047824 */ /* 0x000fe200078e00ff */
[----:B------:R-:W-:Y:S01]  /*3ba0*/  LOP3.LUT R21, R8, R23, RZ, 0x3c, !PT ;  /* 0x0000001708157212 */ /* 0x000fe200078e3cff */
[----:B------:R-:W-:Y:S01]  /*3bb0*/  IMAD.SHL.U32 R5, R22, 0x10, RZ ;  /* 0x0000001016057824 */ /* 0x000fe200078e00ff */
[----:B------:R-:W-:-:S04]  /*3bc0*/  ISETP.GE.U32.AND P2, PT, R6, R13, PT ;  /* 0x0000000d0600720c */ /* 0x000fc80003f46070 */
[----:B------:R-:W-:-:S04]  /*3bd0*/  LOP3.LUT R5, R22, R5, R4, 0x96, !PT ;  /* 0x0000000516057212 */ /* 0x000fc800078e9604 */
[----:B------:R-:W-:Y:S02]  /*3be0*/  LOP3.LUT R23, R5, R20, RZ, 0x3c, !PT ;  /* 0x0000001405177212 */ /* 0x000fe400078e3cff */
[----:B------:R-:W-:Y:S02]  /*3bf0*/  SHF.L.U32 R5, R21, 0x1, RZ ;  /* 0x0000000115057819 */ /* 0x000fe400000006ff */
[----:B------:R-:W-:Y:S01]  /*3c00*/  IADD3 R20, PT, PT, R11, 0xb0f8a, R22 ;  /* 0x000b0f8a0b147810 */ /* 0x000fe20007ffe016 */
[----:B------:R-:W-:Y:S01]  /*3c10*/  IMAD.SHL.U32 R4, R23, 0x10, RZ ;  /* 0x0000001017047824 */ /* 0x000fe200078e00ff */
[C---:B------:R-:W-:Y:S01]  /*3c20*/  IADD3 R8, PT, PT, R11.reuse, 0x10974f, R23 ;  /* 0x0010974f0b087810 */ /* 0x040fe20007ffe017 */
[----:B------:R-:W-:Y:S01]  /*3c30*/  @P2 IMAD.IADD R6, R6, 0x1, -R13 ;  /* 0x0000000106062824 */ /* 0x000fe200078e0a0d */
[----:B------:R-:W-:Y:S01]  /*3c40*/  IADD3 R11, PT, PT, R11, 0x161f14, RZ ;  /* 0x00161f140b0b7810 */ /* 0x000fe20007ffe0ff */
[----:B------:R-:W-:Y:S01]  /*3c50*/  IMAD.HI.U32 R7, R0, R20, RZ ;  /* 0x0000001400077227 */ /* 0x000fe200078e00ff */
[----:B------:R-:W-:-:S02]  /*3c60*/  LOP3.LUT R4, R23, R4, R5, 0x96, !PT ;  /* 0x0000000417047212 */ /* 0x000fc400078e9605 */
[----:B------:R-:W-:Y:S01]  /*3c70*/  ISETP.GE.U32.AND P2, PT, R6, R13, PT ;  /* 0x0000000d0600720c */ /* 0x000fe20003f46070 */
[----:B------:R-:W-:Y:S01]  /*3c80*/  IMAD.MOV R7, RZ, RZ, -R7 ;  /* 0x000000ffff077224 */ /* 0x000fe200078e0a07 */
[----:B------:R-:W-:Y:S01]  /*3c90*/  LOP3.LUT R2, R4, R21, RZ, 0x3c, !PT ;  /* 0x0000001504027212 */ /* 0x000fe200078e3cff */
[----:B------:R-:W-:Y:S01]  /*3ca0*/  IMAD.HI.U32 R9, R0, R8, RZ ;  /* 0x0000000800097227 */ /* 0x000fe200078e00ff */
[----:B------:R-:W0:Y:S01]  /*3cb0*/  LDC.64 R4, c[0x0][0x3b0] ;  /* 0x0000ec00ff047b82 */ /* 0x000e220000000a00 */
[----:B------:R-:W-:Y:S02]  /*3cc0*/  LOP3.LUT R21, RZ, R13, RZ, 0x33, !PT ;  /* 0x0000000dff157212 */ /* 0x000fe400078e33ff */
[----:B------:R-:W-:Y:S02]  /*3cd0*/  IMAD R20, R13, R7, R20 ;  /* 0x000000070d147224 */ /* 0x000fe400078e0214 */
[----:B------:R-:W-:Y:S02]  /*3ce0*/  IMAD.MOV R9, RZ, RZ, -R9 ;  /* 0x000000ffff097224 */ /* 0x000fe400078e0a09 */
[----:B------:R-:W-:-:S02]  /*3cf0*/  IMAD.IADD R28, R2, 0x1, R11 ;  /* 0x00000001021c7824 */ /* 0x000fc400078e020b */
[----:B------:R-:W-:Y:S02]  /*3d00*/  @P2 IMAD.IADD R6, R6, 0x1, -R13 ;  /* 0x0000000106062824 */ /* 0x000fe400078e0a0d */
[----:B------:R-:W-:Y:S02]  /*3d10*/  IMAD R8, R13, R9, R8 ;  /* 0x000000090d087224 */ /* 0x000fe400078e0208 */
[----:B------:R-:W-:Y:S01]  /*3d20*/  IMAD.HI.U32 R9, R0, R28, RZ ;  /* 0x0000001c00097227 */ /* 0x000fe200078e00ff */
[----:B------:R-:W-:-:S04]  /*3d30*/  SEL R7, R21, R6, !P1 ;  /* 0x0000000615077207 */ /* 0x000fc80004800000 */
[----:B------:R-:W-:Y:S01]  /*3d40*/  IADD3 R9, PT, PT, -R9, RZ, RZ ;  /* 0x000000ff09097210 */ /* 0x000fe20007ffe1ff */
[----:B------:R-:W-:-:S04]  /*3d50*/  IMAD.IADD R7, R16, 0x1, R7 ;  /* 0x0000000110077824 */ /* 0x000fc800078e0207 */
[----:B------:R-:W-:Y:S02]  /*3d60*/  IMAD R28, R13, R9, R28 ;  /* 0x000000090d1c7224 */ /* 0x000fe400078e021c */
        /* <DEDUP_REMOVED lines=15> */
[C---:B------:R-:W-:Y:S02]  /*3e60*/  SEL R9, R21.reuse, R20, !P1 ;  /* 0x0000001415097207 */ /* 0x040fe40004800000 */
[----:B------:R-:W-:Y:S01]  /*3e70*/  @P4 IMAD.IADD R28, R28, 0x1, -R13 ;  /* 0x000000011c1c4824 */ /* 0x000fe200078e0a0d */
[----:B------:R-:W-:Y:S02]  /*3e80*/  SEL R27, R21, R8, !P1 ;  /* 0x00000008151b7207 */ /* 0x000fe40004800000 */
[----:B------:R-:W-:-:S02]  /*3e90*/  IMAD.IADD R9, R16, 0x1, R9 ;  /* 0x0000000110097824 */ /* 0x000fc400078e0209 */
[----:B------:R-:W-:Y:S02]  /*3ea0*/  SEL R21, R21, R28, !P1 ;  /* 0x0000001c15157207 */ /* 0x000fe40004800000 */
[----:B------:R-:W0:Y:S01]  /*3eb0*/  LDC.64 R28, c[0x0][0x3a0] ;  /* 0x0000e800ff1c7b82 */ /* 0x000e220000000a00 */
[----:B------:R-:W-:-:S04]  /*3ec0*/  IMAD.WIDE.U32 R8, R9, 0x4, R4 ;  /* 0x0000000409087825 */ /* 0x000fc800078e0004 */
[----:B0-----:R-:W-:-:S05]  /*3ed0*/  IMAD.WIDE R28, R10, 0x4, R28 ;  /* 0x000000040a1c7825 */ /* 0x001fca00078e021c */
        /* <DEDUP_REMOVED lines=21> */
.L_x_49:
[----:B------:R-:W-:Y:S01]  /*4030*/  IMAD.MOV.U32 R8, RZ, RZ, R12 ;  /* 0x000000ffff087224 */ /* 0x000fe200078e000c */
[----:B0-----:R-:W-:Y:S01]  /*4040*/  MOV R5, R22 ;  /* 0x0000001600057202 */ /* 0x001fe20000000f00 */
[----:B------:R-:W-:-:S07]  /*4050*/  IMAD.MOV.U32 R4, RZ, RZ, R23 ;  /* 0x000000ffff047224 */ /* 0x000fce00078e0017 */
.L_x_48:
[----:B------:R-:W-:Y:S05]  /*4060*/  BSYNC.RECONVERGENT B2 ;  /* 0x0000000000027941 */ /* 0x000fea0003800200 */
.L_x_47:
[----:B------:R-:W-:Y:S01]  /*4070*/  VIMNMX.U32 R0, PT, PT, R13, R14, PT ;  /* 0x0000000e0d007248 */ /* 0x000fe20003fe0000 */
[----:B------:R-:W-:Y:S01]  /*4080*/  IMAD.MOV.U32 R21, RZ, RZ, R2 ;  /* 0x000000ffff157224 */ /* 0x000fe200078e0002 */
[----:B------:R-:W-:Y:S01]  /*4090*/  MOV R23, R4 ;  /* 0x0000000400177202 */ /* 0x000fe20000000f00 */
[----:B------:R-:W-:Y:S01]  /*40a0*/  IMAD.MOV.U32 R22, RZ, RZ, R5 ;  /* 0x000000ffff167224 */ /* 0x000fe200078e0005 */
[----:B------:R-:W-:Y:S01]  /*40b0*/  LOP3.LUT R0, R0, 0x3, RZ, 0xc0, !PT ;  /* 0x0000000300007812 */ /* 0x000fe200078ec0ff */
[----:B------:R-:W-:Y:S01]  /*40c0*/  IMAD.MOV.U32 R20, RZ, RZ, R8 ;  /* 0x000000ffff147224 */ /* 0x000fe200078e0008 */
[----:B------:R-:W-:Y:S01]  /*40d0*/  MOV R24, R11 ;  /* 0x0000000b00187202 */ /* 0x000fe20000000f00 */
[----:B------:R-:W-:Y:S01]  /*40e0*/  IMAD.MOV.U32 R12, RZ, RZ, R10 ;  /* 0x000000ffff0c7224 */ /* 0x000fe200078e000a */
[----:B------:R-:W-:-:S13]  /*40f0*/  ISETP.NE.AND P1, PT, R0, RZ, PT ;  /* 0x000000ff0000720c */ /* 0x000fda0003f25270 */
[----:B------:R-:W-:Y:S05]  /*4100*/  @!P1 BRA `(.L_x_46) ;  /* 0x0000000400d49947 */ /* 0x000fea0003800000 */
[----:B------:R-:W0:Y:S01]  /*4110*/  I2F.U32.RP R12, R13 ;  /* 0x0000000d000c7306 */ /* 0x000e220000209000 */
[----:B------:R-:W-:Y:S01]  /*4120*/  SHF.R.U32.HI R6, RZ, 0x2, R19 ;  /* 0x00000002ff067819 */ /* 0x000fe20000011613 */
[----:B------:R-:W-:Y:S01]  /*4130*/  IMAD.SHL.U32 R3, R2, 0x10, RZ ;  /* 0x0000001002037824 */ /* 0x000fe200078e00ff */
[----:B------:R-:W-:Y:S01]  /*4140*/  IADD3 R24, PT, PT, R11, 0x587c5, RZ ;  /* 0x000587c50b187810 */ /* 0x000fe20007ffe0ff */
[----:B------:R-:W1:Y:S01]  /*4150*/  LDC.64 R30, c[0x0][0x3a0] ;  /* 0x0000e800ff1e7b82 */ /* 0x000e620000000a00 */
[----:B------:R-:W-:Y:S02]  /*4160*/  LOP3.LUT R6, R6, R19, RZ, 0x3c, !PT ;  /* 0x0000001306067212 */ /* 0x000fe400078e3cff */
[----:B------:R-:W-:-:S03]  /*4170*/  IADD3 R19, PT, PT, RZ, -R13, RZ ;  /* 0x8000000dff137210 */ /* 0x000fc60007ffe0ff */
[----:B------:R-:W-:Y:S01]  /*4180*/  IMAD.SHL.U32 R9, R6, 0x2, RZ ;  /* 0x0000000206097824 */ /* 0x000fe200078e00ff */
[----:B0-----:R-:W0:Y:S04]  /*4190*/  MUFU.RCP R12, R12 ;  /* 0x0000000c000c7308 */ /* 0x001e280000001000 */
[----:B------:R-:W-:-:S04]  /*41a0*/  LOP3.LUT R3, R2, R3, R9, 0x96, !PT ;  /* 0x0000000302037212 */ /* 0x000fc800078e9609 */
[----:B------:R-:W-:Y:S01]  /*41b0*/  LOP3.LUT R3, R3, R6, RZ, 0x3c, !PT ;  /* 0x0000000603037212 */ /* 0x000fe200078e3cff */
[----:B------:R-:W-:Y:S02]  /*41c0*/  IMAD.MOV.U32 R6, RZ, RZ, RZ ;  /* 0x000000ffff067224 */ /* 0x000fe400078e00ff */
[----:B0-----:R-:W-:-:S06]  /*41d0*/  VIADD R7, R12, 0xffffffe ;  /* 0x0ffffffe0c077836 */ /* 0x001fcc0000000000 */
[----:B------:R-:W0:Y:S02]  /*41e0*/  F2I.FTZ.U32.TRUNC.NTZ R7, R7 ;  /* 0x0000000700077305 */ /* 0x000e24000021f000 */
[----:B0-----:R-:W-:-:S04]  /*41f0*/  IMAD R9, R19, R7, RZ ;  /* 0x0000000713097224 */ /* 0x001fc800078e02ff */
[----:B------:R-:W-:Y:S01]  /*4200*/  IMAD.HI.U32 R7, R7, R9, R6 ;  /* 0x0000000907077227 */ /* 0x000fe200078e0006 */
[----:B------:R-:W-:-:S03]  /*4210*/  LOP3.LUT R9, RZ, R13, RZ, 0x33, !PT ;  /* 0x0000000dff097212 */ /* 0x000fc600078e33ff */
[----:B------:R-:W-:-:S04]  /*4220*/  IMAD.IADD R6, R3, 0x1, R24 ;  /* 0x0000000103067824 */ /* 0x000fc800078e0218 */
[----:B------:R-:W-:-:S05]  /*4230*/  IMAD.HI.U32 R7, R7, R6, RZ ;  /* 0x0000000607077227 */ /* 0x000fca00078e00ff */
[----:B------:R-:W-:-:S05]  /*4240*/  IADD3 R7, PT, PT, -R7, RZ, RZ ;  /* 0x000000ff07077210 */ /* 0x000fca0007ffe1ff */
[----:B------:R-:W-:Y:S02]  /*4250*/  IMAD R12, R13, R7, R6 ;  /* 0x000000070d0c7224 */ /* 0x000fe400078e0206 */
[----:B------:R-:W0:Y:S03]  /*4260*/  LDC.64 R6, c[0x0][0x3b0] ;  /* 0x0000ec00ff067b82 */ /* 0x000e260000000a00 */
[----:B------:R-:W-:-:S13]  /*4270*/  ISETP.GE.U32.AND P1, PT, R12, R13, PT ;  /* 0x0000000d0c00720c */ /* 0x000fda0003f26070 */
[----:B------:R-:W-:Y:S01]  /*4280*/  @P1 IMAD.IADD R12, R12, 0x1, -R13 ;  /* 0x000000010c0c1824 */ /* 0x000fe200078e0a0d */
[----:B------:R-:W-:-:S04]  /*4290*/  ISETP.NE.U32.AND P1, PT, R13, RZ, PT ;  /* 0x000000ff0d00720c */ /* 0x000fc80003f25070 */
[----:B------:R-:W-:-:S13]  /*42a0*/  ISETP.GE.U32.AND P2, PT, R12, R13, PT ;  /* 0x0000000d0c00720c */ /* 0x000fda0003f46070 */
[----:B------:R-:W-:-:S05]  /*42b0*/  @P2 IMAD.IADD R12, R12, 0x1, -R13 ;  /* 0x000000010c0c2824 */ /* 0x000fca00078e0a0d */
[----:B------:R-:W-:-:S04]  /*42c0*/  SEL R9, R9, R12, !P1 ;  /* 0x0000000c09097207 */ /* 0x000fc80004800000 */
[----:B------:R-:W-:-:S05]  /*42d0*/  IADD3 R9, PT, PT, R16, R9, RZ ;  /* 0x0000000910097210 */ /* 0x000fca0007ffe0ff */
[----:B0-----:R-:W-:Y:S02]  /*42e0*/  IMAD.WIDE.U32 R20, R9, 0x4, R6 ;  /* 0x0000000409147825 */ /* 0x001fe400078e0006 */
[----:B------:R-:W0:Y:S03]  /*42f0*/  LDC.64 R6, c[0x0][0x3a8] ;  /* 0x0000ea00ff067b82 */ /* 0x000e260000000a00 */
[----:B------:R2:W3:Y:S01]  /*4300*/  LDG.E R9, desc[UR8][R20.64] ;  /* 0x0000000814097981 */ /* 0x0004e2000c1e1900 */
[----:B-1----:R-:W-:Y:S01]  /*4310*/  IMAD.WIDE R30, R10, 0x4, R30 ;  /* 0x000000040a1e7825 */ /* 0x002fe200078e021e */
[----:B------:R-:W-:Y:S02]  /*4320*/  ISETP.NE.AND P2, PT, R0, 0x1, PT ;  /* 0x000000010000780c */ /* 0x000fe40003f45270 */
[----:B------:R-:W-:Y:S01]  /*4330*/  MOV R22, R4 ;  /* 0x0000000400167202 */ /* 0x000fe20000000f00 */
[----:B------:R-:W-:-:S02]  /*4340*/  VIADD R12, R10, 0x1 ;  /* 0x000000010a0c7836 */ /* 0x000fc40000000000 */
[----:B------:R-:W-:Y:S02]  /*4350*/  IMAD.MOV.U32 R23, RZ, RZ, R2 ;  /* 0x000000ffff177224 */ /* 0x000fe400078e0002 */
[----:B------:R-:W-:Y:S01]  /*4360*/  IMAD.MOV.U32 R19, RZ, RZ, R8 ;  /* 0x000000ffff137224 */ /* 0x000fe200078e0008 */
[----:B--2---:R-:W-:Y:S01]  /*4370*/  MOV R21, R3 ;  /* 0x0000000300157202 */ /* 0x004fe20000000f00 */
[----:B------:R-:W-:Y:S02]  /*4380*/  IMAD.MOV.U32 R20, RZ, RZ, R5 ;  /* 0x000000ffff147224 */ /* 0x000fe400078e0005 */
[----:B0-----:R-:W-:Y:S01]  /*4390*/  IMAD.WIDE R6, R10, 0x4, R6 ;  /* 0x000000040a067825 */ /* 0x001fe200078e0206 */
[----:B---3--:R0:W-:Y:S04]  /*43a0*/  STG.E desc[UR8][R30.64], R9 ;  /* 0x000000091e007986 */ /* 0x0081e8000c101908 */
[----:B------:R0:W-:Y:S01]  /*43b0*/  STG.E desc[UR8][R6.64], R17 ;  /* 0x0000001106007986 */ /* 0x0001e2000c101908 */
[----:B------:R-:W-:Y:S05]  /*43c0*/  @!P2 BRA `(.L_x_46) ;  /* 0x000000040024a947 */ /* 0x000fea0003800000 */
[----:B------:R-:W1:Y:S01]  /*43d0*/  I2F.U32.RP R20, R13 ;  /* 0x0000000d00147306 */ /* 0x000e620000209000 */
[----:B------:R-:W-:Y:S01]  /*43e0*/  SHF.R.U32.HI R19, RZ, 0x2, R8 ;  /* 0x00000002ff137819 */ /* 0x000fe20000011608 */
[----:B------:R-:W-:Y:S01]  /*43f0*/  IMAD.MOV R21, RZ, RZ, -R13 ;  /* 0x000000ffff157224 */ /* 0x000fe200078e0a0d */
[----:B------:R-:W-:Y:S01]  /*4400*/  LOP3.LUT R28, RZ, R13, RZ, 0x33, !PT ;  /* 0x0000000dff1c7212 */ /* 0x000fe200078e33ff */
[----:B------:R-:W-:Y:S01]  /*4410*/  VIADD R24, R11, 0xb0f8a ;  /* 0x000b0f8a0b187836 */ /* 0x000fe20000000000 */
[----:B------:R-:W-:Y:S02]  /*4420*/  LOP3.LUT R19, R19, R8, RZ, 0x3c, !PT ;  /* 0x0000000813137212 */ /* 0x000fe400078e3cff */
[----:B------:R-:W-:-:S03]  /*4430*/  SHF.L.U32 R8, R3, 0x4, RZ ;  /* 0x0000000403087819 */ /* 0x000fc600000006ff */
[----:B------:R-:W-:Y:S01]  /*4440*/  IMAD.SHL.U32 R12, R19, 0x2, RZ ;  /* 0x00000002130c7824 */ /* 0x000fe200078e00ff */
[----:B-1----:R-:W0:Y:S04]  /*4450*/  MUFU.RCP R20, R20 ;  /* 0x0000001400147308 */ /* 0x002e280000001000 */
[----:B------:R-:W-:-:S04]  /*4460*/  LOP3.LUT R8, R3, R8, R12, 0x96, !PT ;  /* 0x0000000803087212 */ /* 0x000fc800078e960c */
[----:B------:R-:W-:Y:S01]  /*4470*/  LOP3.LUT R27, R8, R19, RZ, 0x3c, !PT ;  /* 0x00000013081b7212 */ /* 0x000fe200078e3cff */
[----:B------:R-:W-:Y:S02]  /*4480*/  HFMA2 R8, -RZ, RZ, 0, 0 ;  /* 0x00000000ff087431 */ /* 0x000fe400000001ff */
[----:B0-----:R-:W-:-:S06]  /*4490*/  VIADD R9, R20, 0xffffffe ;  /* 0x0ffffffe14097836 */ /* 0x001fcc0000000000 */
[----:B------:R-:W0:Y:S02]  /*44a0*/  F2I.FTZ.U32.TRUNC.NTZ R9, R9 ;  /* 0x0000000900097305 */ /* 0x000e24000021f000 */
[----:B0-----:R-:W-:-:S04]  /*44b0*/  IMAD R21, R21, R9, RZ ;  /* 0x0000000915157224 */ /* 0x001fc800078e02ff */
[----:B------:R-:W-:-:S04]  /*44c0*/  IMAD.HI.U32 R9, R9, R21, R8 ;  /* 0x0000001509097227 */ /* 0x000fc800078e0008 */
[----:B------:R-:W-:-:S04]  /*44d0*/  IMAD.IADD R8, R27, 0x1, R24 ;  /* 0x000000011b087824 */ /* 0x000fc800078e0218 */
[----:B------:R-:W-:-:S04]  /*44e0*/  IMAD.HI.U32 R9, R9, R8, RZ ;  /* 0x0000000809097227 */ /* 0x000fc800078e00ff */
[----:B------:R-:W-:-:S04]  /*44f0*/  IMAD.MOV R9, RZ, RZ, -R9 ;  /* 0x000000ffff097224 */ /* 0x000fc800078e0a09 */
[----:B------:R-:W-:Y:S02]  /*4500*/  IMAD R12, R13, R9, R8 ;  /* 0x000000090d0c7224 */ /* 0x000fe400078e0208 */
        /* <DEDUP_REMOVED lines=9> */
[----:B------:R-:W-:Y:S01]  /*45a0*/  ISETP.NE.AND P2, PT, R0, 0x2, PT ;  /* 0x000000020000780c */ /* 0x000fe20003f45270 */
[----:B------:R-:W-:Y:S01]  /*45b0*/  IMAD.MOV.U32 R23, RZ, RZ, R3 ;  /* 0x000000ffff177224 */ /* 0x000fe200078e0003 */
[----:B------:R-:W-:Y:S01]  /*45c0*/  IADD3 R12, PT, PT, R10, 0x2, RZ ;  /* 0x000000020a0c7810 */ /* 0x000fe20007ffe0ff */
[----:B------:R-:W-:Y:S01]  /*45d0*/  IMAD.MOV.U32 R22, RZ, RZ, R2 ;  /* 0x000000ffff167224 */ /* 0x000fe200078e0002 */
[----:B------:R-:W-:Y:S01]  /*45e0*/  MOV R20, R4 ;  /* 0x0000000400147202 */ /* 0x000fe20000000f00 */
[----:B------:R-:W-:Y:S02]  /*45f0*/  IMAD.MOV.U32 R19, RZ, RZ, R5 ;  /* 0x000000ffff137224 */ /* 0x000fe400078e0005 */
[----:B------:R-:W-:Y:S01]  /*4600*/  IMAD.MOV.U32 R21, RZ, RZ, R27 ;  /* 0x000000ffff157224 */ /* 0x000fe200078e001b */
[----:B--2---:R1:W-:Y:S04]  /*4610*/  STG.E desc[UR8][R30.64+0x4], R33 ;  /* 0x000004211e007986 */ /* 0x0043e8000c101908 */
[----:B------:R1:W-:Y:S01]  /*4620*/  STG.E desc[UR8][R6.64+0x4], R17 ;  /* 0x0000041106007986 */ /* 0x0003e2000c101908 */
[----:B------:R-:W-:Y:S05]  /*4630*/  @!P2 BRA `(.L_x_46) ;  /* 0x000000000088a947 */ /* 0x000fea0003800000 */
[----:B------:R-:W0:Y:S01]  /*4640*/  I2F.U32.RP R19, R13 ;  /* 0x0000000d00137306 */ /* 0x000e220000209000 */
[----:B------:R-:W-:Y:S01]  /*4650*/  SHF.R.U32.HI R0, RZ, 0x2, R5 ;  /* 0x00000002ff007819 */ /* 0x000fe20000011605 */
[----:B------:R-:W-:Y:S01]  /*4660*/  IMAD.MOV R23, RZ, RZ, -R13 ;  /* 0x000000ffff177224 */ /* 0x000fe200078e0a0d */
[----:B------:R-:W-:Y:S01]  /*4670*/  SHF.L.U32 R12, R27, 0x4, RZ ;  /* 0x000000041b0c7819 */ /* 0x000fe200000006ff */
[----:B------:R-:W-:Y:S01]  /*4680*/  IMAD.MOV.U32 R20, RZ, RZ, RZ ;  /* 0x000000ffff147224 */ /* 0x000fe200078e00ff */
[----:B------:R-:W-:Y:S01]  /*4690*/  LOP3.LUT R0, R0, R5, RZ, 0x3c, !PT ;  /* 0x0000000500007212 */ /* 0x000fe200078e3cff */
[----:B------:R-:W-:-:S04]  /*46a0*/  VIADD R24, R11, 0x10974f ;  /* 0x0010974f0b187836 */ /* 0x000fc80000000000 */
[----:B------:R-:W-:Y:S01]  /*46b0*/  IMAD.SHL.U32 R5, R0, 0x2, RZ ;  /* 0x0000000200057824 */ /* 0x000fe200078e00ff */
[----:B0-----:R-:W0:Y:S04]  /*46c0*/  MUFU.RCP R19, R19 ;  /* 0x0000001300137308 */ /* 0x001e280000001000 */
[----:B------:R-:W-:Y:S02]  /*46d0*/  LOP3.LUT R5, R27, R12, R5, 0x96, !PT ;  /* 0x0000000c1b057212 */ /* 0x000fe400078e9605 */
[----:B0-----:R-:W-:-:S06]  /*46e0*/  IADD3 R21, PT, PT, R19, 0xffffffe, RZ ;  /* 0x0ffffffe13157810 */ /* 0x001fcc0007ffe0ff */
[----:B------:R-:W0:Y:S02]  /*46f0*/  F2I.FTZ.U32.TRUNC.NTZ R21, R21 ;  /* 0x0000001500157305 */ /* 0x000e24000021f000 */
[----:B0-----:R-:W-:-:S04]  /*4700*/  IMAD R23, R23, R21, RZ ;  /* 0x0000001517177224 */ /* 0x001fc800078e02ff */
[----:B------:R-:W-:Y:S01]  /*4710*/  IMAD.HI.U32 R20, R21, R23, R20 ;  /* 0x0000001715147227 */ /* 0x000fe200078e0014 */
        /* <DEDUP_REMOVED lines=20> */
.L_x_46:
[----:B------:R-:W-:Y:S05]  /*4860*/  BSYNC.RECONVERGENT B1 ;  /* 0x0000000000017941 */ /* 0x000fea0003800200 */
.L_x_45:
[----:B------:R-:W-:-:S13]  /*4870*/  ISETP.GE.AND P1, PT, R13, R14, PT ;  /* 0x0000000e0d00720c */ /* 0x000fda0003f26270 */
[----:B------:R-:W-:Y:S05]  /*4880*/  @P1 BRA `(.L_x_42) ;  /* 0x00000004003c1947 */ /* 0x000fea0003800000 */
[----:B------:R-:W-:Y:S01]  /*4890*/  IMAD.IADD R14, R16, 0x1, R14 ;  /* 0x00000001100e7824 */ /* 0x000fe200078e020e */
[----:B------:R-:W-:Y:S03]  /*48a0*/  BSSY.RECONVERGENT B1, `(.L_x_51) ;  /* 0x0000020000017945 */ /* 0x000fe60003800200 */
[C---:B------:R-:W-:Y:S01]  /*48b0*/  IMAD.IADD R0, R15.reuse, 0x1, -R14 ;  /* 0x000000010f007824 */ /* 0x040fe200078e0a0e */
[----:B------:R-:W-:-:S04]  /*48c0*/  IADD3 R15, PT, PT, -R15, R14, RZ ;  /* 0x0000000e0f0f7210 */ /* 0x000fc80007ffe1ff */
[----:B------:R-:W-:-:S13]  /*48d0*/  ISETP.GT.U32.AND P1, PT, R0, -0x8, PT ;  /* 0xfffffff80000780c */ /* 0x000fda0003f24070 */
[----:B------:R-:W-:Y:S05]  /*48e0*/  @P1 BRA `(.L_x_52) ;  /* 0x00000000006c1947 */ /* 0x000fea0003800000 */
[----:B------:R-:W3:Y:S01]  /*48f0*/  LDC.64 R2, c[0x0][0x3a0] ;  /* 0x0000e800ff027b82 */ /* 0x000ee20000000a00 */
[----:B------:R-:W-:Y:S01]  /*4900*/  IMAD.MOV.U32 R0, RZ, RZ, RZ ;  /* 0x000000ffff007224 */ /* 0x000fe200078e00ff */
[----:B------:R-:W-:-:S06]  /*4910*/  LOP3.LUT R11, R15, 0xfffffff8, RZ, 0xc0, !PT ;  /* 0xfffffff80f0b7812 */ /* 0x000fcc00078ec0ff */
[----:B------:R-:W4:Y:S02]  /*4920*/  LDC.64 R4, c[0x0][0x3a8] ;  /* 0x0000ea00ff047b82 */ /* 0x000f240000000a00 */
.L_x_53:
[----:B0-----:R-:W-:Y:S01]  /*4930*/  IMAD.MOV.U32 R13, RZ, RZ, -0x1 ;  /* 0xffffffffff0d7424 */ /* 0x001fe200078e00ff */
[----:B------:R-:W-:Y:S01]  /*4940*/  IADD3 R0, PT, PT, R0, 0x8, RZ ;  /* 0x0000000800007810 */ /* 0x000fe20007ffe0ff */
[----:B0-23--:R-:W-:-:S03]  /*4950*/  IMAD.WIDE R8, R12, 0x4, R2 ;  /* 0x000000040c087825 */ /* 0x00dfc600078e0202 */
[----:B------:R-:W-:Y:S01]  /*4960*/  ISETP.NE.AND P1, PT, R0, R11, PT ;  /* 0x0000000b0000720c */ /* 0x000fe20003f25270 */
[C---:B-1--4-:R-:W-:Y:S01]  /*4970*/  IMAD.WIDE R6, R12.reuse, 0x4, R4 ;  /* 0x000000040c067825 */ /* 0x052fe200078e0204 */
        /* <DEDUP_REMOVED lines=18> */
.L_x_52:
[----:B------:R-:W-:Y:S05]  /*4aa0*/  BSYNC.RECONVERGENT B1 ;  /* 0x0000000000017941 */ /* 0x000fea0003800200 */
.L_x_51:
[----:B------:R-:W-:-:S13]  /*4ab0*/  LOP3.LUT P1, R0, R15, 0x7, RZ, 0xc0, !PT ;  /* 0x000000070f007812 */ /* 0x000fda000782c0ff */
[----:B------:R-:W-:Y:S05]  /*4ac0*/  @!P1 BRA `(.L_x_42) ;  /* 0x0000000000ac9947 */ /* 0x000fea0003800000 */
[----:B------:R-:W-:Y:S01]  /*4ad0*/  ISETP.GE.U32.AND P1, PT, R0, 0x4, PT ;  /* 0x000000040000780c */ /* 0x000fe20003f26070 */
[----:B------:R-:W-:Y:S01]  /*4ae0*/  BSSY.RECONVERGENT B1, `(.L_x_54) ;  /* 0x0000011000017945 */ /* 0x000fe20003800200 */
[----:B------:R-:W-:-:S11]  /*4af0*/  LOP3.LUT P2, R0, R15, 0x3, RZ, 0xc0, !PT ;  /* 0x000000030f007812 */ /* 0x000fd6000784c0ff */
[----:B------:R-:W-:Y:S05]  /*4b00*/  @!P1 BRA `(.L_x_55) ;  /* 0x0000000000389947 */ /* 0x000fea0003800000 */
[----:B------:R-:W3:Y:S01]  /*4b10*/  LDC.64 R4, c[0x0][0x3a0] ;  /* 0x0000e800ff047b82 */ /* 0x000ee20000000a00 */
[----:B012---:R-:W-:-:S07]  /*4b20*/  IMAD.MOV.U32 R7, RZ, RZ, -0x1 ;  /* 0xffffffffff077424 */ /* 0x007fce00078e00ff */
[----:B------:R-:W0:Y:S01]  /*4b30*/  LDC.64 R2, c[0x0][0x3a8] ;  /* 0x0000ea00ff027b82 */ /* 0x000e220000000a00 */
[----:B---3--:R-:W-:-:S05]  /*4b40*/  IMAD.WIDE R4, R12, 0x4, R4 ;  /* 0x000000040c047825 */ /* 0x008fca00078e0204 */
[----:B------:R3:W-:Y:S01]  /*4b50*/  STG.E desc[UR8][R4.64], R7 ;  /* 0x0000000704007986 */ /* 0x0007e2000c101908 */
[C---:B0-----:R-:W-:Y:S01]  /*4b60*/  IMAD.WIDE R2, R12.reuse, 0x4, R2 ;  /* 0x000000040c027825 */ /* 0x041fe200078e0202 */
        /* <DEDUP_REMOVED lines=8> */
.L_x_55:
[----:B------:R-:W-:Y:S05]  /*4bf0*/  BSYNC.RECONVERGENT B1 ;  /* 0x0000000000017941 */ /* 0x000fea0003800200 */
.L_x_54:
[----:B------:R-:W-:Y:S05]  /*4c00*/  @!P2 BRA `(.L_x_42) ;  /* 0x00000000005ca947 */ /* 0x000fea0003800000 */
[----:B---3--:R-:W3:Y:S01]  /*4c10*/  LDC.64 R2, c[0x0][0x3a0] ;  /* 0x0000e800ff027b82 */ /* 0x008ee20000000a00 */
[----:B------:R-:W-:Y:S01]  /*4c20*/  LOP3.LUT R15, R15, 0x1, RZ, 0xc0, !PT ;  /* 0x000000010f0f7812 */ /* 0x000fe200078ec0ff */
[----:B------:R-:W-:Y:S01]  /*4c30*/  BSSY.RECONVERGENT B1, `(.L_x_56) ;  /* 0x0000010000017945 */ /* 0x000fe20003800200 */
[----:B------:R-:W-:Y:S02]  /*4c40*/  ISETP.NE.AND P1, PT, R0, 0x1, PT ;  /* 0x000000010000780c */ /* 0x000fe40003f25270 */
[----:B------:R-:W-:-:S03]  /*4c50*/  ISETP.NE.U32.AND P2, PT, R15, 0x1, PT ;  /* 0x000000010f00780c */ /* 0x000fc60003f45070 */
[----:B------:R-:W4:Y:S10]  /*4c60*/  LDC.64 R4, c[0x0][0x3a8] ;  /* 0x0000ea00ff047b82 */ /* 0x000f340000000a00 */
[----:B0-----:R-:W-:Y:S01]  /*4c70*/  @!P2 IMAD.MOV.U32 R13, RZ, RZ, -0x1 ;  /* 0xffffffffff0da424 */ /* 0x001fe200078e00ff */
[----:B------:R-:W-:Y:S06]  /*4c80*/  @!P1 BRA `(.L_x_57) ;  /* 0x0000000000289947 */ /* 0x000fec0003800000 */
[----:B--2---:R-:W0:Y:S01]  /*4c90*/  LDC.64 R8, c[0x0][0x3a0] ;  /* 0x0000e800ff087b82 */ /* 0x004e220000000a00 */
[----:B------:R-:W-:-:S07]  /*4ca0*/  IMAD.MOV.U32 R11, RZ, RZ, -0x1 ;  /* 0xffffffffff0b7424 */ /* 0x000fce00078e00ff */
[----:B-1----:R-:W1:Y:S01]  /*4cb0*/  LDC.64 R6, c[0x0][0x3a8] ;  /* 0x0000ea00ff067b82 */ /* 0x002e620000000a00 */
[----:B0-----:R-:W-:-:S05]  /*4cc0*/  IMAD.WIDE R8, R12, 0x4, R8 ;  /* 0x000000040c087825 */ /* 0x001fca00078e0208 */
[----:B------:R0:W-:Y:S01]  /*4cd0*/  STG.E desc[UR8][R8.64], R11 ;  /* 0x0000000b08007986 */ /* 0x0001e2000c101908 */
[C---:B-1----:R-:W-:Y:S01]  /*4ce0*/  IMAD.WIDE R6, R12.reuse, 0x4, R6 ;  /* 0x000000040c067825 */ /* 0x042fe200078e0206 */
[----:B------:R-:W-:-:S04]  /*4cf0*/  IADD3 R12, PT, PT, R12, 0x2, RZ ;  /* 0x000000020c0c7810 */ /* 0x000fc80007ffe0ff */
[----:B------:R0:W-:Y:S04]  /*4d00*/  STG.E desc[UR8][R6.64], R17 ;  /* 0x0000001106007986 */ /* 0x0001e8000c101908 */
[----:B------:R0:W-:Y:S04]  /*4d10*/  STG.E desc[UR8][R8.64+0x4], R11 ;  /* 0x0000040b08007986 */ /* 0x0001e8000c101908 */
[----:B------:R0:W-:Y:S02]  /*4d20*/  STG.E desc[UR8][R6.64+0x4], R17 ;  /* 0x0000041106007986 */ /* 0x0001e4000c101908 */
.L_x_57:
[----:B------:R-:W-:Y:S05]  /*4d30*/  BSYNC.RECONVERGENT B1 ;  /* 0x0000000000017941 */ /* 0x000fea0003800200 */
.L_x_56:
[----:B---3--:R-:W-:-:S04]  /*4d40*/  @!P2 IMAD.WIDE R2, R12, 0x4, R2 ;  /* 0x000000040c02a825 */ /* 0x008fc800078e0202 */
[----:B----4-:R-:W-:Y:S01]  /*4d50*/  @!P2 IMAD.WIDE R4, R12, 0x4, R4 ;  /* 0x000000040c04a825 */ /* 0x010fe200078e0204 */
[----:B------:R3:W-:Y:S04]  /*4d60*/  @!P2 STG.E desc[UR8][R2.64], R13 ;  /* 0x0000000d0200a986 */ /* 0x0007e8000c101908 */
[----:B------:R3:W-:Y:S02]  /*4d70*/  @!P2 STG.E desc[UR8][R4.64], R17 ;  /* 0x000000110400a986 */ /* 0x0007e4000c101908 */
.L_x_42:
[----:B------:R-:W-:Y:S05]  /*4d80*/  BSYNC.RECONVERGENT B0 ;  /* 0x0000000000007941 */ /* 0x000fea0003800200 */
.L_x_38:
[----:B------:R-:W-:Y:S05]  /*4d90*/  @P0 BRA `(.L_x_58) ;  /* 0xffffffe400480947 */ /* 0x000fea000383ffff */
[----:B------:R-:W5:Y:S01]  /*4da0*/  LDCU UR4, c[0x0][0x3d4] ;  /* 0x00007a80ff0477ac */ /* 0x000f620008000800 */
[----:B------:R-:W-:-:S05]  /*4db0*/  IMAD.IADD R25, R26, 0x1, R25 ;  /* 0x000000011a197824 */ /* 0x000fca00078e0219 */
[----:B-----5:R-:W-:-:S13]  /*4dc0*/  ISETP.GE.AND P0, PT, R25, UR4, PT ;  /* 0x0000000419007c0c */ /* 0x020fda000bf06270 */
[----:B------:R-:W-:Y:S05]  /*4dd0*/  @!P0 BRA `(.L_x_59) ;  /* 0xffffffb400008947 */ /* 0x000fea000383ffff */
[----:B------:R-:W-:Y:S05]  /*4de0*/  EXIT ;  /* 0x000000000000794d */ /* 0x000fea0003800000 */
.L_x_1:
[----:B0-----:R-:W0:Y:S01]  /*4df0*/  LDC.64 R2, c[0x0][0x3c0] ;  /* 0x0000f000ff027b82 */ /* 0x001e220000000a00 */
[----:B-1----:R-:W1:Y:S07]  /*4e00*/  LDCU UR4, c[0x0][0x3c8] ;  /* 0x00007900ff0477ac */ /* 0x002e6e0008000800 */
[----:B--2---:R-:W2:Y:S01]  /*4e10*/  LDC.64 R4, c[0x0][0x3b8] ;  /* 0x0000ee00ff047b82 */ /* 0x004ea20000000a00 */
[----:B0-----:R-:W-:-:S05]  /*4e20*/  IMAD.WIDE R2, R25, 0x4, R2 ;  /* 0x0000000419027825 */ /* 0x001fca00078e0202 */
[----:B------:R-:W2:Y:S02]  /*4e30*/  LDG.E R27, desc[UR8][R2.64] ;  /* 0x00000008021b7981 */ /* 0x000ea4000c1e1900 */
[----:B--2---:R-:W-:-:S05]  /*4e40*/  IMAD.WIDE R4, R27, 0x4, R4 ;  /* 0x000000041b047825 */ /* 0x004fca00078e0204 */
[----:B------:R-:W2:Y:S04]  /*4e50*/  LDG.E R17, desc[UR8][R4.64] ;  /* 0x0000000804117981 */ /* 0x000ea8000c1e1900 */
[----:B------:R-:W2:Y:S01]  /*4e60*/  LDG.E R16, desc[UR8][R4.64+0x4] ;  /* 0x0000040804107981 */ /* 0x000ea2000c1e1900 */
[----:B-1----:R-:W-:Y:S01]  /*4e70*/  IMAD R14, R25, UR4, RZ ;  /* 0x00000004190e7c24 */ /* 0x002fe2000f8e02ff */
[----:B------:R-:W-:Y:S04]  /*4e80*/  BSSY.RECONVERGENT B0, `(.L_x_60) ;  /* 0x00000f0000007945 */ /* 0x000fe80003800200 */
[----:B----4-:R-:W-:Y:S01]  /*4e90*/  MOV R13, R14 ;  /* 0x0000000e000d7202 */ /* 0x010fe20000000f00 */
[----:B--23--:R-:W-:-:S05]  /*4ea0*/  IMAD.IADD R15, R16, 0x1, -R17 ;  /* 0x00000001100f7824 */ /* 0x00cfca00078e0a11 */
[----:B------:R-:W-:-:S13]  /*4eb0*/  ISETP.GT.AND P0, PT, R15, RZ, PT ;  /* 0x000000ff0f00720c */ /* 0x000fda0003f04270 */
[----:B------:R-:W-:Y:S05]  /*4ec0*/  @!P0 BRA `(.L_x_61) ;  /* 0x0000000c00ac8947 */ /* 0x000fea0003800000 */
[----:B------:R-:W-:Y:S01]  /*4ed0*/  VIMNMX R0, PT, PT, R15, UR4, PT ;  /* 0x000000040f007c48 */ /* 0x000fe2000bfe0100 */
        /* <DEDUP_REMOVED lines=12> */
[----:B------:R-:W-:Y:S02]  /*4fa0*/  HFMA2 R4, -RZ, RZ, 0, 0 ;  /* 0x00000000ff047431 */ /* 0x000fe400000001ff */
[----:B------:R-:W-:Y:S01]  /*4fb0*/  IMAD.MOV R7, RZ, RZ, -R15 ;  /* 0x000000ffff077224 */ /* 0x000fe200078e0a0f */
[----:B------:R-:W-:Y:S01]  /*4fc0*/  LOP3.LUT R3, R0, 0x7ffffffc, RZ, 0xc0, !PT ;  /* 0x7ffffffc00037812 */ /* 0x000fe200078ec0ff */
[----:B------:R-:W-:Y:S01]  /*4fd0*/  BSSY.RECONVERGENT B2, `(.L_x_64) ;  /* 0x000006b000027945 */ /* 0x000fe20003800200 */
[----:B------:R-:W-:Y:S01]  /*4fe0*/  ISETP.NE.U32.AND P0, PT, R15, RZ, PT ;  /* 0x000000ff0f00720c */ /* 0x000fe20003f05070 */
[----:B------:R-:W-:Y:S01]  /*4ff0*/  IMAD.MOV.U32 R11, RZ, RZ, R24 ;  /* 0x000000ffff0b7224 */ /* 0x000fe200078e0018 */
[----:B------:R-:W-:Y:S01]  /*5000*/  MOV R29, R19 ;  /* 0x00000013001d7202 */ /* 0x000fe20000000f00 */
[----:B------:R-:W-:Y:S01]  /*5010*/  IMAD.MOV.U32 R28, RZ, RZ, RZ ;  /* 0x000000ffff1c7224 */ /* 0x000fe200078e00ff */
[----:B------:R-:W-:Y:S01]  /*5020*/  LOP3.LUT R13, RZ, R15, RZ, 0x33, !PT ;  /* 0x0000000fff0d7212 */ /* 0x000fe200078e33ff */
[----:B------:R-:W-:Y:S01]  /*5030*/  IMAD.MOV.U32 R12, RZ, RZ, R14 ;  /* 0x000000ffff0c7224 */ /* 0x000fe200078e000e */
[----:B0-----:R-:W0:Y:S02]  /*5040*/  MUFU.RCP R6, R6 ;  /* 0x0000000600067308 */ /* 0x001e240000001000 */
[----:B0-----:R-:W-:-:S06]  /*5050*/  VIADD R5, R6, 0xffffffe ;  /* 0x0ffffffe06057836 */ /* 0x001fcc0000000000 */
[----:B------:R-:W0:Y:S02]  /*5060*/  F2I.FTZ.U32.TRUNC.NTZ R5, R5 ;  /* 0x0000000500057305 */ /* 0x000e24000021f000 */
[----:B0-----:R-:W-:-:S04]  /*5070*/  IMAD R7, R7, R5, RZ ;  /* 0x0000000507077224 */ /* 0x001fc800078e02ff */
[----:B------:R-:W-:-:S04]  /*5080*/  IMAD.HI.U32 R0, R5, R7, R4 ;  /* 0x0000000705007227 */ /* 0x000fc800078e0004 */
[----:B------:R-:W-:-:S07]  /*5090*/  IMAD.MOV.U32 R4, RZ, RZ, R21 ;  /* 0x000000ffff047224 */ /* 0x000fce00078e0015 */
.L_x_65:
[----:B------:R-:W-:Y:S02]  /*50a0*/  SHF.R.U32.HI R6, RZ, 0x2, R29 ;  /* 0x00000002ff067819 */ /* 0x000fe4000001161d */
[----:B------:R-:W-:Y:S02]  /*50b0*/  SHF.L.U32 R5, R4, 0x4, RZ ;  /* 0x0000000404057819 */ /* 0x000fe400000006ff */
[----:B------:R-:W-:-:S05]  /*50c0*/  LOP3.LUT R6, R6, R29, RZ, 0x3c, !PT ;  /* 0x0000001d06067212 */ /* 0x000fca00078e3cff */
[----:B-1----:R-:W-:-:S05]  /*50d0*/  IMAD.SHL.U32 R7, R6, 0x2, RZ ;  /* 0x0000000206077824 */ /* 0x002fca00078e00ff */
[----:B------:R-:W-:-:S04]  /*50e0*/  LOP3.LUT R5, R4, R5, R7, 0x96, !PT ;  /* 0x0000000504057212 */ /* 0x000fc800078e9607 */
[----:B------:R-:W-:-:S04]  /*50f0*/  LOP3.LUT R24, R5, R6, RZ, 0x3c, !PT ;  /* 0x0000000605187212 */ /* 0x000fc800078e3cff */
[----:B------:R-:W-:-:S05]  /*5100*/  IADD3 R5, PT, PT, R11, 0x587c5, R24 ;  /* 0x000587c50b057810 */ /* 0x000fca0007ffe018 */
        /* <DEDUP_REMOVED lines=10> */
[----:B0-----:R-:W-:-:S05]  /*51b0*/  IMAD.WIDE.U32 R8, R9, 0x4, R6 ;  /* 0x0000000409087825 */ /* 0x001fca00078e0006 */
[----:B------:R0:W2:Y:S01]  /*51c0*/  LDG.E R5, desc[UR8][R8.64] ;  /* 0x0000000808057981 */ /* 0x0000a2000c1e1900 */
[----:B------:R-:W-:-:S04]  /*51d0*/  SHF.R.U32.HI R19, RZ, 0x2, R20 ;  /* 0x00000002ff137819 */ /* 0x000fc80000011614 */
[----:B------:R-:W-:Y:S01]  /*51e0*/  LOP3.LUT R21, R19, R20, RZ, 0x3c, !PT ;  /* 0x0000001413157212 */ /* 0x000fe200078e3cff */
[----:B------:R-:W-:-:S03]  /*51f0*/  IMAD.SHL.U32 R19, R24, 0x10, RZ ;  /* 0x0000001018137824 */ /* 0x000fc600078e00ff */
[----:B------:R-:W-:Y:S01]  /*5200*/  SHF.L.U32 R10, R21, 0x1, RZ ;  /* 0x00000001150a7819 */ /* 0x000fe200000006ff */
[----:B0-----:R-:W0:Y:S03]  /*5210*/  LDC.64 R8, c[0x0][0x388] ;  /* 0x0000e200ff087b82 */ /* 0x001e260000000a00 */
[----:B------:R-:W-:-:S04]  /*5220*/  LOP3.LUT R10, R24, R19, R10, 0x96, !PT ;  /* 0x00000013180a7212 */ /* 0x000fc800078e960a */
[----:B------:R-:W-:Y:S01]  /*5230*/  LOP3.LUT R10, R10, R21, RZ, 0x3c, !PT ;  /* 0x000000150a0a7212 */ /* 0x000fe200078e3cff */
[----:B------:R-:W1:Y:S03]  /*5240*/  LDC.64 R18, c[0x0][0x380] ;  /* 0x0000e000ff127b82 */ /* 0x000e660000000a00 */
[----:B------:R-:W-:-:S05]  /*5250*/  IADD3 R20, PT, PT, R11, 0xb0f8a, R10 ;  /* 0x000b0f8a0b147810 */ /* 0x000fca0007ffe00a */
[----:B------:R-:W-:-:S04]  /*5260*/  IMAD.HI.U32 R21, R0, R20, RZ ;  /* 0x0000001400157227 */ /* 0x000fc800078e00ff */
[----:B------:R-:W-:-:S04]  /*5270*/  IMAD.MOV R21, RZ, RZ, -R21 ;  /* 0x000000ffff157224 */ /* 0x000fc800078e0a15 */
[----:B------:R-:W-:Y:S02]  /*5280*/  IMAD R20, R15, R21, R20 ;  /* 0x000000150f147224 */ /* 0x000fe400078e0214 */
[----:B0-----:R-:W-:-:S03]  /*5290*/  IMAD.WIDE R8, R12, 0x4, R8 ;  /* 0x000000040c087825 */ /* 0x001fc600078e0208 */
[----:B------:R-:W-:Y:S01]  /*52a0*/  ISETP.GE.U32.AND P1, PT, R20, R15, PT ;  /* 0x0000000f1400720c */ /* 0x000fe20003f26070 */
[----:B-1----:R-:W-:-:S12]  /*52b0*/  IMAD.WIDE R18, R12, 0x4, R18 ;  /* 0x000000040c127825 */ /* 0x002fd800078e0212 */
[----:B------:R-:W-:-:S04]  /*52c0*/  @P1 IADD3 R20, PT, PT, -R15, R20, RZ ;  /* 0x000000140f141210 */ /* 0x000fc80007ffe1ff */
[----:B------:R-:W-:-:S13]  /*52d0*/  ISETP.GE.U32.AND P1, PT, R20, R15, PT ;  /* 0x0000000f1400720c */ /* 0x000fda0003f26070 */
[----:B------:R-:W-:-:S05]  /*52e0*/  @P1 IMAD.IADD R20, R20, 0x1, -R15 ;  /* 0x0000000114141824 */ /* 0x000fca00078e0a0f */
[----:B------:R-:W-:-:S05]  /*52f0*/  SEL R20, R13, R20, !P0 ;  /* 0x000000140d147207 */ /* 0x000fca0004000000 */
[----:B------:R-:W-:-:S04]  /*5300*/  IMAD.IADD R21, R17, 0x1, R20 ;  /* 0x0000000111157824 */ /* 0x000fc800078e0214 */
[----:B------:R-:W-:Y:S01]  /*5310*/  IMAD.WIDE.U32 R20, R21, 0x4, R6 ;  /* 0x0000000415147825 */ /* 0x000fe200078e0006 */
[----:B--2---:R0:W-:Y:S04]  /*5320*/  STG.E desc[UR8][R18.64], R5 ;  /* 0x0000000512007986 */ /* 0x0041e8000c101908 */
[----:B------:R-:W-:Y:S04]  /*5330*/  STG.E desc[UR8][R8.64], R27 ;  /* 0x0000001b08007986 */ /* 0x000fe8000c101908 */
[----:B------:R-:W2:Y:S01]  /*5340*/  LDG.E R21, desc[UR8][R20.64] ;  /* 0x0000000814157981 */ /* 0x000ea2000c1e1900 */
[----:B0-----:R-:W-:-:S04]  /*5350*/  SHF.R.U32.HI R5, RZ, 0x2, R22 ;  /* 0x00000002ff057819 */ /* 0x001fc80000011616 */
[----:B------:R-:W-:Y:S01]  /*5360*/  LOP3.LUT R22, R5, R22, RZ, 0x3c, !PT ;  /* 0x0000001605167212 */ /* 0x000fe200078e3cff */
[----:B------:R-:W-:-:S03]  /*5370*/  IMAD.SHL.U32 R5, R10, 0x10, RZ ;  /* 0x000000100a057824 */ /* 0x000fc600078e00ff */
[----:B------:R-:W-:-:S04]  /*5380*/  SHF.L.U32 R29, R22, 0x1, RZ ;  /* 0x00000001161d7819 */ /* 0x000fc800000006ff */
[----:B------:R-:W-:-:S04]  /*5390*/  LOP3.LUT R5, R10, R5, R29, 0x96, !PT ;  /* 0x000000050a057212 */ /* 0x000fc800078e961d */
        /* <DEDUP_REMOVED lines=11> */
[----:B------:R-:W-:Y:S01]  /*5450*/  STG.E desc[UR8][R8.64+0x4], R27 ;  /* 0x0000041b08007986 */ /* 0x000fe2000c101908 */
[----:B0-----:R-:W-:-:S04]  /*5460*/  IMAD.IADD R21, R17, 0x1, R22 ;  /* 0x0000000111157824 */ /* 0x001fc800078e0216 */
[----:B------:R-:W-:-:S06]  /*5470*/  IMAD.WIDE.U32 R20, R21, 0x4, R6 ;  /* 0x0000000415147825 */ /* 0x000fcc00078e0006 */
[----:B------:R0:W2:Y:S01]  /*5480*/  LDG.E R21, desc[UR8][R20.64] ;  /* 0x0000000814157981 */ /* 0x0000a2000c1e1900 */
[----:B------:R-:W-:Y:S02]  /*5490*/  SHF.R.U32.HI R22, RZ, 0x2, R23 ;  /* 0x00000002ff167819 */ /* 0x000fe40000011617 */
[----:B------:R-:W-:Y:S02]  /*54a0*/  IADD3 R11, PT, PT, R11, 0x161f14, RZ ;  /* 0x00161f140b0b7810 */ /* 0x000fe40007ffe0ff */
[----:B------:R-:W-:Y:S01]  /*54b0*/  LOP3.LUT R23, R22, R23, RZ, 0x3c, !PT ;  /* 0x0000001716177212 */ /* 0x000fe200078e3cff */
[----:B------:R-:W-:-:S03]  /*54c0*/  IMAD.SHL.U32 R22, R5, 0x10, RZ ;  /* 0x0000001005167824 */ /* 0x000fc600078e00ff */
[----:B------:R-:W-:-:S04]  /*54d0*/  SHF.L.U32 R29, R23, 0x1, RZ ;  /* 0x00000001171d7819 */ /* 0x000fc800000006ff */
[----:B------:R-:W-:Y:S01]  /*54e0*/  LOP3.LUT R22, R5, R22, R29, 0x96, !PT ;  /* 0x0000001605167212 */ /* 0x000fe200078e961d */
[----:B------:R-:W-:-:S03]  /*54f0*/  IMAD.MOV.U32 R29, RZ, RZ, R4 ;  /* 0x000000ffff1d7224 */ /* 0x000fc600078e0004 */
[----:B------:R-:W-:-:S05]  /*5500*/  LOP3.LUT R4, R22, R23, RZ, 0x3c, !PT ;  /* 0x0000001716047212 */ /* 0x000fca00078e3cff */
[----:B------:R-:W-:-:S04]  /*5510*/  IMAD.IADD R22, R4, 0x1, R11 ;  /* 0x0000000104167824 */ /* 0x000fc800078e020b */
[----:B0-----:R-:W-:-:S04]  /*5520*/  IMAD.HI.U32 R20, R0, R22, RZ ;  /* 0x0000001600147227 */ /* 0x001fc800078e00ff */
        /* <DEDUP_REMOVED lines=16> */
[----:B------:R-:W-:Y:S01]  /*5630*/  ISETP.NE.AND P1, PT, R28, R3, PT ;  /* 0x000000031c00720c */ /* 0x000fe20003f25270 */
[----:B------:R-:W-:Y:S01]  /*5640*/  IMAD.MOV.U32 R23, RZ, RZ, R5 ;  /* 0x000000ffff177224 */ /* 0x000fe200078e0005 */
[----:B--2---:R1:W-:Y:S04]  /*5650*/  STG.E desc[UR8][R18.64+0xc], R7 ;  /* 0x00000c0712007986 */ /* 0x0043e8000c101908 */
[----:B------:R1:W-:Y:S07]  /*5660*/  STG.E desc[UR8][R8.64+0xc], R27 ;  /* 0x00000c1b08007986 */ /* 0x0003ee000c101908 */
[----:B------:R-:W-:Y:S05]  /*5670*/  @P1 BRA `(.L_x_65) ;  /* 0xfffffff800881947 */ /* 0x000fea000383ffff */
[----:B------:R-:W-:Y:S05]  /*5680*/  BSYNC.RECONVERGENT B2 ;  /* 0x0000000000027941 */ /* 0x000fea0003800200 */
.L_x_64:
[----:B-1----:R-:W-:Y:S01]  /*5690*/  IMAD.MOV.U32 R19, RZ, RZ, R29 ;  /* 0x000000ffff137224 */ /* 0x002fe200078e001d */
[----:B------:R-:W-:-:S07]  /*56a0*/  MOV R18, R24 ;  /* 0x0000001800127202 */ /* 0x000fce0000000f00 */
.L_x_63:
[----:B------:R-:W-:Y:S05]  /*56b0*/  BSYNC.RECONVERGENT B1 ;  /* 0x0000000000017941 */ /* 0x000fea0003800200 */
.L_x_62:
[----:B------:R-:W-:Y:S01]  /*56c0*/  ISETP.NE.AND P0, PT, R2, RZ, PT ;  /* 0x000000ff0200720c */ /* 0x000fe20003f05270 */
[----:B------:R-:W-:Y:S01]  /*56d0*/  IMAD.MOV.U32 R21, RZ, RZ, R4 ;  /* 0x000000ffff157224 */ /* 0x000fe200078e0004 */
[----:B------:R-:W-:Y:S01]  /*56e0*/  MOV R22, R10 ;  /* 0x0000000a00167202 */ /* 0x000fe20000000f00 */
[----:B------:R-:W-:Y:S01]  /*56f0*/  IMAD.MOV.U32 R23, RZ, RZ, R5 ;  /* 0x000000ffff177224 */ /* 0x000fe200078e0005 */
[----:B------:R-:W-:Y:S01]  /*5700*/  MOV R13, R12 ;  /* 0x0000000c000d7202 */ /* 0x000fe20000000f00 */
[----:B------:R-:W-:Y:S02]  /*5710*/  IMAD.MOV.U32 R20, RZ, RZ, R18 ;  /* 0x000000ffff147224 */ /* 0x000fe400078e0012 */
[----:B------:R-:W-:-:S06]  /*5720*/  IMAD.MOV.U32 R24, RZ, RZ, R11 ;  /* 0x000000ffff187224 */ /* 0x000fcc00078e000b */
[----:B------:R-:W-:Y:S05]  /*5730*/  @!P0 BRA `(.L_x_61) ;  /* 0x0000000400908947 */ /* 0x000fea0003800000 */
[----:B------:R-:W0:Y:S01]  /*5740*/  I2F.U32.RP R8, R15 ;  /* 0x0000000f00087306 */ /* 0x000e220000209000 */
[----:B------:R-:W-:Y:S01]  /*5750*/  SHF.R.U32.HI R0, RZ, 0x2, R19 ;  /* 0x00000002ff007819 */ /* 0x000fe20000011613 */
[----:B------:R-:W-:Y:S01]  /*5760*/  IMAD.MOV R9, RZ, RZ, -R15 ;  /* 0x000000ffff097224 */ /* 0x000fe200078e0a0f */
[----:B------:R-:W-:Y:S01]  /*5770*/  SHF.L.U32 R3, R4, 0x4, RZ ;  /* 0x0000000404037819 */ /* 0x000fe200000006ff */
[----:B------:R-:W-:Y:S01]  /*5780*/  VIADD R24, R11, 0x587c5 ;  /* 0x000587c50b187836 */ /* 0x000fe20000000000 */
[----:B------:R-:W-:Y:S01]  /*5790*/  LOP3.LUT R0, R0, R19, RZ, 0x3c, !PT ;  /* 0x0000001300007212 */ /* 0x000fe200078e3cff */
[----:B------:R-:W1:Y:S04]  /*57a0*/  LDC.64 R30, c[0x0][0x380] ;  /* 0x0000e000ff1e7b82 */ /* 0x000e680000000a00 */
[----:B------:R-:W-:Y:S01]  /*57b0*/  IMAD.SHL.U32 R6, R0, 0x2, RZ ;  /* 0x0000000200067824 */ /* 0x000fe200078e00ff */
[----:B0-----:R-:W0:Y:S04]  /*57c0*/  MUFU.RCP R8, R8 ;  /* 0x0000000800087308 */ /* 0x001e280000001000 */
[----:B------:R-:W-:Y:S01]  /*57d0*/  LOP3.LUT R3, R4, R3, R6, 0x96, !PT ;  /* 0x0000000304037212 */ /* 0x000fe200078e9606 */
[----:B------:R-:W-:-:S03]  /*57e0*/  HFMA2 R6, -RZ, RZ, 0, 0 ;  /* 0x00000000ff067431 */ /* 0x000fc600000001ff */
[----:B------:R-:W-:Y:S01]  /*57f0*/  LOP3.LUT R3, R3, R0, RZ, 0x3c, !PT ;  /* 0x0000000003037212 */ /* 0x000fe200078e3cff */
[----:B0-----:R-:W-:-:S06]  /*5800*/  VIADD R7, R8, 0xffffffe ;  /* 0x0ffffffe08077836 */ /* 0x001fcc0000000000 */
[----:B------:R-:W0:Y:S02]  /*5810*/  F2I.FTZ.U32.TRUNC.NTZ R7, R7 ;  /* 0x0000000700077305 */ /* 0x000e24000021f000 */
[----:B0-----:R-:W-:-:S04]  /*5820*/  IMAD R9, R9, R7, RZ ;  /* 0x0000000709097224 */ /* 0x001fc800078e02ff */
[----:B------:R-:W-:Y:S01]  /*5830*/  IMAD.HI.U32 R0, R7, R9, R6 ;  /* 0x0000000907007227 */ /* 0x000fe200078e0006 */
[----:B------:R-:W-:-:S03]  /*5840*/  LOP3.LUT R9, RZ, R15, RZ, 0x33, !PT ;  /* 0x0000000fff097212 */ /* 0x000fc600078e33ff */
[----:B------:R-:W-:-:S04]  /*5850*/  IMAD.IADD R6, R3, 0x1, R24 ;  /* 0x0000000103067824 */ /* 0x000fc800078e0218 */
[----:B------:R-:W-:-:S04]  /*5860*/  IMAD.HI.U32 R7, R0, R6, RZ ;  /* 0x0000000600077227 */ /* 0x000fc800078e00ff */
[----:B------:R-:W-:-:S04]  /*5870*/  IMAD.MOV R7, RZ, RZ, -R7 ;  /* 0x000000ffff077224 */ /* 0x000fc800078e0a07 */
[----:B------:R-:W-:Y:S02]  /*5880*/  IMAD R8, R15, R7, R6 ;  /* 0x000000070f087224 */ /* 0x000fe400078e0206 */
[----:B------:R-:W0:Y:S03]  /*5890*/  LDC.64 R6, c[0x0][0x3b0] ;  /* 0x0000ec00ff067b82 */ /* 0x000e260000000a00 */
[----:B------:R-:W-:-:S13]  /*58a0*/  ISETP.GE.U32.AND P0, PT, R8, R15, PT ;  /* 0x0000000f0800720c */ /* 0x000fda0003f06070 */
[C---:B------:R-:W-:Y:S02]  /*58b0*/  @P0 IADD3 R8, PT, PT, -R15.reuse, R8, RZ ;  /* 0x000000080f080210 */ /* 0x040fe40007ffe1ff */
[----:B------:R-:W-:Y:S02]  /*58c0*/  ISETP.NE.U32.AND P0, PT, R15, RZ, PT ;  /* 0x000000ff0f00720c */ /* 0x000fe40003f05070 */
[----:B------:R-:W-:-:S13]  /*58d0*/  ISETP.GE.U32.AND P1, PT, R8, R15, PT ;  /* 0x0000000f0800720c */ /* 0x000fda0003f26070 */
[----:B------:R-:W-:-:S05]  /*58e0*/  @P1 IMAD.IADD R8, R8, 0x1, -R15 ;  /* 0x0000000108081824 */ /* 0x000fca00078e0a0f */
[----:B------:R-:W-:-:S05]  /*58f0*/  SEL R8, R9, R8, !P0 ;  /* 0x0000000809087207 */ /* 0x000fca0004000000 */
[----:B------:R-:W-:Y:S02]  /*5900*/  IMAD.IADD R21, R17, 0x1, R8 ;  /* 0x0000000111157824 */ /* 0x000fe400078e0208 */
[----:B------:R-:W2:Y:S02]  /*5910*/  LDC.64 R8, c[0x0][0x388] ;  /* 0x0000e200ff087b82 */ /* 0x000ea40000000a00 */
[----:B0-----:R-:W-:-:S05]  /*5920*/  IMAD.WIDE.U32 R20, R21, 0x4, R6 ;  /* 0x0000000415147825 */ /* 0x001fca00078e0006 */
[----:B------:R0:W3:Y:S01]  /*5930*/  LDG.E R29, desc[UR8][R20.64] ;  /* 0x00000008141d7981 */ /* 0x0000e2000c1e1900 */
[----:B-1----:R-:W-:Y:S01]  /*5940*/  IMAD.WIDE R30, R12, 0x4, R30 ;  /* 0x000000040c1e7825 */ /* 0x002fe200078e021e */
[----:B------:R-:W-:Y:S02]  /*5950*/  ISETP.NE.AND P1, PT, R2, 0x1, PT ;  /* 0x000000010200780c */ /* 0x000fe40003f25270 */
[----:B------:R-:W-:Y:S01]  /*5960*/  IADD3 R13, PT, PT, R12, 0x1, RZ ;  /* 0x000000010c0d7810 */ /* 0x000fe20007ffe0ff */
[----:B------:R-:W-:Y:S02]  /*5970*/  IMAD.MOV.U32 R23, RZ, RZ, R4 ;  /* 0x000000ffff177224 */ /* 0x000fe400078e0004 */
[----:B------:R-:W-:Y:S02]  /*5980*/  IMAD.MOV.U32 R22, RZ, RZ, R5 ;  /* 0x000000ffff167224 */ /* 0x000fe400078e0005 */
[----:B------:R-:W-:Y:S01]  /*5990*/  IMAD.MOV.U32 R19, RZ, RZ, R18 ;  /* 0x000000ffff137224 */ /* 0x000fe200078e0012 */
[----:B0-----:R-:W-:Y:S01]  /*59a0*/  MOV R20, R10 ;  /* 0x0000000a00147202 */ /* 0x001fe20000000f00 */
[----:B------:R-:W-:-:S02]  /*59b0*/  IMAD.MOV.U32 R21, RZ, RZ, R3 ;  /* 0x000000ffff157224 */ /* 0x000fc400078e0003 */
[----:B--2---:R-:W-:Y:S01]  /*59c0*/  IMAD.WIDE R8, R12, 0x4, R8 ;  /* 0x000000040c087825 */ /* 0x004fe200078e0208 */
[----:B---3--:R0:W-:Y:S04]  /*59d0*/  STG.E desc[UR8][R30.64], R29 ;  /* 0x0000001d1e007986 */ /* 0x0081e8000c101908 */
[----:B------:R0:W-:Y:S01]  /*59e0*/  STG.E desc[UR8][R8.64], R27 ;  /* 0x0000001b08007986 */ /* 0x0001e2000c101908 */
[----:B------:R-:W-:Y:S05]  /*59f0*/  @!P1 BRA `(.L_x_61) ;  /* 0x0000000000e09947 */ /* 0x000fea0003800000 */
[----:B------:R-:W-:Y:S01]  /*5a00*/  SHF.R.U32.HI R13, RZ, 0x2, R18 ;  /* 0x00000002ff0d7819 */ /* 0x000fe20000011612 */
[----:B------:R-:W-:-:S03]  /*5a10*/  VIADD R24, R11, 0xb0f8a ;  /* 0x000b0f8a0b187836 */ /* 0x000fc60000000000 */
[----:B------:R-:W-:Y:S02]  /*5a20*/  LOP3.LUT R13, R13, R18, RZ, 0x3c, !PT ;  /* 0x000000120d0d7212 */ /* 0x000fe400078e3cff */
[----:B------:R-:W-:-:S03]  /*5a30*/  SHF.L.U32 R18, R3, 0x4, RZ ;  /* 0x0000000403127819 */ /* 0x000fc600000006ff */
[----:B------:R-:W-:-:S05]  /*5a40*/  IMAD.SHL.U32 R19, R13, 0x2, RZ ;  /* 0x000000020d137824 */ /* 0x000fca00078e00ff */
[----:B------:R-:W-:-:S04]  /*5a50*/  LOP3.LUT R18, R3, R18, R19, 0x96, !PT ;  /* 0x0000001203127212 */ /* 0x000fc800078e9613 */
[----:B0-----:R-:W-:-:S04]  /*5a60*/  LOP3.LUT R29, R18, R13, RZ, 0x3c, !PT ;  /* 0x0000000d121d7212 */ /* 0x001fc800078e3cff */
[----:B------:R-:W-:-:S05]  /*5a70*/  IADD3 R13, PT, PT, R29, R24, RZ ;  /* 0x000000181d0d7210 */ /* 0x000fca0007ffe0ff */
[----:B------:R-:W-:-:S04]  /*5a80*/  IMAD.HI.U32 R18, R0, R13, RZ ;  /* 0x0000000d00127227 */ /* 0x000fc800078e00ff */
[----:B------:R-:W-:-:S04]  /*5a90*/  IMAD.MOV R18, RZ, RZ, -R18 ;  /* 0x000000ffff127224 */ /* 0x000fc800078e0a12 */
[----:B------:R-:W-:Y:S01]  /*5aa0*/  IMAD R20, R15, R18, R13 ;  /* 0x000000120f147224 */ /* 0x000fe200078e020d */
[----:B------:R-:W-:-:S04]  /*5ab0*/  LOP3.LUT R18, RZ, R15, RZ, 0x33, !PT ;  /* 0x0000000fff127212 */ /* 0x000fc800078e33ff */
        /* <DEDUP_REMOVED lines=8> */
[----:B------:R-:W-:Y:S01]  /*5b40*/  ISETP.NE.AND P1, PT, R2, 0x2, PT ;  /* 0x000000020200780c */ /* 0x000fe20003f25270 */
[----:B------:R-:W-:Y:S01]  /*5b50*/  VIADD R13, R12, 0x2 ;  /* 0x000000020c0d7836 */ /* 0x000fe20000000000 */
[----:B------:R-:W-:Y:S01]  /*5b60*/  MOV R23, R3 ;  /* 0x0000000300177202 */ /* 0x000fe20000000f00 */
[----:B------:R-:W-:Y:S01]  /*5b70*/  IMAD.MOV.U32 R22, RZ, RZ, R4 ;  /* 0x000000ffff167224 */ /* 0x000fe200078e0004 */
[----:B------:R-:W-:Y:S01]  /*5b80*/  MOV R19, R10 ;  /* 0x0000000a00137202 */ /* 0x000fe20000000f00 */
[----:B------:R-:W-:Y:S02]  /*5b90*/  IMAD.MOV.U32 R20, RZ, RZ, R5 ;  /* 0x000000ffff147224 */ /* 0x000fe400078e0005 */
[----:B------:R-:W-:Y:S01]  /*5ba0*/  IMAD.MOV.U32 R21, RZ, RZ, R29 ;  /* 0x000000ffff157224 */ /* 0x000fe200078e001d */
[----:B--2---:R1:W-:Y:S04]  /*5bb0*/  STG.E desc[UR8][R30.64+0x4], R33 ;  /* 0x000004211e007986 */ /* 0x0043e8000c101908 */
[----:B------:R1:W-:Y:S01]  /*5bc0*/  STG.E desc[UR8][R8.64+0x4], R27 ;  /* 0x0000041b08007986 */ /* 0x0003e2000c101908 */
[----:B------:R-:W-:Y:S05]  /*5bd0*/  @!P1 BRA `(.L_x_61) ;  /* 0x0000000000689947 */ /* 0x000fea0003800000 */
[----:B------:R-:W-:Y:S01]  /*5be0*/  SHF.R.U32.HI R13, RZ, 0x2, R10 ;  /* 0x00000002ff0d7819 */ /* 0x000fe2000001160a */
[----:B------:R-:W-:Y:S02]  /*5bf0*/  IMAD.SHL.U32 R2, R29, 0x10, RZ ;  /* 0x000000101d027824 */ /* 0x000fe400078e00ff */
[----:B------:R-:W-:Y:S01]  /*5c00*/  VIADD R24, R11, 0x10974f ;  /* 0x0010974f0b187836 */ /* 0x000fe20000000000 */
[----:B------:R-:W-:-:S04]  /*5c10*/  LOP3.LUT R13, R13, R10, RZ, 0x3c, !PT ;  /* 0x0000000a0d0d7212 */ /* 0x000fc800078e3cff */
[----:B------:R-:W-:-:S04]  /*5c20*/  SHF.L.U32 R10, R13, 0x1, RZ ;  /* 0x000000010d0a7819 */ /* 0x000fc800000006ff */
        /* <DEDUP_REMOVED lines=13> */
[----:B------:R-:W2:Y:S01]  /*5d00*/  LDG.E R7, desc[UR8][R6.64] ;  /* 0x0000000806077981 */ /* 0x000ea2000c1e1900 */
[----:B------:R-:W-:Y:S01]  /*5d10*/  VIADD R13, R12, 0x3 ;  /* 0x000000030c0d7836 */ /* 0x000fe20000000000 */
[----:B------:R-:W-:Y:S01]  /*5d20*/  MOV R22, R3 ;  /* 0x0000000300167202 */ /* 0x000fe20000000f00 */
[----:B------:R-:W-:Y:S02]  /*5d30*/  IMAD.MOV.U32 R23, RZ, RZ, R29 ;  /* 0x000000ffff177224 */ /* 0x000fe400078e001d */
[----:B------:R-:W-:Y:S02]  /*5d40*/  IMAD.MOV.U32 R20, RZ, RZ, R4 ;  /* 0x000000ffff147224 */ /* 0x000fe400078e0004 */
[----:B------:R-:W-:Y:S01]  /*5d50*/  IMAD.MOV.U32 R19, RZ, RZ, R5 ;  /* 0x000000ffff137224 */ /* 0x000fe200078e0005 */
[----:B--2---:R2:W-:Y:S04]  /*5d60*/  STG.E desc[UR8][R30.64+0x8], R7 ;  /* 0x000008071e007986 */ /* 0x0045e8000c101908 */
[----:B------:R2:W-:Y:S02]  /*5d70*/  STG.E desc[UR8][R8.64+0x8], R27 ;  /* 0x0000081b08007986 */ /* 0x0005e4000c101908 */
.L_x_61:
[----:B------:R-:W-:Y:S05]  /*5d80*/  BSYNC.RECONVERGENT B0 ;  /* 0x0000000000007941 */ /* 0x000fea0003800200 */
.L_x_60:
[----:B------:R-:W-:Y:S01]  /*5d90*/  ISETP.GE.AND P0, PT, R15, UR4, PT ;  /* 0x000000040f007c0c */ /* 0x000fe2000bf06270 */
[----:B------:R-:W-:-:S12]  /*5da0*/  BSSY.RECONVERGENT B0, `(.L_x_66) ;  /* 0x0000053000007945 */ /* 0x000fd80003800200 */
[----:B------:R-:W-:Y:S05]  /*5db0*/  @P0 BRA `(.L_x_67) ;  /* 0x0000000400440947 */ /* 0x000fea0003800000 */
[----:B------:R-:W-:Y:S01]  /*5dc0*/  IADD3 R17, PT, PT, R17, UR4, RZ ;  /* 0x0000000411117c10 */ /* 0x000fe2000fffe0ff */
[----:B------:R-:W-:Y:S04]  /*5dd0*/  BSSY.RECONVERGENT B1, `(.L_x_68) ;  /* 0x0000022000017945 */ /* 0x000fe80003800200 */
[----:B------:R-:W-:Y:S02]  /*5de0*/  IMAD.IADD R0, R17, 0x1, -R16 ;  /* 0x0000000111007824 */ /* 0x000fe400078e0a10 */
[----:B------:R-:W-:-:S03]  /*5df0*/  IMAD.IADD R16, R16, 0x1, -R17 ;  /* 0x0000000110107824 */ /* 0x000fc600078e0a11 */
[----:B------:R-:W-:Y:S02]  /*5e00*/  LOP3.LUT R12, R0, 0x7, RZ, 0xc0, !PT ;  /* 0x00000007000c7812 */ /* 0x000fe400078ec0ff */
[----:B------:R-:W-:Y:S02]  /*5e10*/  ISETP.GT.U32.AND P0, PT, R16, -0x8, PT ;  /* 0xfffffff81000780c */ /* 0x000fe40003f04070 */
[----:B------:R-:W-:-:S11]  /*5e20*/  ISETP.NE.AND P1, PT, R12, RZ, PT ;  /* 0x000000ff0c00720c */ /* 0x000fd60003f25270 */
[----:B------:R-:W-:Y:S05]  /*5e30*/  @P0 BRA `(.L_x_69) ;  /* 0x00000000006c0947 */ /* 0x000fea0003800000 */
[----:B------:R-:W3:Y:S01]  /*5e40*/  LDC.64 R2, c[0x0][0x380] ;  /* 0x0000e000ff027b82 */ /* 0x000ee20000000a00 */
[----:B------:R-:W-:Y:S01]  /*5e50*/  HFMA2 R10, -RZ, RZ, 0, 0 ;  /* 0x00000000ff0a7431 */ /* 0x000fe200000001ff */
[----:B------:R-:W-:-:S06]  /*5e60*/  LOP3.LUT R11, R0, 0xfffffff8, RZ, 0xc0, !PT ;  /* 0xfffffff8000b7812 */ /* 0x000fcc00078ec0ff */
[----:B------:R-:W4:Y:S02]  /*5e70*/  LDC.64 R4, c[0x0][0x388] ;  /* 0x0000e200ff047b82 */ /* 0x000f240000000a00 */
.L_x_70:
[----:B0-----:R-:W-:Y:S02]  /*5e80*/  IMAD.MOV.U32 R15, RZ, RZ, -0x1 ;  /* 0xffffffffff0f7424 */ /* 0x001fe400078e00ff */
[----:B0123--:R-:W-:-:S04]  /*5e90*/  IMAD.WIDE R8, R13, 0x4, R2 ;  /* 0x000000040d087825 */ /* 0x00ffc800078e0202 */
[C---:B----4-:R-:W-:Y:S01]  /*5ea0*/  IMAD.WIDE R6, R13.reuse, 0x4, R4 ;  /* 0x000000040d067825 */ /* 0x050fe200078e0204 */
        /* <DEDUP_REMOVED lines=20> */
.L_x_69:
[----:B------:R-:W-:Y:S05]  /*5ff0*/  BSYNC.RECONVERGENT B1 ;  /* 0x0000000000017941 */ /* 0x000fea0003800200 */
.L_x_68:
[----:B------:R-:W-:Y:S05]  /*6000*/  @!P1 BRA `(.L_x_67) ;  /* 0x0000000000b09947 */ /* 0x000fea0003800000 */
[----:B------:R-:W-:Y:S01]  /*6010*/  ISETP.GE.U32.AND P0, PT, R12, 0x4, PT ;  /* 0x000000040c00780c */ /* 0x000fe20003f06070 */
[----:B------:R-:W-:Y:S01]  /*6020*/  BSSY.RECONVERGENT B1, `(.L_x_71) ;  /* 0x0000012000017945 */ /* 0x000fe20003800200 */
[----:B0-----:R-:W-:-:S04]  /*6030*/  LOP3.LUT R6, R0, 0x3, RZ, 0xc0, !PT ;  /* 0x0000000300067812 */ /* 0x001fc800078ec0ff */
[----:B------:R-:W-:-:S07]  /*6040*/  ISETP.NE.AND P1, PT, R6, RZ, PT ;  /* 0x000000ff0600720c */ /* 0x000fce0003f25270 */
[----:B------:R-:W-:Y:S06]  /*6050*/  @!P0 BRA `(.L_x_72) ;  /* 0x0000000000388947 */ /* 0x000fec0003800000 */
[----:B------:R-:W0:Y:S01]  /*6060*/  LDC.64 R4, c[0x0][0x380] ;  /* 0x0000e000ff047b82 */ /* 0x000e220000000a00 */
[----:B--2---:R-:W-:-:S07]  /*6070*/  IMAD.MOV.U32 R7, RZ, RZ, -0x1 ;  /* 0xffffffffff077424 */ /* 0x004fce00078e00ff */
[----:B------:R-:W2:Y:S01]  /*6080*/  LDC.64 R2, c[0x0][0x388] ;  /* 0x0000e200ff027b82 */ /* 0x000ea20000000a00 */
[----:B0-----:R-:W-:-:S05]  /*6090*/  IMAD.WIDE R4, R13, 0x4, R4 ;  /* 0x000000040d047825 */ /* 0x001fca00078e0204 */
[----:B------:R0:W-:Y:S01]  /*60a0*/  STG.E desc[UR8][R4.64], R7 ;  /* 0x0000000704007986 */ /* 0x0001e2000c101908 */
[----:B--2---:R-:W-:-:S04]  /*60b0*/  IMAD.WIDE R2, R13, 0x4, R2 ;  /* 0x000000040d027825 */ /* 0x004fc800078e0202 */
        /* <DEDUP_REMOVED lines=8> */
.L_x_72:
[----:B------:R-:W-:Y:S05]  /*6140*/  BSYNC.RECONVERGENT B1 ;  /* 0x0000000000017941 */ /* 0x000fea0003800200 */
.L_x_71:
[----:B------:R-:W-:Y:S05]  /*6150*/  @!P1 BRA `(.L_x_67) ;  /* 0x00000000005c9947 */ /* 0x000fea0003800000 */
[----:B0-----:R-:W0:Y:S01]  /*6160*/  LDC.64 R2, c[0x0][0x380] ;  /* 0x0000e000ff027b82 */ /* 0x001e220000000a00 */
[----:B------:R-:W-:Y:S01]  /*6170*/  LOP3.LUT R0, R0, 0x1, RZ, 0xc0, !PT ;  /* 0x0000000100007812 */ /* 0x000fe200078ec0ff */
[----:B------:R-:W-:Y:S01]  /*6180*/  BSSY.RECONVERGENT B1, `(.L_x_73) ;  /* 0x0000010000017945 */ /* 0x000fe20003800200 */
[----:B------:R-:W-:Y:S02]  /*6190*/  ISETP.NE.AND P0, PT, R6, 0x1, PT ;  /* 0x000000010600780c */ /* 0x000fe40003f05270 */
[----:B------:R-:W-:-:S03]  /*61a0*/  ISETP.NE.U32.AND P1, PT, R0, 0x1, PT ;  /* 0x000000010000780c */ /* 0x000fc60003f25070 */
[----:B------:R-:W3:Y:S10]  /*61b0*/  LDC.64 R4, c[0x0][0x388] ;  /* 0x0000e200ff047b82 */ /* 0x000ef40000000a00 */
[----:B------:R-:W-:Y:S01]  /*61c0*/  @!P1 MOV R15, 0xffffffff ;  /* 0xffffffff000f9802 */ /* 0x000fe20000000f00 */
[----:B------:R-:W-:Y:S06]  /*61d0*/  @!P0 BRA `(.L_x_74) ;  /* 0x0000000000288947 */ /* 0x000fec0003800000 */
[----:B-12---:R-:W1:Y:S01]  /*61e0*/  LDC.64 R8, c[0x0][0x380] ;  /* 0x0000e000ff087b82 */ /* 0x006e620000000a00 */
        /* <DEDUP_REMOVED lines=9> */
.L_x_74:
[----:B------:R-:W-:Y:S05]  /*6280*/  BSYNC.RECONVERGENT B1 ;  /* 0x0000000000017941 */ /* 0x000fea0003800200 */
.L_x_73:
[----:B0-----:R-:W-:-:S04]  /*6290*/  @!P1 IMAD.WIDE R2, R13, 0x4, R2 ;  /* 0x000000040d029825 */ /* 0x001fc800078e0202 */
[----:B---3--:R-:W-:Y:S01]  /*62a0*/  @!P1 IMAD.WIDE R4, R13, 0x4, R4 ;  /* 0x000000040d049825 */ /* 0x008fe200078e0204 */
[----:B------:R3:W-:Y:S04]  /*62b0*/  @!P1 STG.E desc[UR8][R2.64], R15 ;  /* 0x0000000f02009986 */ /* 0x0007e8000c101908 */
[----:B------:R3:W-:Y:S02]  /*62c0*/  @!P1 STG.E desc[UR8][R4.64], R27 ;  /* 0x0000001b04009986 */ /* 0x0007e4000c101908 */
.L_x_67:
[----:B------:R-:W-:Y:S05]  /*62d0*/  BSYNC.RECONVERGENT B0 ;  /* 0x0000000000007941 */ /* 0x000fea0003800200 */
.L_x_66:
[----:B------:R-:W-:-:S05]  /*62e0*/  UMOV UR4, URZ ;  /* 0x000000ff00047c82 */ /* 0x000fca0008000000 */
.L_x_84:
[----:B0--3--:R-:W0:Y:S01]  /*62f0*/  LDC.64 R2, c[0x0][0x380] ;  /* 0x0000e000ff027b82 */ /* 0x009e220000000a00 */
[----:B----4-:R-:W-:Y:S01]  /*6300*/  IADD3 R11, PT, PT, R14, UR4, RZ ;  /* 0x000000040e0b7c10 */ /* 0x010fe2000fffe0ff */
[----:B------:R-:W3:Y:S04]  /*6310*/  LDCU UR5, c[0x0][0x3c8] ;  /* 0x00007900ff0577ac */ /* 0x000ee80008000800 */
[----:B0-----:R-:W-:-:S05]  /*6320*/  IMAD.WIDE R2, R11, 0x4, R2 ;  /* 0x000000040b027825 */ /* 0x001fca00078e0202 */
[----:B------:R-:W4:Y:S01]  /*6330*/  LDG.E R0, desc[UR8][R2.64] ;  /* 0x0000000802007981 */ /* 0x000f22000c1e1900 */
[----:B------:R-:W-:Y:S01]  /*6340*/  UIADD3 UR4, UPT, UPT, UR4, 0x1, URZ ;  /* 0x0000000104047890 */ /* 0x000fe2000fffe0ff */
[----:B------:R-:W-:Y:S03]  /*6350*/  BSSY.RECONVERGENT B0, `(.L_x_75) ;  /* 0x000005e000007945 */ /* 0x000fe60003800200 */
[----:B---3--:R-:W-:Y:S01]  /*6360*/  UISETP.NE.AND UP0, UPT, UR4, UR5, UPT ;  /* 0x000000050400728c */ /* 0x008fe2000bf05270 */
[----:B----4-:R-:W-:-:S13]  /*6370*/  ISETP.GE.AND P0, PT, R0, 0x1, PT ;  /* 0x000000010000780c */ /* 0x010fda0003f06270 */
[----:B------:R-:W-:Y:S05]  /*6380*/  @!P0 BRA `(.L_x_76) ;  /* 0x0000000400688947 */ /* 0x000fea0003800000 */
[----:B------:R-:W0:Y:S08]  /*6390*/  LDC.64 R2, c[0x0][0x3b8] ;  /* 0x0000ee00ff027b82 */ /* 0x000e300000000a00 */
[----:B------:R-:W3:Y:S01]  /*63a0*/  LDC R6, c[0x0][0x3cc] ;  /* 0x0000f300ff067b82 */ /* 0x000ee20000000800 */
[----:B0-----:R-:W-:-:S05]  /*63b0*/  IMAD.WIDE.U32 R2, R0, 0x4, R2 ;  /* 0x0000000400027825 */ /* 0x001fca00078e0002 */
[----:B------:R-:W4:Y:S04]  /*63c0*/  LDG.E R5, desc[UR8][R2.64] ;  /* 0x0000000802057981 */ /* 0x000f28000c1e1900 */
[----:B--2---:R-:W4:Y:S02]  /*63d0*/  LDG.E R7, desc[UR8][R2.64+0x4] ;  /* 0x0000040802077981 */ /* 0x004f24000c1e1900 */
[----:B----4-:R-:W-:-:S05]  /*63e0*/  IMAD.IADD R4, R7, 0x1, -R5 ;  /* 0x0000000107047824 */ /* 0x010fca00078e0a05 */
[----:B---3--:R-:W-:-:S13]  /*63f0*/  ISETP.GE.AND P0, PT, R4, R6, PT ;  /* 0x000000060400720c */ /* 0x008fda0003f06270 */
[----:B------:R-:W-:Y:S05]  /*6400*/  @P0 BRA `(.L_x_76) ;  /* 0x0000000400480947 */ /* 0x000fea0003800000 */
[----:B------:R-:W-:Y:S01]  /*6410*/  IMAD.IADD R2, R5, 0x1, R6 ;  /* 0x0000000105027824 */ /* 0x000fe200078e0206 */
[----:B------:R-:W-:Y:S01]  /*6420*/  BSSY.RECONVERGENT B1, `(.L_x_77) ;  /* 0x0000023000017945 */ /* 0x000fe20003800200 */
[----:B------:R-:W-:-:S03]  /*6430*/  IMAD R11, R11, R6, RZ ;  /* 0x000000060b0b7224 */ /* 0x000fc600078e02ff */
[C---:B------:R-:W-:Y:S01]  /*6440*/  IADD3 R10, PT, PT, -R7.reuse, R2, RZ ;  /* 0x00000002070a7210 */ /* 0x040fe20007ffe1ff */
[----:B------:R-:W-:-:S03]  /*6450*/  IMAD.IADD R2, R7, 0x1, -R2 ;  /* 0x0000000107027824 */ /* 0x000fc600078e0a02 */
[----:B------:R-:W-:Y:S02]  /*6460*/  LOP3.LUT R16, R10, 0x7, RZ, 0xc0, !PT ;  /* 0x000000070a107812 */ /* 0x000fe400078ec0ff */
[----:B------:R-:W-:Y:S02]  /*6470*/  ISETP.GT.U32.AND P0, PT, R2, -0x8, PT ;  /* 0xfffffff80200780c */ /* 0x000fe40003f04070 */
[----:B------:R-:W-:-:S11]  /*6480*/  ISETP.NE.AND P1, PT, R16, RZ, PT ;  /* 0x000000ff1000720c */ /* 0x000fd60003f25270 */
[----:B------:R-:W-:Y:S05]  /*6490*/  @P0 BRA `(.L_x_78) ;  /* 0x00000000006c0947 */ /* 0x000fea0003800000 */
[----:B------:R-:W0:Y:S01]  /*64a0*/  LDC.64 R2, c[0x0][0x390] ;  /* 0x0000e400ff027b82 */ /* 0x000e220000000a00 */
[----:B------:R-:W-:Y:S01]  /*64b0*/  LOP3.LUT R13, R10, 0xfffffff8, RZ, 0xc0, !PT ;  /* 0xfffffff80a0d7812 */ /* 0x000fe200078ec0ff */
[----:B------:R-:W-:-:S06]  /*64c0*/  IMAD.MOV.U32 R12, RZ, RZ, RZ ;  /* 0x000000ffff0c7224 */ /* 0x000fcc00078e00ff */
[----:B------:R-:W2:Y:S02]  /*64d0*/  LDC.64 R4, c[0x0][0x398] ;  /* 0x0000e600ff047b82 */ /* 0x000ea40000000a00 */
.L_x_79:
[----:B---3--:R-:W-:Y:S01]  /*64e0*/  MOV R15, 0xffffffff ;  /* 0xffffffff000f7802 */ /* 0x008fe20000000f00 */
[----:B01----:R-:W-:-:S04]  /*64f0*/  IMAD.WIDE R8, R11, 0x4, R2 ;  /* 0x000000040b087825 */ /* 0x003fc800078e0202 */
[C---:B--2---:R-:W-:Y:S01]  /*6500*/  IMAD.WIDE R6, R11.reuse, 0x4, R4 ;  /* 0x000000040b067825 */ /* 0x044fe200078e0204 */
[----:B------:R3:W-:Y:S03]  /*6510*/  STG.E desc[UR8][R8.64], R15 ;  /* 0x0000000f08007986 */ /* 0x0007e6000c101908 */
[----:B------:R-:W-:Y:S01]  /*6520*/  VIADD R12, R12, 0x8 ;  /* 0x000000080c0c7836 */ /* 0x000fe20000000000 */
[----:B------:R3:W-:Y:S01]  /*6530*/  STG.E desc[UR8][R6.64], R0 ;  /* 0x0000000006007986 */ /* 0x0007e2000c101908 */
[----:B------:R-:W-:-:S03]  /*6540*/  VIADD R11, R11, 0x8 ;  /* 0x000000080b0b7836 */ /* 0x000fc60000000000 */
        /* <DEDUP_REMOVED lines=16> */
.L_x_78:
[----:B------:R-:W-:Y:S05]  /*6650*/  BSYNC.RECONVERGENT B1 ;  /* 0x0000000000017941 */ /* 0x000fea0003800200 */
.L_x_77:
[----:B------:R-:W-:Y:S05]  /*6660*/  @!P1 BRA `(.L_x_76) ;  /* 0x0000000000b09947 */ /* 0x000fea0003800000 */
[----:B------:R-:W-:Y:S01]  /*6670*/  ISETP.GE.U32.AND P0, PT, R16, 0x4, PT ;  /* 0x000000041000780c */ /* 0x000fe20003f06070 */
[----:B------:R-:W-:Y:S01]  /*6680*/  BSSY.RECONVERGENT B1, `(.L_x_80) ;  /* 0x0000012000017945 */ /* 0x000fe20003800200 */
[----:B---3--:R-:W-:-:S04]  /*6690*/  LOP3.LUT R6, R10, 0x3, RZ, 0xc0, !PT ;  /* 0x000000030a067812 */ /* 0x008fc800078ec0ff */
[----:B------:R-:W-:-:S07]  /*66a0*/  ISETP.NE.AND P1, PT, R6, RZ, PT ;  /* 0x000000ff0600720c */ /* 0x000fce0003f25270 */
[----:B------:R-:W-:Y:S06]  /*66b0*/  @!P0 BRA `(.L_x_81) ;  /* 0x0000000000388947 */ /* 0x000fec0003800000 */
[----:B------:R-:W0:Y:S01]  /*66c0*/  LDC.64 R4, c[0x0][0x390] ;  /* 0x0000e400ff047b82 */ /* 0x000e220000000a00 */
[----:B------:R-:W-:-:S07]  /*66d0*/  MOV R7, 0xffffffff ;  /* 0xffffffff00077802 */ /* 0x000fce0000000f00 */
        /* <DEDUP_REMOVED lines=12> */
.L_x_81:
[----:B------:R-:W-:Y:S05]  /*67a0*/  BSYNC.RECONVERGENT B1 ;  /* 0x0000000000017941 */ /* 0x000fea0003800200 */
.L_x_80:
[----:B------:R-:W-:Y:S05]  /*67b0*/  @!P1 BRA `(.L_x_76) ;  /* 0x00000000005c9947 */ /* 0x000fea0003800000 */
[----:B0-----:R-:W0:Y:S01]  /*67c0*/  LDC.64 R2, c[0x0][0x390] ;  /* 0x0000e400ff027b82 */ /* 0x001e220000000a00 */
[----:B------:R-:W-:Y:S01]  /*67d0*/  LOP3.LUT R10, R10, 0x1, RZ, 0xc0, !PT ;  /* 0x000000010a0a7812 */ /* 0x000fe200078ec0ff */
[----:B------:R-:W-:Y:S01]  /*67e0*/  BSSY.RECONVERGENT B1, `(.L_x_82) ;  /* 0x0000010000017945 */ /* 0x000fe20003800200 */
[----:B------:R-:W-:Y:S02]  /*67f0*/  ISETP.NE.AND P0, PT, R6, 0x1, PT ;  /* 0x000000010600780c */ /* 0x000fe40003f05270 */
[----:B------:R-:W-:-:S03]  /*6800*/  ISETP.NE.U32.AND P1, PT, R10, 0x1, PT ;  /* 0x000000010a00780c */ /* 0x000fc60003f25070 */
[----:B------:R-:W2:Y:S10]  /*6810*/  LDC.64 R4, c[0x0][0x398] ;  /* 0x0000e600ff047b82 */ /* 0x000eb40000000a00 */
[----:B------:R-:W-:Y:S01]  /*6820*/  @!P1 IMAD.MOV.U32 R15, RZ, RZ, -0x1 ;  /* 0xffffffffff0f9424 */ /* 0x000fe200078e00ff */
[----:B------:R-:W-:Y:S06]  /*6830*/  @!P0 BRA `(.L_x_83) ;  /* 0x0000000000288947 */ /* 0x000fec0003800000 */
[----:B-1----:R-:W1:Y:S01]  /*6840*/  LDC.64 R8, c[0x0][0x390] ;  /* 0x0000e400ff087b82 */ /* 0x002e620000000a00 */
[----:B------:R-:W-:-:S07]  /*6850*/  MOV R13, 0xffffffff ;  /* 0xffffffff000d7802 */ /* 0x000fce0000000f00 */
[----:B------:R-:W3:Y:S01]  /*6860*/  LDC.64 R6, c[0x0][0x398] ;  /* 0x0000e600ff067b82 */ /* 0x000ee20000000a00 */
[----:B-1----:R-:W-:-:S05]  /*6870*/  IMAD.WIDE R8, R11, 0x4, R8 ;  /* 0x000000040b087825 */ /* 0x002fca00078e0208 */
[----:B------:R4:W-:Y:S01]  /*6880*/  STG.E desc[UR8][R8.64], R13 ;  /* 0x0000000d08007986 */ /* 0x0009e2000c101908 */
[----:B---3--:R-:W-:-:S04]  /*6890*/  IMAD.WIDE R6, R11, 0x4, R6 ;  /* 0x000000040b067825 */ /* 0x008fc800078e0206 */
[----:B------:R-:W-:Y:S01]  /*68a0*/  VIADD R11, R11, 0x2 ;  /* 0x000000020b0b7836 */ /* 0x000fe20000000000 */
[----:B------:R4:W-:Y:S04]  /*68b0*/  STG.E desc[UR8][R6.64], R0 ;  /* 0x0000000006007986 */ /* 0x0009e8000c101908 */
[----:B------:R4:W-:Y:S04]  /*68c0*/  STG.E desc[UR8][R8.64+0x4], R13 ;  /* 0x0000040d08007986 */ /* 0x0009e8000c101908 */
[----:B------:R4:W-:Y:S02]  /*68d0*/  STG.E desc[UR8][R6.64+0x4], R0 ;  /* 0x0000040006007986 */ /* 0x0009e4000c101908 */
.L_x_83:
[----:B------:R-:W-:Y:S05]  /*68e0*/  BSYNC.RECONVERGENT B1 ;  /* 0x0000000000017941 */ /* 0x000fea0003800200 */
.L_x_82:
[----:B0-----:R-:W-:-:S04]  /*68f0*/  @!P1 IMAD.WIDE R2, R11, 0x4, R2 ;  /* 0x000000040b029825 */ /* 0x001fc800078e0202 */
[----:B--2---:R-:W-:Y:S01]  /*6900*/  @!P1 IMAD.WIDE R4, R11, 0x4, R4 ;  /* 0x000000040b049825 */ /* 0x004fe200078e0204 */
[----:B------:R0:W-:Y:S04]  /*6910*/  @!P1 STG.E desc[UR8][R2.64], R15 ;  /* 0x0000000f02009986 */ /* 0x0001e8000c101908 */
[----:B------:R0:W-:Y:S02]  /*6920*/  @!P1 STG.E desc[UR8][R4.64], R0 ;  /* 0x0000000004009986 */ /* 0x0001e4000c101908 */
.L_x_76:
[----:B------:R-:W-:Y:S05]  /*6930*/  BSYNC.RECONVERGENT B0 ;  /* 0x0000000000007941 */ /* 0x000fea0003800200 */
.L_x_75:
[----:B------:R-:W-:Y:S05]  /*6940*/  BRA.U UP0, `(.L_x_84) ;  /* 0xfffffff900687547 */ /* 0x000fea000b83ffff */
[----:B------:R-:W5:Y:S01]  /*6950*/  LDCU UR5, c[0x0][0x3d4] ;  /* 0x00007a80ff0577ac */ /* 0x000f620008000800 */
[----:B------:R-:W-:-:S05]  /*6960*/  IMAD.IADD R25, R26, 0x1, R25 ;  /* 0x000000011a197824 */ /* 0x000fca00078e0219 */
[----:B-----5:R-:W-:-:S13]  /*6970*/  ISETP.GE.AND P0, PT, R25, UR5, PT ;  /* 0x0000000519007c0c */ /* 0x020fda000bf06270 */
[----:B------:R-:W-:Y:S05]  /*6980*/  @P0 EXIT ;  /* 0x000000000000094d */ /* 0x000fea0003800000 */
[----:B------:R-:W-:Y:S05]  /*6990*/  BRA `(.L_x_1) ;  /* 0xffffffe400147947 */ /* 0x000fea000383ffff */
.L_x_0:
[----:B------:R-:W0:Y:S02]  /*69a0*/  LDCU UR4, c[0x0][0x3cc] ;  /* 0x00007980ff0477ac */ /* 0x000e240008000800 */
[----:B0-----:R-:W-:-:S09]  /*69b0*/  UISETP.GE.AND UP0, UPT, UR4, 0x1, UPT ;  /* 0x000000010400788c */ /* 0x001fd2000bf06270 */
[----:B------:R-:W-:Y:S05]  /*69c0*/  BRA.U !UP0, `(.L_x_85) ;  /* 0x00000021085c7547 */ /* 0x000fea000b800000 */
[----:B------:R-:W-:Y:S02]  /*69d0*/  ULOP3.LUT UR6, UR4, 0x7, URZ, 0xc0, !UPT ;  /* 0x0000000704067892 */ /* 0x000fe4000f8ec0ff */
[----:B------:R-:W-:-:S12]  /*69e0*/  ULOP3.LUT UR5, UR4, 0x7ffffff8, URZ, 0xc0, !UPT ;  /* 0x7ffffff804057892 */ /* 0x000fd8000f8ec0ff */
.L_x_116:
[----:B0--34-:R-:W0:Y:S08]  /*69f0*/  LDC.64 R2, c[0x0][0x3c0] ;  /* 0x0000f000ff027b82 */ /* 0x019e300000000a00 */
[----:B-1----:R-:W1:Y:S08]  /*6a00*/  LDC.64 R4, c[0x0][0x3b8] ;  /* 0x0000ee00ff047b82 */ /* 0x002e700000000a00 */
[----:B--2---:R-:W2:Y:S01]  /*6a10*/  LDC R13, c[0x0][0x3c8] ;  /* 0x0000f200ff0d7b82 */ /* 0x004ea20000000800 */
[----:B0-----:R-:W-:-:S05]  /*6a20*/  IMAD.WIDE R2, R25, 0x4, R2 ;  /* 0x0000000419027825 */ /* 0x001fca00078e0202 */
[----:B------:R-:W1:Y:S02]  /*6a30*/  LDG.E R11, desc[UR8][R2.64] ;  /* 0x00000008020b7981 */ /* 0x000e64000c1e1900 */
[----:B-1----:R-:W-:-:S05]  /*6a40*/  IMAD.WIDE R4, R11, 0x4, R4 ;  /* 0x000000040b047825 */ /* 0x002fca00078e0204 */
[----:B------:R-:W3:Y:S04]  /*6a50*/  LDG.E R6, desc[UR8][R4.64] ;  /* 0x0000000804067981 */ /* 0x000ee8000c1e1900 */
[----:B------:R-:W3:Y:S01]  /*6a60*/  LDG.E R7, desc[UR8][R4.64+0x4] ;  /* 0x0000040804077981 */ /* 0x000ee2000c1e1900 */
[----:B------:R-:W-:Y:S01]  /*6a70*/  BSSY.RECONVERGENT B0, `(.L_x_86) ;  /* 0x0000056000007945 */ /* 0x000fe20003800200 */
[----:B---3--:R-:W-:-:S04]  /*6a80*/  IADD3 R0, PT, PT, -R6, R7, RZ ;  /* 0x0000000706007210 */ /* 0x008fc80007ffe1ff */
[----:B--2---:R-:W-:-:S13]  /*6a90*/  ISETP.GE.AND P0, PT, R0, R13, PT ;  /* 0x0000000d0000720c */ /* 0x004fda0003f06270 */
[----:B------:R-:W-:Y:S05]  /*6aa0*/  @P0 BRA `(.L_x_87) ;  /* 0x0000000400480947 */ /* 0x000fea0003800000 */
[----:B------:R-:W-:Y:S01]  /*6ab0*/  IMAD.IADD R2, R6, 0x1, R13 ;  /* 0x0000000106027824 */ /* 0x000fe200078e020d */
[----:B------:R-:W-:Y:S01]  /*6ac0*/  BSSY.RECONVERGENT B1, `(.L_x_88) ;  /* 0x0000023000017945 */ /* 0x000fe20003800200 */
[----:B------:R-:W-:Y:S02]  /*6ad0*/  IMAD R13, R25, R13, RZ ;  /* 0x0000000d190d7224 */ /* 0x000fe400078e02ff */
[----:B------:R-:W-:Y:S01]  /*6ae0*/  IMAD.IADD R0, R2, 0x1, -R7 ;  /* 0x0000000102007824 */ /* 0x000fe200078e0a07 */
[----:B------:R-:W-:-:S04]  /*6af0*/  IADD3 R2, PT, PT, R7, -R2, RZ ;  /* 0x8000000207027210 */ /* 0x000fc80007ffe0ff */
[----:B------:R-:W-:Y:S02]  /*6b00*/  ISETP.GT.U32.AND P0, PT, R2, -0x8, PT ;  /* 0xfffffff80200780c */ /* 0x000fe40003f04070 */
[----:B------:R-:W-:-:S04]  /*6b10*/  LOP3.LUT R12, R0, 0x7, RZ, 0xc0, !PT ;  /* 0x00000007000c7812 */ /* 0x000fc800078ec0ff */
[----:B------:R-:W-:-:S07]  /*6b20*/  ISETP.NE.AND P1, PT, R12, RZ, PT ;  /* 0x000000ff0c00720c */ /* 0x000fce0003f25270 */
[----:B------:R-:W-:Y:S06]  /*6b30*/  @P0 BRA `(.L_x_89) ;  /* 0x00000000006c0947 */ /* 0x000fec0003800000 */
[----:B------:R-:W0:Y:S01]  /*6b40*/  LDC.64 R2, c[0x0][0x380] ;  /* 0x0000e000ff027b82 */ /* 0x000e220000000a00 */
[----:B------:R-:W-:Y:S01]  /*6b50*/  LOP3.LUT R15, R0, 0xfffffff8, RZ, 0xc0, !PT ;  /* 0xfffffff8000f7812 */ /* 0x000fe200078ec0ff */
[----:B------:R-:W-:-:S06]  /*6b60*/  IMAD.MOV.U32 R10, RZ, RZ, RZ ;  /* 0x000000ffff0a7224 */ /* 0x000fcc00078e00ff */
[----:B------:R-:W1:Y:S02]  /*6b70*/  LDC.64 R4, c[0x0][0x388] ;  /* 0x0000e200ff047b82 */ /* 0x000e640000000a00 */
.L_x_90:
[----:B--2---:R-:W-:Y:S01]  /*6b80*/  IMAD.MOV.U32 R17, RZ, RZ, -0x1 ;  /* 0xffffffffff117424 */ /* 0x004fe200078e00ff */
[----:B------:R-:W-:Y:S01]  /*6b90*/  IADD3 R10, PT, PT, R10, 0x8, RZ ;  /* 0x000000080a0a7810 */ /* 0x000fe20007ffe0ff */
[----:B0-----:R-:W-:-:S03]  /*6ba0*/  IMAD.WIDE R6, R13, 0x4, R2 ;  /* 0x000000040d067825 */ /* 0x001fc600078e0202 */
[----:B------:R-:W-:Y:S01]  /*6bb0*/  ISETP.NE.AND P0, PT, R10, R15, PT ;  /* 0x0000000f0a00720c */ /* 0x000fe20003f05270 */
        /* <DEDUP_REMOVED lines=19> */
.L_x_89:
[----:B------:R-:W-:Y:S05]  /*6cf0*/  BSYNC.RECONVERGENT B1 ;  /* 0x0000000000017941 */ /* 0x000fea0003800200 */
.L_x_88:
[----:B------:R-:W-:Y:S05]  /*6d00*/  @!P1 BRA `(.L_x_87) ;  /* 0x0000000000b09947 */ /* 0x000fea0003800000 */
[----:B------:R-:W-:Y:S01]  /*6d10*/  ISETP.GE.U32.AND P0, PT, R12, 0x4, PT ;  /* 0x000000040c00780c */ /* 0x000fe20003f06070 */
[----:B------:R-:W-:Y:S01]  /*6d20*/  BSSY.RECONVERGENT B1, `(.L_x_91) ;  /* 0x0000012000017945 */ /* 0x000fe20003800200 */
[----:B--2---:R-:W-:-:S04]  /*6d30*/  LOP3.LUT R6, R0, 0x3, RZ, 0xc0, !PT ;  /* 0x0000000300067812 */ /* 0x004fc800078ec0ff */
[----:B------:R-:W-:-:S07]  /*6d40*/  ISETP.NE.AND P1, PT, R6, RZ, PT ;  /* 0x000000ff0600720c */ /* 0x000fce0003f25270 */
        /* <DEDUP_REMOVED lines=15> */
.L_x_92:
[----:B------:R-:W-:Y:S05]  /*6e40*/  BSYNC.RECONVERGENT B1 ;  /* 0x0000000000017941 */ /* 0x000fea0003800200 */
.L_x_91:
[----:B------:R-:W-:Y:S05]  /*6e50*/  @!P1 BRA `(.L_x_87) ;  /* 0x00000000005c9947 */ /* 0x000fea0003800000 */
[----:B0-----:R-:W0:Y:S01]  /*6e60*/  LDC.64 R2, c[0x0][0x380] ;  /* 0x0000e000ff027b82 */ /* 0x001e220000000a00 */
[----:B------:R-:W-:Y:S01]  /*6e70*/  LOP3.LUT R0, R0, 0x1, RZ, 0xc0, !PT ;  /* 0x0000000100007812 */ /* 0x000fe200078ec0ff */
[----:B------:R-:W-:Y:S01]  /*6e80*/  BSSY.RECONVERGENT B1, `(.L_x_93) ;  /* 0x0000010000017945 */ /* 0x000fe20003800200 */
[----:B------:R-:W-:Y:S02]  /*6e90*/  ISETP.NE.AND P0, PT, R6, 0x1, PT ;  /* 0x000000010600780c */ /* 0x000fe40003f05270 */
[----:B------:R-:W-:-:S03]  /*6ea0*/  ISETP.NE.U32.AND P1, PT, R0, 0x1, PT ;  /* 0x000000010000780c */ /* 0x000fc60003f25070 */
[----:B------:R-:W1:Y:S10]  /*6eb0*/  LDC.64 R4, c[0x0][0x388] ;  /* 0x0000e200ff047b82 */ /* 0x000e740000000a00 */
[----:B------:R-:W-:Y:S01]  /*6ec0*/  @!P1 IMAD.MOV.U32 R17, RZ, RZ, -0x1 ;  /* 0xffffffffff119424 */ /* 0x000fe200078e00ff */
[----:B------:R-:W-:Y:S06]  /*6ed0*/  @!P0 BRA `(.L_x_94) ;  /* 0x0000000000288947 */ /* 0x000fec0003800000 */
[----:B------:R-:W2:Y:S01]  /*6ee0*/  LDC.64 R8, c[0x0][0x380] ;  /* 0x0000e000ff087b82 */ /* 0x000ea20000000a00 */
[----:B------:R-:W-:-:S07]  /*6ef0*/  IMAD.MOV.U32 R15, RZ, RZ, -0x1 ;  /* 0xffffffffff0f7424 */ /* 0x000fce00078e00ff */
[----:B------:R-:W3:Y:S01]  /*6f00*/  LDC.64 R6, c[0x0][0x388] ;  /* 0x0000e200ff067b82 */ /* 0x000ee20000000a00 */
[----:B--2---:R-:W-:-:S05]  /*6f10*/  IMAD.WIDE R8, R13, 0x4, R8 ;  /* 0x000000040d087825 */ /* 0x004fca00078e0208 */
[----:B------:R2:W-:Y:S01]  /*6f20*/  STG.E desc[UR8][R8.64], R15 ;  /* 0x0000000f08007986 */ /* 0x0005e2000c101908 */
[C---:B---3--:R-:W-:Y:S01]  /*6f30*/  IMAD.WIDE R6, R13.reuse, 0x4, R6 ;  /* 0x000000040d067825 */ /* 0x048fe200078e0206 */
[----:B------:R-:W-:-:S04]  /*6f40*/  IADD3 R13, PT, PT, R13, 0x2, RZ ;  /* 0x000000020d0d7810 */ /* 0x000fc80007ffe0ff */
[----:B------:R2:W-:Y:S04]  /*6f50*/  STG.E desc[UR8][R6.64], R11 ;  /* 0x0000000b06007986 */ /* 0x0005e8000c101908 */
[----:B------:R2:W-:Y:S04]  /*6f60*/  STG.E desc[UR8][R8.64+0x4], R15 ;  /* 0x0000040f08007986 */ /* 0x0005e8000c101908 */
[----:B------:R2:W-:Y:S02]  /*6f70*/  STG.E desc[UR8][R6.64+0x4], R11 ;  /* 0x0000040b06007986 */ /* 0x0005e4000c101908 */
.L_x_94:
[----:B------:R-:W-:Y:S05]  /*6f80*/  BSYNC.RECONVERGENT B1 ;  /* 0x0000000000017941 */ /* 0x000fea0003800200 */
.L_x_93:
[----:B0-----:R-:W-:-:S04]  /*6f90*/  @!P1 IMAD.WIDE R2, R13, 0x4, R2 ;  /* 0x000000040d029825 */ /* 0x001fc800078e0202 */
[----:B-1----:R-:W-:Y:S01]  /*6fa0*/  @!P1 IMAD.WIDE R4, R13, 0x4, R4 ;  /* 0x000000040d049825 */ /* 0x002fe200078e0204 */
[----:B------:R1:W-:Y:S04]  /*6fb0*/  @!P1 STG.E desc[UR8][R2.64], R17 ;  /* 0x0000001102009986 */ /* 0x0003e8000c101908 */
[----:B------:R1:W-:Y:S02]  /*6fc0*/  @!P1 STG.E desc[UR8][R4.64], R11 ;  /* 0x0000000b04009986 */ /* 0x0003e4000c101908 */
.L_x_87:
[----:B------:R-:W-:Y:S05]  /*6fd0*/  BSYNC.RECONVERGENT B0 ;  /* 0x0000000000007941 */ /* 0x000fea0003800200 */
.L_x_86:
[----:B------:R-:W-:-:S07]  /*6fe0*/  IMAD.MOV.U32 R18, RZ, RZ, RZ ;  /* 0x000000ffff127224 */ /* 0x000fce00078e00ff */
.L_x_115:
[----:B0123--:R-:W2:Y:S08]  /*6ff0*/  LDC R15, c[0x0][0x3cc] ;  /* 0x0000f300ff0f7b82 */ /* 0x00feb00000000800 */
[----:B01--4-:R-:W0:Y:S01]  /*7000*/  LDC.64 R2, c[0x0][0x390] ;  /* 0x0000e400ff027b82 */ /* 0x013e220000000a00 */
[----:B--2---:R-:W-:-:S04]  /*7010*/  IMAD R5, R25, R15, R18 ;  /* 0x0000000f19057224 */ /* 0x004fc800078e0212 */
        /* <DEDUP_REMOVED lines=8> */
[----:B------:R-:W-:Y:S01]  /*70a0*/  IADD3 R0, PT, PT, R15, -0x1, RZ ;  /* 0xffffffff0f007810 */ /* 0x000fe20007ffe0ff */
[----:B------:R-:W-:-:S03]  /*70b0*/  UISETP.NE.AND UP1, UPT, UR6, URZ, UPT ;  /* 0x000000ff0600728c */ /* 0x000fc6000bf25270 */
[----:B------:R-:W-:Y:S01]  /*70c0*/  ISETP.GE.U32.AND P1, PT, R0, 0x7, PT ;  /* 0x000000070000780c */ /* 0x000fe20003f26070 */
[----:B0-----:R-:W-:-:S12]  /*70d0*/  IMAD R11, R5, UR4, RZ ;  /* 0x00000004050b7c24 */ /* 0x001fd8000f8e02ff */
[----:B------:R-:W-:Y:S05]  /*70e0*/  @!P1 BRA `(.L_x_97) ;  /* 0x0000000000689947 */ /* 0x000fea0003800000 */
[----:B------:R-:W0:Y:S01]  /*70f0*/  LDC.64 R2, c[0x0][0x3a0] ;  /* 0x0000e800ff027b82 */ /* 0x000e220000000a00 */
[----:B------:R-:W-:-:S07]  /*7100*/  UMOV UR4, URZ ;  /* 0x000000ff00047c82 */ /* 0x000fce0008000000 */
[----:B------:R-:W1:Y:S02]  /*7110*/  LDC.64 R4, c[0x0][0x3a8] ;  /* 0x0000ea00ff047b82 */ /* 0x000e640000000a00 */
.L_x_98:
        /* <DEDUP_REMOVED lines=23> */
.L_x_97:
[----:B------:R-:W-:Y:S05]  /*7290*/  BRA.U !UP1, `(.L_x_99) ;  /* 0x00000019090c7547 */ /* 0x000fea000b800000 */
[----:B------:R-:W-:Y:S01]  /*72a0*/  UIADD3 UR4, UPT, UPT, UR6, -0x1, URZ ;  /* 0xffffffff06047890 */ /* 0x000fe2000fffe0ff */
[----:B------:R-:W-:-:S03]  /*72b0*/  LOP3.LUT P1, R0, R15, 0x3, RZ, 0xc0, !PT ;  /* 0x000000030f007812 */ /* 0x000fc6000782c0ff */
[----:B------:R-:W-:-:S09]  /*72c0*/  UISETP.GE.U32.AND UP0, UPT, UR4, 0x3, UPT ;  /* 0x000000030400788c */ /* 0x000fd2000bf06070 */
[----:B------:R-:W-:Y:S05]  /*72d0*/  BRA.U !UP0, `(.L_x_100) ;  /* 0x0000000108387547 */ /* 0x000fea000b800000 */
[----:B------:R-:W0:Y:S01]  /*72e0*/  LDC.64 R4, c[0x0][0x3a0] ;  /* 0x0000e800ff047b82 */ /* 0x000e220000000a00 */
        /* <DEDUP_REMOVED lines=13> */
.L_x_100:
[----:B------:R-:W-:Y:S05]  /*73c0*/  @!P1 BRA `(.L_x_99) ;  /* 0x0000001400c09947 */ /* 0x000fea0003800000 */
[----:B------:R-:W-:Y:S02]  /*73d0*/  ISETP.NE.AND P1, PT, R0, 0x1, PT ;  /* 0x000000010000780c */ /* 0x000fe40003f25270 */
[----:B------:R-:W-:-:S04]  /*73e0*/  LOP3.LUT R15, R15, 0x1, RZ, 0xc0, !PT ;  /* 0x000000010f0f7812 */ /* 0x000fc800078ec0ff */
[----:B------:R-:W-:-:S07]  /*73f0*/  ISETP.NE.U32.AND P2, PT, R15, 0x1, PT ;  /* 0x000000010f00780c */ /* 0x000fce0003f45070 */
[----:B------:R-:W-:Y:S06]  /*7400*/  @!P1 BRA `(.L_x_101) ;  /* 0x0000000000289947 */ /* 0x000fec0003800000 */
[----:B0-----:R-:W0:Y:S01]  /*7410*/  LDC.64 R4, c[0x0][0x3a0] ;  /* 0x0000e800ff047b82 */ /* 0x001e220000000a00 */
[----:B--2---:R-:W-:-:S07]  /*7420*/  IMAD.MOV.U32 R7, RZ, RZ, -0x1 ;  /* 0xffffffffff077424 */ /* 0x004fce00078e00ff */
        /* <DEDUP_REMOVED lines=8> */
.L_x_101:
        /* <DEDUP_REMOVED lines=9> */
.L_x_96:
[----:B------:R-:W0:Y:S08]  /*7540*/  LDC.64 R2, c[0x0][0x3b8] ;  /* 0x0000ee00ff027b82 */ /* 0x000e300000000a00 */
[----:B------:R-:W1:Y:S01]  /*7550*/  LDC R10, c[0x0][0x3d0] ;  /* 0x0000f400ff0a7b82 */ /* 0x000e620000000800 */
[----:B0-----:R-:W-:-:S05]  /*7560*/  IMAD.WIDE.U32 R2, R13, 0x4, R2 ;  /* 0x000000040d027825 */ /* 0x001fca00078e0002 */
[----:B------:R-:W2:Y:S04]  /*7570*/  LDG.E R12, desc[UR8][R2.64] ;  /* 0x00000008020c7981 */ /* 0x000ea8000c1e1900 */
[----:B------:R-:W2:Y:S01]  /*7580*/  LDG.E R11, desc[UR8][R2.64+0x4] ;  /* 0x00000408020b7981 */ /* 0x000ea2000c1e1900 */
[----:B------:R-:W-:Y:S01]  /*7590*/  BSSY.RECONVERGENT B1, `(.L_x_102) ;  /* 0x0000100000017945 */ /* 0x000fe20003800200 */
[----:B-1----:R-:W-:Y:S02]  /*75a0*/  IMAD R8, R5, R10, RZ ;  /* 0x0000000a05087224 */ /* 0x002fe400078e02ff */
[----:B--2---:R-:W-:-:S05]  /*75b0*/  IMAD.IADD R9, R11, 0x1, -R12 ;  /* 0x000000010b097824 */ /* 0x004fca00078e0a0c */
[----:B------:R-:W-:-:S04]  /*75c0*/  VIMNMX R0, PT, PT, R9, R10, PT ;  /* 0x0000000a09007248 */ /* 0x000fc80003fe0100 */
[----:B------:R-:W-:-:S13]  /*75d0*/  ISETP.GT.AND P1, PT, R0, RZ, PT ;  /* 0x000000ff0000720c */ /* 0x000fda0003f24270 */
[----:B------:R-:W-:Y:S05]  /*75e0*/  @!P1 BRA `(.L_x_103) ;  /* 0x0000000c00e89947 */ /* 0x000fea0003800000 */
[----:B------:R-:W-:Y:S01]  /*75f0*/  VIMNMX.U32 R2, PT, PT, R9, R10, PT ;  /* 0x0000000a09027248 */ /* 0x000fe20003fe0000 */
[----:B------:R-:W-:Y:S01]  /*7600*/  BSSY.RECONVERGENT B2, `(.L_x_104) ;  /* 0x0000079000027945 */ /* 0x000fe20003800200 */
[----:B------:R-:W-:Y:S01]  /*7610*/  MOV R7, R8 ;  /* 0x0000000800077202 */ /* 0x000fe20000000f00 */
[----:B------:R-:W-:Y:S01]  /*7620*/  IMAD.MOV.U32 R6, RZ, RZ, R24 ;  /* 0x000000ffff067224 */ /* 0x000fe200078e0018 */
[----:B------:R-:W-:Y:S01]  /*7630*/  ISETP.GE.U32.AND P1, PT, R2, 0x4, PT ;  /* 0x000000040200780c */ /* 0x000fe20003f26070 */
[----:B------:R-:W-:Y:S01]  /*7640*/  IMAD.MOV.U32 R16, RZ, RZ, R20 ;  /* 0x000000ffff107224 */ /* 0x000fe200078e0014 */
[----:B------:R-:W-:Y:S01]  /*7650*/  MOV R5, R22 ;  /* 0x0000001600057202 */ /* 0x000fe20000000f00 */
[----:B------:R-:W-:Y:S02]  /*7660*/  IMAD.MOV.U32 R4, RZ, RZ, R23 ;  /* 0x000000ffff047224 */ /* 0x000fe400078e0017 */
[----:B------:R-:W-:-:S08]  /*7670*/  IMAD.MOV.U32 R3, RZ, RZ, R21 ;  /* 0x000000ffff037224 */ /* 0x000fd000078e0015 */
[----:B------:R-:W-:Y:S05]  /*7680*/  @!P1 BRA `(.L_x_105) ;  /* 0x0000000400c09947 */ /* 0x000fea0003800000 */
[----:B------:R-:W0:Y:S01]  /*7690*/  I2F.U32.RP R3, R9 ;  /* 0x0000000900037306 */ /* 0x000e220000209000 */
[----:B------:R-:W-:Y:S02]  /*76a0*/  IMAD.MOV R7, RZ, RZ, -R9 ;  /* 0x000000ffff077224 */ /* 0x000fe400078e0a09 */
[----:B------:R-:W-:Y:S01]  /*76b0*/  HFMA2 R27, -RZ, RZ, 0, 0 ;  /* 0x00000000ff1b7431 */ /* 0x000fe200000001ff */
[----:B------:R-:W-:Y:S01]  /*76c0*/  BSSY.RECONVERGENT B3, `(.L_x_106) ;  /* 0x0000069000037945 */ /* 0x000fe20003800200 */
[----:B------:R-:W-:Y:S01]  /*76d0*/  LOP3.LUT R2, R2, 0x7ffffffc, RZ, 0xc0, !PT ;  /* 0x7ffffffc02027812 */ /* 0x000fe200078ec0ff */
[----:B------:R-:W-:Y:S01]  /*76e0*/  IMAD.MOV.U32 R6, RZ, RZ, R24 ;  /* 0x000000ffff067224 */ /* 0x000fe200078e0018 */
[----:B------:R-:W-:Y:S01]  /*76f0*/  ISETP.NE.U32.AND P1, PT, R9, RZ, PT ;  /* 0x000000ff0900720c */ /* 0x000fe20003f25070 */
[----:B0-----:R-:W0:Y:S02]  /*7700*/  MUFU.RCP R3, R3 ;  /* 0x0000000300037308 */ /* 0x001e240000001000 */
[----:B0-----:R-:W-:Y:S01]  /*7710*/  IADD3 R4, PT, PT, R3, 0xffffffe, RZ ;  /* 0x0ffffffe03047810 */ /* 0x001fe20007ffe0ff */
[----:B------:R-:W-:-:S05]  /*7720*/  IMAD.MOV.U32 R3, RZ, RZ, R21 ;  /* 0x000000ffff037224 */ /* 0x000fca00078e0015 */
[----:B------:R0:W1:Y:S02]  /*7730*/  F2I.FTZ.U32.TRUNC.NTZ R5, R4 ;  /* 0x0000000400057305 */ /* 0x000064000021f000 */
[----:B0-----:R-:W-:Y:S02]  /*7740*/  IMAD.MOV.U32 R4, RZ, RZ, RZ ;  /* 0x000000ffff047224 */ /* 0x001fe400078e00ff */
[----:B-1----:R-:W-:-:S04]  /*7750*/  IMAD R7, R7, R5, RZ ;  /* 0x0000000507077224 */ /* 0x002fc800078e02ff */
[----:B------:R-:W-:Y:S01]  /*7760*/  IMAD.HI.U32 R0, R5, R7, R4 ;  /* 0x0000000705007227 */ /* 0x000fe200078e0004 */
[----:B------:R-:W-:-:S07]  /*7770*/  MOV R7, R8 ;  /* 0x0000000800077202 */ /* 0x000fce0000000f00 */
.L_x_107:
[----:B------:R-:W-:Y:S01]  /*7780*/  SHF.R.U32.HI R4, RZ, 0x2, R19 ;  /* 0x00000002ff047819 */ /* 0x000fe20000011613 */
[----:B------:R-:W-:Y:S01]  /*7790*/  IMAD.SHL.U32 R8, R3, 0x10, RZ ;  /* 0x0000001003087824 */ /* 0x000fe200078e00ff */
[----:B0-----:R-:W-:Y:S02]  /*77a0*/  SHF.R.U32.HI R15, RZ, 0x2, R20 ;  /* 0x00000002ff0f7819 */ /* 0x001fe40000011614 */
[----:B------:R-:W-:Y:S01]  /*77b0*/  LOP3.LUT R4, R4, R19, RZ, 0x3c, !PT ;  /* 0x0000001304047212 */ /* 0x000fe200078e3cff */
[----:B------:R-:W-:Y:S01]  /*77c0*/  IMAD.MOV.U32 R19, RZ, RZ, R3 ;  /* 0x000000ffff137224 */ /* 0x000fe200078e0003 */
[----:B------:R-:W-:Y:S02]  /*77d0*/  LOP3.LUT R15, R15, R20, RZ, 0x3c, !PT ;  /* 0x000000140f0f7212 */ /* 0x000fe400078e3cff */
[----:B------:R-:W-:Y:S01]  /*77e0*/  SHF.R.U32.HI R17, RZ, 0x2, R22 ;  /* 0x00000002ff117819 */ /* 0x000fe20000011616 */
[----:B------:R-:W-:Y:S01]  /*77f0*/  IMAD.SHL.U32 R5, R4, 0x2, RZ ;  /* 0x0000000204057824 */ /* 0x000fe200078e00ff */
[----:B------:R-:W-:-:S02]  /*7800*/  LOP3.LUT R31, RZ, R9, RZ, 0x33, !PT ;  /* 0x00000009ff1f7212 */ /* 0x000fc400078e33ff */
[----:B------:R-:W-:Y:S02]  /*7810*/  LOP3.LUT R16, R17, R22, RZ, 0x3c, !PT ;  /* 0x0000001611107212 */ /* 0x000fe400078e3cff */
[----:B------:R-:W-:-:S04]  /*7820*/  LOP3.LUT R5, R3, R8, R5, 0x96, !PT ;  /* 0x0000000803057212 */ /* 0x000fc800078e9605 */
[----:B------:R-:W-:Y:S02]  /*7830*/  LOP3.LUT R21, R5, R4, RZ, 0x3c, !PT ;  /* 0x0000000405157212 */ /* 0x000fe400078e3cff */
[----:B------:R-:W-:Y:S02]  /*7840*/  SHF.L.U32 R5, R15, 0x1, RZ ;  /* 0x000000010f057819 */ /* 0x000fe400000006ff */
[----:B------:R-:W-:Y:S01]  /*7850*/  IADD3 R14, PT, PT, R6, 0x587c5, R21 ;  /* 0x000587c5060e7810 */ /* 0x000fe20007ffe015 */
[----:B------:R-:W-:-:S04]  /*7860*/  IMAD.SHL.U32 R8, R21, 0x10, RZ ;  /* 0x0000001015087824 */ /* 0x000fc800078e00ff */
[----:B------:R-:W-:Y:S01]  /*7870*/  IMAD.HI.U32 R4, R0, R14, RZ ;  /* 0x0000000e00047227 */ /* 0x000fe200078e00ff */
[----:B------:R-:W-:-:S03]  /*7880*/  LOP3.LUT R8, R21, R8, R5, 0x96, !PT ;  /* 0x0000000815087212 */ /* 0x000fc600078e9605 */
[----:B------:R-:W-:Y:S01]  /*7890*/  IMAD.MOV R4, RZ, RZ, -R4 ;  /* 0x000000ffff047224 */ /* 0x000fe200078e0a04 */
[----:B------:R-:W-:Y:S02]  /*78a0*/  LOP3.LUT R22, R8, R15, RZ, 0x3c, !PT ;  /* 0x0000000f08167212 */ /* 0x000fe400078e3cff */
[----:B------:R-:W-:Y:S01]  /*78b0*/  SHF.R.U32.HI R8, RZ, 0x2, R23 ;  /* 0x00000002ff087819 */ /* 0x000fe20000011617 */
[----:B------:R-:W-:Y:S01]  /*78c0*/  IMAD R14, R9, R4, R14 ;  /* 0x00000004090e7224 */ /* 0x000fe200078e020e */
[----:B------:R-:W-:Y:S01]  /*78d0*/  SHF.L.U32 R4, R16, 0x1, RZ ;  /* 0x0000000110047819 */ /* 0x000fe200000006ff */
[----:B------:R-:W-:Y:S01]  /*78e0*/  IMAD.SHL.U32 R5, R22, 0x10, RZ ;  /* 0x0000001016057824 */ /* 0x000fe200078e00ff */
[----:B------:R-:W-:Y:S02]  /*78f0*/  LOP3.LUT R29, R8, R23, RZ, 0x3c, !PT ;  /* 0x00000017081d7212 */ /* 0x000fe400078e3cff */
[----:B------:R-:W-:Y:S02]  /*7900*/  ISETP.GE.U32.AND P2, PT, R14, R9, PT ;  /* 0x000000090e00720c */ /* 0x000fe40003f46070 */
[----:B------:R-:W-:-:S04]  /*7910*/  LOP3.LUT R5, R22, R5, R4, 0x96, !PT ;  /* 0x0000000516057212 */ /* 0x000fc800078e9604 */
[----:B------:R-:W-:Y:S01]  /*7920*/  LOP3.LUT R23, R5, R16, RZ, 0x3c, !PT ;  /* 0x0000001005177212 */ /* 0x000fe200078e3cff */
[----:B------:R-:W-:Y:S01]  /*7930*/  IMAD.SHL.U32 R5, R29, 0x2, RZ ;  /* 0x000000021d057824 */ /* 0x000fe200078e00ff */
[C---:B------:R-:W-:Y:S02]  /*7940*/  IADD3 R16, PT, PT, R6.reuse, 0xb0f8a, R22 ;  /* 0x000b0f8a06107810 */ /* 0x040fe40007ffe016 */
[C---:B------:R-:W-:Y:S02]  /*7950*/  SHF.L.U32 R4, R23.reuse, 0x4, RZ ;  /* 0x0000000417047819 */ /* 0x040fe400000006ff */
[----:B------:R-:W-:Y:S01]  /*7960*/  IADD3 R8, PT, PT, R6, 0x10974f, R23 ;  /* 0x0010974f06087810 */ /* 0x000fe20007ffe017 */
[----:B------:R-:W-:Y:S01]  /*7970*/  @P2 IMAD.IADD R14, R14, 0x1, -R9 ;  /* 0x000000010e0e2824 */ /* 0x000fe200078e0a09 */
[----:B------:R-:W-:Y:S01]  /*7980*/  LOP3.LUT R4, R23, R4, R5, 0x96, !PT ;  /* 0x0000000417047212 */ /* 0x000fe200078e9605 */
[----:B------:R-:W-:-:S03]  /*7990*/  IMAD.HI.U32 R15, R0, R16, RZ ;  /* 0x00000010000f7227 */ /* 0x000fc600078e00ff */
[----:B------:R-:W-:Y:S01]  /*79a0*/  ISETP.GE.U32.AND P2, PT, R14, R9, PT ;  /* 0x000000090e00720c */ /* 0x000fe20003f46070 */
[----:B------:R-:W-:Y:S01]  /*79b0*/  VIADD R6, R6, 0x161f14 ;  /* 0x00161f1406067836 */ /* 0x000fe20000000000 */
[----:B------:R-:W-:Y:S01]  /*79c0*/  LOP3.LUT R3, R4, R29, RZ, 0x3c, !PT ;  /* 0x0000001d04037212 */ /* 0x000fe200078e3cff */
[----:B------:R-:W-:Y:S01]  /*79d0*/  IMAD.HI.U32 R17, R0, R8, RZ ;  /* 0x0000000800117227 */ /* 0x000fe200078e00ff */
[----:B------:R-:W0:Y:S01]  /*79e0*/  LDC.64 R4, c[0x0][0x3b0] ;  /* 0x0000ec00ff047b82 */ /* 0x000e220000000a00 */
[----:B------:R-:W-:Y:S02]  /*79f0*/  IADD3 R15, PT, PT, -R15, RZ, RZ ;  /* 0x000000ff0f0f7210 */ /* 0x000fe40007ffe1ff */
[----:B------:R-:W-:Y:S01]  /*7a00*/  IMAD.MOV R17, RZ, RZ, -R17 ;  /* 0x000000ffff117224 */ /* 0x000fe200078e0a11 */
[----:B------:R-:W-:Y:S02]  /*7a10*/  IADD3 R20, PT, PT, R3, R6, RZ ;  /* 0x0000000603147210 */ /* 0x000fe40007ffe0ff */
[----:B------:R-:W-:-:S02]  /*7a20*/  IMAD R16, R9, R15, R16 ;  /* 0x0000000f09107224 */ /* 0x000fc400078e0210 */
[----:B------:R-:W1:Y:S01]  /*7a30*/  LDC.64 R28, c[0x0][0x3a0] ;  /* 0x0000e800ff1c7b82 */ /* 0x000e620000000a00 */
[----:B------:R-:W-:Y:S02]  /*7a40*/  @P2 IMAD.IADD R14, R14, 0x1, -R9 ;  /* 0x000000010e0e2824 */ /* 0x000fe400078e0a09 */
[----:B------:R-:W-:Y:S01]  /*7a50*/  IMAD R8, R9, R17, R8 ;  /* 0x0000001109087224 */ /* 0x000fe200078e0208 */
[----:B------:R-:W-:Y:S01]  /*7a60*/  ISETP.GE.U32.AND P2, PT, R16, R9, PT ;  /* 0x000000091000720c */ /* 0x000fe20003f46070 */
[----:B------:R-:W-:Y:S01]  /*7a70*/  IMAD.HI.U32 R17, R0, R20, RZ ;  /* 0x0000001400117227 */ /* 0x000fe200078e00ff */
[----:B------:R-:W-:-:S03]  /*7a80*/  SEL R15, R31, R14, !P1 ;  /* 0x0000000e1f0f7207 */ /* 0x000fc60004800000 */
[----:B------:R-:W-:Y:S01]  /*7a90*/  IMAD.MOV R17, RZ, RZ, -R17 ;  /* 0x000000ffff117224 */ /* 0x000fe200078e0a11 */
[----:B------:R-:W-:-:S03]  /*7aa0*/  IADD3 R15, PT, PT, R12, R15, RZ ;  /* 0x0000000f0c0f7210 */ /* 0x000fc60007ffe0ff */
[----:B------:R-:W-:Y:S02]  /*7ab0*/  IMAD R20, R9, R17, R20 ;  /* 0x0000001109147224 */ /* 0x000fe400078e0214 */
[----:B0-----:R-:W-:-:S05]  /*7ac0*/  IMAD.WIDE.U32 R14, R15, 0x4, R4 ;  /* 0x000000040f0e7825 */ /* 0x001fca00078e0004 */
[----:B------:R0:W2:Y:S01]  /*7ad0*/  LDG.E R35, desc[UR8][R14.64] ;  /* 0x000000080e237981 */ /* 0x0000a2000c1e1900 */
[----:B------:R-:W-:Y:S01]  /*7ae0*/  @P2 IMAD.IADD R16, R16, 0x1, -R9 ;  /* 0x0000000110102824 */ /* 0x000fe200078e0a09 */
[-C--:B------:R-:W-:Y:S01]  /*7af0*/  ISETP.GE.U32.AND P3, PT, R8, R9.reuse, PT ;  /* 0x000000090800720c */ /* 0x080fe20003f66070 */
[----:B-1----:R-:W-:Y:S01]  /*7b00*/  IMAD.WIDE R28, R7, 0x4, R28 ;  /* 0x00000004071c7825 */ /* 0x002fe200078e021c */
[-C--:B------:R-:W-:Y:S02]  /*7b10*/  ISETP.GE.U32.AND P4, PT, R20, R9.reuse, PT ;  /* 0x000000091400720c */ /* 0x080fe40003f86070 */
[----:B------:R-:W-:Y:S01]  /*7b20*/  ISETP.GE.U32.AND P2, PT, R16, R9, PT ;  /* 0x000000091000720c */ /* 0x000fe20003f46070 */
[----:B0-----:R-:W0:Y:S08]  /*7b30*/  LDC.64 R14, c[0x0][0x3a8] ;  /* 0x0000ea00ff0e7b82 */ /* 0x001e300000000a00 */
[----:B------:R-:W-:-:S02]  /*7b40*/  @P3 IADD3 R8, PT, PT, -R9, R8, RZ ;  /* 0x0000000809083210 */ /* 0x000fc40007ffe1ff */
[----:B------:R-:W-:Y:S02]  /*7b50*/  @P4 IMAD.IADD R20, R20, 0x1, -R9 ;  /* 0x0000000114144824 */ /* 0x000fe400078e0a09 */
[----:B------:R-:W-:Y:S02]  /*7b60*/  @P2 IADD3 R16, PT, PT, -R9, R16, RZ ;  /* 0x0000001009102210 */ /* 0x000fe40007ffe1ff */
[-C--:B------:R-:W-:Y:S02]  /*7b70*/  ISETP.GE.U32.AND P3, PT, R8, R9.reuse, PT ;  /* 0x000000090800720c */ /* 0x080fe40003f66070 */
[----:B------:R-:W-:Y:S02]  /*7b80*/  SEL R17, R31, R16, !P1 ;  /* 0x000000101f117207 */ /* 0x000fe40004800000 */
[----:B------:R-:W-:-:S03]  /*7b90*/  ISETP.GE.U32.AND P4, PT, R20, R9, PT ;  /* 0x000000091400720c */ /* 0x000fc60003f86070 */
[----:B------:R-:W-:-:S04]  /*7ba0*/  IMAD.IADD R17, R12, 0x1, R17 ;  /* 0x000000010c117824 */ /* 0x000fc800078e0211 */
[----:B------:R-:W-:-:S04]  /*7bb0*/  IMAD.WIDE.U32 R16, R17, 0x4, R4 ;  /* 0x0000000411107825 */ /* 0x000fc800078e0004 */
[----:B0-----:R-:W-:Y:S02]  /*7bc0*/  IMAD.WIDE R14, R7, 0x4, R14 ;  /* 0x00000004070e7825 */ /* 0x001fe400078e020e */
[----:B------:R-:W-:Y:S02]  /*7bd0*/  @P4 IADD3 R20, PT, PT, -R9, R20, RZ ;  /* 0x0000001409144210 */ /* 0x000fe40007ffe1ff */
[----:B------:R-:W-:-:S05]  /*7be0*/  @P3 IMAD.IADD R8, R8, 0x1, -R9 ;  /* 0x0000000108083824 */ /* 0x000fca00078e0a09 */
[C---:B------:R-:W-:Y:S02]  /*7bf0*/  SEL R33, R31.reuse, R8, !P1 ;  /* 0x000000081f217207 */ /* 0x040fe40004800000 */
[----:B------:R-:W-:Y:S01]  /*7c00*/  SEL R31, R31, R20, !P1 ;  /* 0x000000141f1f7207 */ /* 0x000fe20004800000 */
        /* <DEDUP_REMOVED lines=13> */
[----:B------:R-:W-:Y:S01]  /*7ce0*/  IADD3 R27, PT, PT, R27, 0x4, RZ ;  /* 0x000000041b1b7810 */ /* 0x000fe20007ffe0ff */
[----:B------:R-:W-:Y:S01]  /*7cf0*/  VIADD R7, R7, 0x4 ;  /* 0x0000000407077836 */ /* 0x000fe20000000000 */
[----:B------:R-:W-:-:S02]  /*7d00*/  MOV R20, R21 ;  /* 0x0000001500147202 */ /* 0x000fc40000000f00 */
[----:B------:R-:W-:Y:S01]  /*7d10*/  ISETP.NE.AND P2, PT, R27, R2, PT ;  /* 0x000000021b00720c */ /* 0x000fe20003f45270 */
[----:B--2---:R0:W-:Y:S04]  /*7d20*/  STG.E desc[UR8][R28.64+0xc], R5 ;  /* 0x00000c051c007986 */ /* 0x0041e8000c101908 */
[----:B------:R0:W-:Y:S08]  /*7d30*/  STG.E desc[UR8][R14.64+0xc], R13 ;  /* 0x00000c0d0e007986 */ /* 0x0001f0000c101908 */
[----:B------:R-:W-:Y:S05]  /*7d40*/  @P2 BRA `(.L_x_107) ;  /* 0xfffffff8008c2947 */ /* 0x000fea000383ffff */
[----:B------:R-:W-:Y:S05]  /*7d50*/  BSYNC.RECONVERGENT B3 ;  /* 0x0000000000037941 */ /* 0x000fea0003800200 */
.L_x_106:
[----:B------:R-:W-:Y:S01]  /*7d60*/  IMAD.MOV.U32 R16, RZ, RZ, R21 ;  /* 0x000000ffff107224 */ /* 0x000fe200078e0015 */
[----:B0-----:R-:W-:Y:S01]  /*7d70*/  MOV R5, R22 ;  /* 0x0000001600057202 */ /* 0x001fe20000000f00 */
[----:B------:R-:W-:-:S07]  /*7d80*/  IMAD.MOV.U32 R4, RZ, RZ, R23 ;  /* 0x000000ffff047224 */ /* 0x000fce00078e0017 */
.L_x_105:
[----:B------:R-:W-:Y:S05]  /*7d90*/  BSYNC.RECONVERGENT B2 ;  /* 0x0000000000027941 */ /* 0x000fea0003800200 */
.L_x_104:
[----:B------:R-:W-:Y:S01]  /*7da0*/  VIMNMX.U32 R2, PT, PT, R9, R10, PT ;  /* 0x0000000a09027248 */ /* 0x000fe20003fe0000 */
[----:B------:R-:W-:Y:S01]  /*7db0*/  IMAD.MOV.U32 R23, RZ, RZ, R4 ;  /* 0x000000ffff177224 */ /* 0x000fe200078e0004 */
[----:B------:R-:W-:Y:S01]  /*7dc0*/  MOV R21, R3 ;  /* 0x0000000300157202 */ /* 0x000fe20000000f00 */
[----:B------:R-:W-:Y:S01]  /*7dd0*/  IMAD.MOV.U32 R20, RZ, RZ, R16 ;  /* 0x000000ffff147224 */ /* 0x000fe200078e0010 */
[----:B------:R-:W-:Y:S01]  /*7de0*/  LOP3.LUT R2, R2, 0x3, RZ, 0xc0, !PT ;  /* 0x0000000302027812 */ /* 0x000fe200078ec0ff */
[----:B------:R-:W-:Y:S01]  /*7df0*/  IMAD.MOV.U32 R8, RZ, RZ, R7 ;  /* 0x000000ffff087224 */ /* 0x000fe200078e0007 */
[----:B------:R-:W-:Y:S02]  /*7e00*/  MOV R22, R5 ;  /* 0x0000000500167202 */ /* 0x000fe40000000f00 */
[----:B------:R-:W-:Y:S02]  /*7e10*/  ISETP.NE.AND P1, PT, R2, RZ, PT ;  /* 0x000000ff0200720c */ /* 0x000fe40003f25270 */
[----:B------:R-:W-:-:S11]  /*7e20*/  MOV R24, R6 ;  /* 0x0000000600187202 */ /* 0x000fd60000000f00 */
[----:B------:R-:W-:Y:S05]  /*7e30*/  @!P1 BRA `(.L_x_103) ;  /* 0x0000000400d49947 */ /* 0x000fea0003800000 */
[----:B------:R-:W0:Y:S01]  /*7e40*/  I2F.U32.RP R20, R9 ;  /* 0x0000000900147306 */ /* 0x000e220000209000 */
[----:B------:R-:W-:Y:S01]  /*7e50*/  SHF.R.U32.HI R0, RZ, 0x2, R19 ;  /* 0x00000002ff007819 */ /* 0x000fe20000011613 */
[----:B------:R-:W1:Y:S01]  /*7e60*/  LDC.64 R30, c[0x0][0x3a0] ;  /* 0x0000e800ff1e7b82 */ /* 0x000e620000000a00 */
[----:B------:R-:W-:Y:S02]  /*7e70*/  IADD3 R24, PT, PT, R6, 0x587c5, RZ ;  /* 0x000587c506187810 */ /* 0x000fe40007ffe0ff */
[----:B------:R-:W-:Y:S01]  /*7e80*/  LOP3.LUT R17, R0, R19, RZ, 0x3c, !PT ;  /* 0x0000001300117212 */ /* 0x000fe200078e3cff */
[----:B------:R-:W-:Y:S01]  /*7e90*/  IMAD.MOV R19, RZ, RZ, -R9 ;  /* 0x000000ffff137224 */ /* 0x000fe200078e0a09 */
[----:B------:R-:W-:-:S03]  /*7ea0*/  SHF.L.U32 R0, R3, 0x4, RZ ;  /* 0x0000000403007819 */ /* 0x000fc600000006ff */
[----:B------:R-:W-:Y:S01]  /*7eb0*/  IMAD.SHL.U32 R8, R17, 0x2, RZ ;  /* 0x0000000211087824 */ /* 0x000fe200078e00ff */
[----:B0-----:R-:W0:Y:S04]  /*7ec0*/  MUFU.RCP R20, R20 ;  /* 0x0000001400147308 */ /* 0x001e280000001000 */
[----:B------:R-:W-:-:S04]  /*7ed0*/  LOP3.LUT R0, R3, R0, R8, 0x96, !PT ;  /* 0x0000000003007212 */ /* 0x000fc800078e9608 */
[----:B------:R-:W-:Y:S02]  /*7ee0*/  LOP3.LUT R0, R0, R17, RZ, 0x3c, !PT ;  /* 0x0000001100007212 */ /* 0x000fe400078e3cff */
[----:B------:R-:W-:Y:S02]  /*7ef0*/  LOP3.LUT R17, RZ, R9, RZ, 0x33, !PT ;  /* 0x00000009ff117212 */ /* 0x000fe400078e33ff */
[----:B------:R-:W-:Y:S02]  /*7f00*/  IADD3 R8, PT, PT, R0, R24, RZ ;  /* 0x0000001800087210 */ /* 0x000fe40007ffe0ff */
[----:B0-----:R-:W-:-:S04]  /*7f10*/  IADD3 R14, PT, PT, R20, 0xffffffe, RZ ;  /* 0x0ffffffe140e7810 */ /* 0x001fc80007ffe0ff */
[----:B------:R0:W2:Y:S02]  /*7f20*/  F2I.FTZ.U32.TRUNC.NTZ R15, R14 ;  /* 0x0000000e000f7305 */ /* 0x0000a4000021f000 */
[----:B0-----:R-:W-:Y:S02]  /*7f30*/  IMAD.MOV.U32 R14, RZ, RZ, RZ ;  /* 0x000000ffff0e7224 */ /* 0x001fe400078e00ff */
[----:B--2---:R-:W-:-:S04]  /*7f40*/  IMAD R19, R19, R15, RZ ;  /* 0x0000000f13137224 */ /* 0x004fc800078e02ff */
[----:B------:R-:W-:-:S06]  /*7f50*/  IMAD.HI.U32 R19, R15, R19, R14 ;  /* 0x000000130f137227 */ /* 0x000fcc00078e000e */
        /* <DEDUP_REMOVED lines=9> */
[----:B------:R-:W-:-:S04]  /*7ff0*/  SEL R17, R17, R8, !P1 ;  /* 0x0000000811117207 */ /* 0x000fc80004800000 */
[----:B------:R-:W-:-:S05]  /*8000*/  IADD3 R17, PT, PT, R12, R17, RZ ;  /* 0x000000110c117210 */ /* 0x000fca0007ffe0ff */
[----:B0-----:R-:W-:Y:S02]  /*8010*/  IMAD.WIDE.U32 R20, R17, 0x4, R14 ;  /* 0x0000000411147825 */ /* 0x001fe400078e000e */
[----:B------:R-:W0:Y:S03]  /*8020*/  LDC.64 R14, c[0x0][0x3a8] ;  /* 0x0000ea00ff0e7b82 */ /* 0x000e260000000a00 */
[----:B------:R2:W3:Y:S01]  /*8030*/  LDG.E R17, desc[UR8][R20.64] ;  /* 0x0000000814117981 */ /* 0x0004e2000c1e1900 */
[C---:B-1----:R-:W-:Y:S01]  /*8040*/  IMAD.WIDE R30, R7.reuse, 0x4, R30 ;  /* 0x00000004071e7825 */ /* 0x042fe200078e021e */
[----:B------:R-:W-:Y:S02]  /*8050*/  ISETP.NE.AND P2, PT, R2, 0x1, PT ;  /* 0x000000010200780c */ /* 0x000fe40003f45270 */
[----:B------:R-:W-:Y:S01]  /*8060*/  MOV R23, R3 ;  /* 0x0000000300177202 */ /* 0x000fe20000000f00 */
[----:B------:R-:W-:-:S02]  /*8070*/  VIADD R8, R7, 0x1 ;  /* 0x0000000107087836 */ /* 0x000fc40000000000 */
[----:B------:R-:W-:Y:S02]  /*8080*/  IMAD.MOV.U32 R22, RZ, RZ, R4 ;  /* 0x000000ffff167224 */ /* 0x000fe400078e0004 */
[----:B------:R-:W-:Y:S01]  /*8090*/  IMAD.MOV.U32 R19, RZ, RZ, R16 ;  /* 0x000000ffff137224 */ /* 0x000fe200078e0010 */
[----:B--2---:R-:W-:Y:S02]  /*80a0*/  MOV R20, R5 ;  /* 0x0000000500147202 */ /* 0x004fe40000000f00 */
[----:B------:R-:W-:Y:S01]  /*80b0*/  MOV R21, R0 ;  /* 0x0000000000157202 */ /* 0x000fe20000000f00 */
[----:B0-----:R-:W-:Y:S01]  /*80c0*/  IMAD.WIDE R14, R7, 0x4, R14 ;  /* 0x00000004070e7825 */ /* 0x001fe200078e020e */
[----:B---3--:R0:W-:Y:S04]  /*80d0*/  STG.E desc[UR8][R30.64], R17 ;  /* 0x000000111e007986 */ /* 0x0081e8000c101908 */
[----:B------:R0:W-:Y:S01]  /*80e0*/  STG.E desc[UR8][R14.64], R13 ;  /* 0x0000000d0e007986 */ /* 0x0001e2000c101908 */
[----:B------:R-:W-:Y:S05]  /*80f0*/  @!P2 BRA `(.L_x_103) ;  /* 0x000000040024a947 */ /* 0x000fea0003800000 */
[----:B------:R-:W1:Y:S01]  /*8100*/  I2F.U32.RP R20, R9 ;  /* 0x0000000900147306 */ /* 0x000e620000209000 */
[----:B------:R-:W-:Y:S01]  /*8110*/  SHF.R.U32.HI R19, RZ, 0x2, R16 ;  /* 0x00000002ff137819 */ /* 0x000fe20000011610 */
[----:B------:R-:W-:Y:S01]  /*8120*/  IMAD.SHL.U32 R21, R0, 0x10, RZ ;  /* 0x0000001000157824 */ /* 0x000fe200078e00ff */
[-C--:B------:R-:W-:Y:S01]  /*8130*/  LOP3.LUT R28, RZ, R9.reuse, RZ, 0x33, !PT ;  /* 0x00000009ff1c7212 */ /* 0x080fe200078e33ff */
[----:B------:R-:W-:Y:S01]  /*8140*/  VIADD R24, R6, 0xb0f8a ;  /* 0x000b0f8a06187836 */ /* 0x000fe20000000000 */
[----:B------:R-:W-:Y:S02]  /*8150*/  LOP3.LUT R19, R19, R16, RZ, 0x3c, !PT ;  /* 0x0000001013137212 */ /* 0x000fe400078e3cff */
[----:B------:R-:W-:Y:S02]  /*8160*/  IADD3 R16, PT, PT, RZ, -R9, RZ ;  /* 0x80000009ff107210 */ /* 0x000fe40007ffe0ff */
[----:B------:R-:W-:-:S04]  /*8170*/  SHF.L.U32 R8, R19, 0x1, RZ ;  /* 0x0000000113087819 */ /* 0x000fc800000006ff */
[----:B------:R-:W-:Y:S01]  /*8180*/  LOP3.LUT R8, R0, R21, R8, 0x96, !PT ;  /* 0x0000001500087212 */ /* 0x000fe200078e9608 */
[----:B-1----:R-:W0:Y:S03]  /*8190*/  MUFU.RCP R20, R20 ;  /* 0x0000001400147308 */ /* 0x002e260000001000 */
[----:B------:R-:W-:-:S05]  /*81a0*/  LOP3.LUT R27, R8, R19, RZ, 0x3c, !PT ;  /* 0x00000013081b7212 */ /* 0x000fca00078e3cff */
[----:B------:R-:W-:Y:S02]  /*81b0*/  IMAD.IADD R8, R27, 0x1, R24 ;  /* 0x000000011b087824 */ /* 0x000fe400078e0218 */
[----:B0-----:R-:W-:-:S06]  /*81c0*/  VIADD R17, R20, 0xffffffe ;  /* 0x0ffffffe14117836 */ /* 0x001fcc0000000000 */
[----:B------:R-:W0:Y:S02]  /*81d0*/  F2I.FTZ.U32.TRUNC.NTZ R17, R17 ;  /* 0x0000001100117305 */ /* 0x000e24000021f000 */
[----:B0-----:R-:W-:Y:S02]  /*81e0*/  IMAD R21, R16, R17, RZ ;  /* 0x0000001110157224 */ /* 0x001fe400078e02ff */
[----:B------:R-:W-:-:S05]  /*81f0*/  HFMA2 R16, -RZ, RZ, 0, 0 ;  /* 0x00000000ff107431 */ /* 0x000fca00000001ff */
[----:B------:R-:W-:-:S06]  /*8200*/  IMAD.HI.U32 R21, R17, R21, R16 ;  /* 0x0000001511157227 */ /* 0x000fcc00078e0010 */
[----:B------:R-:W-:-:S05]  /*8210*/  IMAD.HI.U32 R16, R21, R8, RZ ;  /* 0x0000000815107227 */ /* 0x000fca00078e00ff */
[----:B------:R-:W-:-:S05]  /*8220*/  IADD3 R16, PT, PT, -R16, RZ, RZ ;  /* 0x000000ff10107210 */ /* 0x000fca0007ffe1ff */
[----:B------:R-:W-:Y:S02]  /*8230*/  IMAD R8, R9, R16, R8 ;  /* 0x0000001009087224 */ /* 0x000fe400078e0208 */
[----:B------:R-:W0:Y:S03]  /*8240*/  LDC.64 R16, c[0x0][0x3b0] ;  /* 0x0000ec00ff107b82 */ /* 0x000e260000000a00 */
[----:B------:R-:W-:-:S13]  /*8250*/  ISETP.GE.U32.AND P2, PT, R8, R9, PT ;  /* 0x000000090800720c */ /* 0x000fda0003f46070 */
[----:B------:R-:W-:-:S05]  /*8260*/  @P2 IMAD.IADD R8, R8, 0x1, -R9 ;  /* 0x0000000108082824 */ /* 0x000fca00078e0a09 */
[----:B------:R-:W-:-:S13]  /*8270*/  ISETP.GE.U32.AND P2, PT, R8, R9, PT ;  /* 0x000000090800720c */ /* 0x000fda0003f46070 */
[----:B------:R-:W-:-:S04]  /*8280*/  @P2 IADD3 R8, PT, PT, -R9, R8, RZ ;  /* 0x0000000809082210 */ /* 0x000fc80007ffe1ff */
        /* <DEDUP_REMOVED lines=9> */
[----:B------:R-:W-:Y:S01]  /*8320*/  IMAD.MOV.U32 R21, RZ, RZ, R27 ;  /* 0x000000ffff157224 */ /* 0x000fe200078e001b */
[----:B------:R-:W-:Y:S01]  /*8330*/  MOV R19, R5 ;  /* 0x0000000500137202 */ /* 0x000fe20000000f00 */
[----:B--2---:R1:W-:Y:S04]  /*8340*/  STG.E desc[UR8][R30.64+0x4], R33 ;  /* 0x000004211e007986 */ /* 0x0043e8000c101908 */
[----:B------:R1:W-:Y:S02]  /*8350*/  STG.E desc[UR8][R14.64+0x4], R13 ;  /* 0x0000040d0e007986 */ /* 0x0003e4000c101908 */
[----:B------:R-:W-:Y:S05]  /*8360*/  @!P2 BRA `(.L_x_103) ;  /* 0x000000000088a947 */ /* 0x000fea0003800000 */
[----:B------:R-:W0:Y:S01]  /*8370*/  I2F.U32.RP R19, R9 ;  /* 0x0000000900137306 */ /* 0x000e220000209000 */
[----:B------:R-:W-:Y:S01]  /*8380*/  SHF.R.U32.HI R2, RZ, 0x2, R5 ;  /* 0x00000002ff027819 */ /* 0x000fe20000011605 */
[----:B------:R-:W-:Y:S01]  /*8390*/  IMAD.MOV R23, RZ, RZ, -R9 ;  /* 0x000000ffff177224 */ /* 0x000fe200078e0a09 */
[----:B------:R-:W-:Y:S01]  /*83a0*/  MOV R20, RZ ;  /* 0x000000ff00147202 */ /* 0x000fe20000000f00 */
[----:B------:R-:W-:Y:S01]  /*83b0*/  IMAD.SHL.U32 R8, R27, 0x10, RZ ;  /* 0x000000101b087824 */ /* 0x000fe200078e00ff */
[----:B------:R-:W-:Y:S01]  /*83c0*/  LOP3.LUT R2, R2, R5, RZ, 0x3c, !PT ;  /* 0x0000000502027212 */ /* 0x000fe200078e3cff */
[----:B------:R-:W-:-:S03]  /*83d0*/  VIADD R24, R6, 0x10974f ;  /* 0x0010974f06187836 */ /* 0x000fc60000000000 */
[----:B------:R-:W-:-:S04]  /*83e0*/  SHF.L.U32 R5, R2, 0x1, RZ ;  /* 0x0000000102057819 */ /* 0x000fc800000006ff */
[----:B------:R-:W-:Y:S01]  /*83f0*/  LOP3.LUT R5, R27, R8, R5, 0x96, !PT ;  /* 0x000000081b057212 */ /* 0x000fe200078e9605 */
[----:B0-----:R-:W0:Y:S02]  /*8400*/  MUFU.RCP R19, R19 ;  /* 0x0000001300137308 */ /* 0x001e240000001000 */
        /* <DEDUP_REMOVED lines=10> */
[----:B------:R-:W-:-:S04]  /*84b0*/  @P2 IADD3 R2, PT, PT, -R9, R2, RZ ;  /* 0x0000000209022210 */ /* 0x000fc80007ffe1ff */
        /* <DEDUP_REMOVED lines=13> */
.L_x_103:
[----:B------:R-:W-:Y:S05]  /*8590*/  BSYNC.RECONVERGENT B1 ;  /* 0x0000000000017941 */ /* 0x000fea0003800200 */
.L_x_102:
[----:B------:R-:W-:-:S13]  /*85a0*/  ISETP.GE.AND P1, PT, R9, R10, PT ;  /* 0x0000000a0900720c */ /* 0x000fda0003f26270 */
[----:B------:R-:W-:Y:S05]  /*85b0*/  @P1 BRA `(.L_x_99) ;  /* 0x0000000400441947 */ /* 0x000fea0003800000 */
[----:B------:R-:W-:Y:S01]  /*85c0*/  IADD3 R10, PT, PT, R12, R10, RZ ;  /* 0x0000000a0c0a7210 */ /* 0x000fe20007ffe0ff */
[----:B------:R-:W-:Y:S04]  /*85d0*/  BSSY.RECONVERGENT B1, `(.L_x_108) ;  /* 0x0000022000017945 */ /* 0x000fe80003800200 */
[----:B------:R-:W-:Y:S01]  /*85e0*/  IMAD.IADD R0, R10, 0x1, -R11 ;  /* 0x000000010a007824 */ /* 0x000fe200078e0a0b */
[----:B------:R-:W-:-:S04]  /*85f0*/  IADD3 R10, PT, PT, R11, -R10, RZ ;  /* 0x8000000a0b0a7210 */ /* 0x000fc80007ffe0ff */
[----:B------:R-:W-:Y:S02]  /*8600*/  ISETP.GT.U32.AND P1, PT, R10, -0x8, PT ;  /* 0xfffffff80a00780c */ /* 0x000fe40003f24070 */
[----:B012---:R-:W-:-:S04]  /*8610*/  LOP3.LUT R14, R0, 0x7, RZ, 0xc0, !PT ;  /* 0x00000007000e7812 */ /* 0x007fc800078ec0ff */
[----:B------:R-:W-:-:S07]  /*8620*/  ISETP.NE.AND P2, PT, R14, RZ, PT ;  /* 0x000000ff0e00720c */ /* 0x000fce0003f45270 */
[----:B------:R-:W-:Y:S06]  /*8630*/  @P1 BRA `(.L_x_109) ;  /* 0x00000000006c1947 */ /* 0x000fec0003800000 */
[----:B------:R-:W0:Y:S01]  /*8640*/  LDC.64 R2, c[0x0][0x3a0] ;  /* 0x0000e800ff027b82 */ /* 0x000e220000000a00 */
[----:B------:R-:W-:Y:S01]  /*8650*/  LOP3.LUT R12, R0, 0xfffffff8, RZ, 0xc0, !PT ;  /* 0xfffffff8000c7812 */ /* 0x000fe200078ec0ff */
[----:B------:R-:W-:-:S06]  /*8660*/  IMAD.MOV.U32 R9, RZ, RZ, RZ ;  /* 0x000000ffff097224 */ /* 0x000fcc00078e00ff */
[----:B------:R-:W1:Y:S02]  /*8670*/  LDC.64 R4, c[0x0][0x3a8] ;  /* 0x0000ea00ff047b82 */ /* 0x000e640000000a00 */
.L_x_110:
[----:B--2---:R-:W-:Y:S01]  /*8680*/  MOV R15, 0xffffffff ;  /* 0xffffffff000f7802 */ /* 0x004fe20000000f00 */
[----:B0-----:R-:W-:-:S04]  /*8690*/  IMAD.WIDE R10, R8, 0x4, R2 ;  /* 0x00000004080a7825 */ /* 0x001fc800078e0202 */
[C---:B-1----:R-:W-:Y:S01]  /*86a0*/  IMAD.WIDE R6, R8.reuse, 0x4, R4 ;  /* 0x0000000408067825 */ /* 0x042fe200078e0204 */
        /* <DEDUP_REMOVED lines=20> */
.L_x_109:
[----:B------:R-:W-:Y:S05]  /*87f0*/  BSYNC.RECONVERGENT B1 ;  /* 0x0000000000017941 */ /* 0x000fea0003800200 */
.L_x_108:
        /* <DEDUP_REMOVED lines=20> */
.L_x_112:
[----:B------:R-:W-:Y:S05]  /*8940*/  BSYNC.RECONVERGENT B1 ;  /* 0x0000000000017941 */ /* 0x000fea0003800200 */
.L_x_111:
        /* <DEDUP_REMOVED lines=10> */
[----:B------:R-:W-:-:S07]  /*89f0*/  MOV R9, 0xffffffff ;  /* 0xffffffff00097802 */ /* 0x000fce0000000f00 */
[----:B------:R-:W3:Y:S01]  /*8a00*/  LDC.64 R6, c[0x0][0x3a8] ;  /* 0x0000ea00ff067b82 */ /* 0x000ee20000000a00 */
[----:B--2---:R-:W-:-:S05]  /*8a10*/  IMAD.WIDE R10, R8, 0x4, R10 ;  /* 0x00000004080a7825 */ /* 0x004fca00078e020a */
[----:B------:R2:W-:Y:S01]  /*8a20*/  STG.E desc[UR8][R10.64], R9 ;  /* 0x000000090a007986 */ /* 0x0005e2000c101908 */
[----:B---3--:R-:W-:-:S04]  /*8a30*/  IMAD.WIDE R6, R8, 0x4, R6 ;  /* 0x0000000408067825 */ /* 0x008fc800078e0206 */
[----:B------:R-:W-:Y:S01]  /*8a40*/  VIADD R8, R8, 0x2 ;  /* 0x0000000208087836 */ /* 0x000fe20000000000 */
[----:B------:R2:W-:Y:S04]  /*8a50*/  STG.E desc[UR8][R6.64], R13 ;  /* 0x0000000d06007986 */ /* 0x0005e8000c101908 */
[----:B------:R2:W-:Y:S04]  /*8a60*/  STG.E desc[UR8][R10.64+0x4], R9 ;  /* 0x000004090a007986 */ /* 0x0005e8000c101908 */
[----:B------:R2:W-:Y:S02]  /*8a70*/  STG.E desc[UR8][R6.64+0x4], R13 ;  /* 0x0000040d06007986 */ /* 0x0005e4000c101908 */
.L_x_114:
[----:B------:R-:W-:Y:S05]  /*8a80*/  BSYNC.RECONVERGENT B1 ;  /* 0x0000000000017941 */ /* 0x000fea0003800200 */
.L_x_113:
[----:B0-----:R-:W-:-:S04]  /*8a90*/  @!P2 IMAD.WIDE R2, R8, 0x4, R2 ;  /* 0x000000040802a825 */ /* 0x001fc800078e0202 */
[----:B-1----:R-:W-:Y:S01]  /*8aa0*/  @!P2 IMAD.WIDE R4, R8, 0x4, R4 ;  /* 0x000000040804a825 */ /* 0x002fe200078e0204 */
[----:B------:R3:W-:Y:S04]  /*8ab0*/  @!P2 STG.E desc[UR8][R2.64], R15 ;  /* 0x0000000f0200a986 */ /* 0x0007e8000c101908 */
[----:B------:R3:W-:Y:S02]  /*8ac0*/  @!P2 STG.E desc[UR8][R4.64], R13 ;  /* 0x0000000d0400a986 */ /* 0x0007e4000c101908 */
.L_x_99:
[----:B------:R-:W-:Y:S05]  /*8ad0*/  BSYNC.RECONVERGENT B0 ;  /* 0x0000000000007941 */ /* 0x000fea0003800200 */
.L_x_95:
[----:B------:R-:W-:Y:S05]  /*8ae0*/  @P0 BRA `(.L_x_115) ;  /* 0xffffffe400400947 */ /* 0x000fea000383ffff */
[----:B------:R-:W5:Y:S01]  /*8af0*/  LDCU UR4, c[0x0][0x3d4] ;  /* 0x00007a80ff0477ac */ /* 0x000f620008000800 */
[----:B------:R-:W-:-:S04]  /*8b00*/  IADD3 R25, PT, PT, R26, R25, RZ ;  /* 0x000000191a197210 */ /* 0x000fc80007ffe0ff */
[----:B-----5:R-:W-:-:S13]  /*8b10*/  ISETP.GE.AND P0, PT, R25, UR4, PT ;  /* 0x0000000419007c0c */ /* 0x020fda000bf06270 */
[----:B------:R-:W-:Y:S05]  /*8b20*/  @!P0 BRA `(.L_x_116) ;  /* 0xffffffdc00b08947 */ /* 0x000fea000383ffff */
[----:B------:R-:W-:Y:S05]  /*8b30*/  EXIT ;  /* 0x000000000000794d */ /* 0x000fea0003800000 */
.L_x_85:
[----:B0-----:R-:W0:Y:S08]  /*8b40*/  LDC.64 R2, c[0x0][0x3c0] ;  /* 0x0000f000ff027b82 */ /* 0x001e300000000a00 */
[----:B-12---:R-:W1:Y:S08]  /*8b50*/  LDC.64 R4, c[0x0][0x3b8] ;  /* 0x0000ee00ff047b82 */ /* 0x006e700000000a00 */
[----:B------:R-:W2:Y:S01]  /*8b60*/  LDC R8, c[0x0][0x3c8] ;  /* 0x0000f200ff087b82 */ /* 0x000ea20000000800 */
[----:B0-----:R-:W-:-:S05]  /*8b70*/  IMAD.WIDE R2, R25, 0x4, R2 ;  /* 0x0000000419027825 */ /* 0x001fca00078e0202 */
[----:B------:R-:W1:Y:S02]  /*8b80*/  LDG.E R0, desc[UR8][R2.64] ;  /* 0x0000000802007981 */ /* 0x000e64000c1e1900 */
[----:B-1----:R-:W-:-:S05]  /*8b90*/  IMAD.WIDE R4, R0, 0x4, R4 ;  /* 0x0000000400047825 */ /* 0x002fca00078e0204 */
[----:B------:R-:W3:Y:S04]  /*8ba0*/  LDG.E R7, desc[UR8][R4.64] ;  /* 0x0000000804077981 */ /* 0x000ee8000c1e1900 */
[----:B------:R-:W3:Y:S01]  /*8bb0*/  LDG.E R9, desc[UR8][R4.64+0x4] ;  /* 0x0000040804097981 */ /* 0x000ee2000c1e1900 */
[----:B------:R-:W-:Y:S01]  /*8bc0*/  BSSY.RECONVERGENT B0, `(.L_x_117) ;  /* 0x0000056000007945 */ /* 0x000fe20003800200 */
[----:B---3--:R-:W-:-:S05]  /*8bd0*/  IMAD.IADD R6, R9, 0x1, -R7 ;  /* 0x0000000109067824 */ /* 0x008fca00078e0a07 */
[----:B--2---:R-:W-:-:S13]  /*8be0*/  ISETP.GE.AND P0, PT, R6, R8, PT ;  /* 0x000000080600720c */ /* 0x004fda0003f06270 */
[----:B------:R-:W-:Y:S05]  /*8bf0*/  @P0 BRA `(.L_x_118) ;  /* 0x0000000400480947 */ /* 0x000fea0003800000 */
[----:B------:R-:W-:Y:S01]  /*8c00*/  IADD3 R2, PT, PT, R7, R8, RZ ;  /* 0x0000000807027210 */ /* 0x000fe20007ffe0ff */
[----:B------:R-:W-:Y:S04]  /*8c10*/  BSSY.RECONVERGENT B1, `(.L_x_119) ;  /* 0x0000023000017945 */ /* 0x000fe80003800200 */
[----:B------:R-:W-:Y:S01]  /*8c20*/  IMAD.IADD R3, R2, 0x1, -R9 ;  /* 0x0000000102037824 */ /* 0x000fe200078e0a09 */
[----:B------:R-:W-:-:S04]  /*8c30*/  IADD3 R2, PT, PT, R9, -R2, RZ ;  /* 0x8000000209027210 */ /* 0x000fc80007ffe0ff */
[----:B------:R-:W-:Y:S01]  /*8c40*/  ISETP.GT.U32.AND P0, PT, R2, -0x8, PT ;  /* 0xfffffff80200780c */ /* 0x000fe20003f04070 */
[----:B------:R-:W-:Y:S01]  /*8c50*/  IMAD R2, R25, R8, RZ ;  /* 0x0000000819027224 */ /* 0x000fe200078e02ff */
[----:B------:R-:W-:-:S04]  /*8c60*/  LOP3.LUT R14, R3, 0x7, RZ, 0xc0, !PT ;  /* 0x00000007030e7812 */ /* 0x000fc800078ec0ff */
[----:B------:R-:W-:-:S07]  /*8c70*/  ISETP.NE.AND P1, PT, R14, RZ, PT ;  /* 0x000000ff0e00720c */ /* 0x000fce0003f25270 */
[----:B------:R-:W-:Y:S06]  /*8c80*/  @P0 BRA `(.L_x_120) ;  /* 0x00000000006c0947 */ /* 0x000fec0003800000 */
[----:B------:R-:W0:Y:S01]  /*8c90*/  LDC.64 R8, c[0x0][0x380] ;  /* 0x0000e000ff087b82 */ /* 0x000e220000000a00 */
[----:B------:R-:W-:Y:S01]  /*8ca0*/  LOP3.LUT R13, R3, 0xfffffff8, RZ, 0xc0, !PT ;  /* 0xfffffff8030d7812 */ /* 0x000fe200078ec0ff */
[----:B------:R-:W-:-:S06]  /*8cb0*/  IMAD.MOV.U32 R12, RZ, RZ, RZ ;  /* 0x000000ffff0c7224 */ /* 0x000fcc00078e00ff */
[----:B------:R-:W1:Y:S02]  /*8cc0*/  LDC.64 R10, c[0x0][0x388] ;  /* 0x0000e200ff0a7b82 */ /* 0x000e640000000a00 */
.L_x_121:
        /* <DEDUP_REMOVED lines=23> */
.L_x_120:
[----:B------:R-:W-:Y:S05]  /*8e40*/  BSYNC.RECONVERGENT B1 ;  /* 0x0000000000017941 */ /* 0x000fea0003800200 */
.L_x_119:
[----:B------:R-:W-:Y:S05]  /*8e50*/  @!P1 BRA `(.L_x_118) ;  /* 0x0000000000b09947 */ /* 0x000fea0003800000 */
[----:B------:R-:W-:Y:S01]  /*8e60*/  ISETP.GE.U32.AND P0, PT, R14, 0x4, PT ;  /* 0x000000040e00780c */ /* 0x000fe20003f06070 */
[----:B------:R-:W-:Y:S01]  /*8e70*/  BSSY.RECONVERGENT B1, `(.L_x_122) ;  /* 0x0000012000017945 */ /* 0x000fe20003800200 */
[----:B------:R-:W-:-:S04]  /*8e80*/  LOP3.LUT R8, R3, 0x3, RZ, 0xc0, !PT ;  /* 0x0000000303087812 */ /* 0x000fc800078ec0ff */
[----:B------:R-:W-:-:S07]  /*8e90*/  ISETP.NE.AND P1, PT, R8, RZ, PT ;  /* 0x000000ff0800720c */ /* 0x000fce0003f25270 */
[----:B------:R-:W-:Y:S06]  /*8ea0*/  @!P0 BRA `(.L_x_123) ;  /* 0x0000000000388947 */ /* 0x000fec0003800000 */
[----:B--2---:R-:W0:Y:S01]  /*8eb0*/  LDC.64 R4, c[0x0][0x380] ;  /* 0x0000e000ff047b82 */ /* 0x004e220000000a00 */
        /* <DEDUP_REMOVED lines=13> */
.L_x_123:
[----:B------:R-:W-:Y:S05]  /*8f90*/  BSYNC.RECONVERGENT B1 ;  /* 0x0000000000017941 */ /* 0x000fea0003800200 */
.L_x_122:
[----:B------:R-:W-:Y:S05]  /*8fa0*/  @!P1 BRA `(.L_x_118) ;  /* 0x00000000005c9947 */ /* 0x000fea0003800000 */
[----:B------:R-:W1:Y:S01]  /*8fb0*/  LDC.64 R10, c[0x0][0x380] ;  /* 0x0000e000ff0a7b82 */ /* 0x000e620000000a00 */
[----:B------:R-:W-:Y:S01]  /*8fc0*/  LOP3.LUT R3, R3, 0x1, RZ, 0xc0, !PT ;  /* 0x0000000103037812 */ /* 0x000fe200078ec0ff */
[----:B------:R-:W-:Y:S01]  /*8fd0*/  BSSY.RECONVERGENT B1, `(.L_x_124) ;  /* 0x0000010000017945 */ /* 0x000fe20003800200 */
[----:B------:R-:W-:Y:S02]  /*8fe0*/  ISETP.NE.AND P0, PT, R8, 0x1, PT ;  /* 0x000000010800780c */ /* 0x000fe40003f05270 */
[----:B------:R-:W-:-:S03]  /*8ff0*/  ISETP.NE.U32.AND P1, PT, R3, 0x1, PT ;  /* 0x000000010300780c */ /* 0x000fc60003f25070 */
[----:B0-2---:R-:W0:Y:S10]  /*9000*/  LDC.64 R4, c[0x0][0x388] ;  /* 0x0000e200ff047b82 */ /* 0x005e340000000a00 */
        /* <DEDUP_REMOVED lines=12> */
.L_x_125:
[----:B------:R-:W-:Y:S05]  /*90d0*/  BSYNC.RECONVERGENT B1 ;  /* 0x0000000000017941 */ /* 0x000fea0003800200 */
.L_x_124:
[----:B-12---:R-:W-:-:S04]  /*90e0*/  @!P1 IMAD.WIDE R6, R2, 0x4, R10 ;  /* 0x0000000402069825 */ /* 0x006fc800078e020a */
[----:B0-----:R-:W-:Y:S01]  /*90f0*/  @!P1 IMAD.WIDE R4, R2, 0x4, R4 ;  /* 0x0000000402049825 */ /* 0x001fe200078e0204 */
[----:B------:R1:W-:Y:S04]  /*9100*/  @!P1 STG.E desc[UR8][R6.64], R13 ;  /* 0x0000000d06009986 */ /* 0x0003e8000c101908 */
[----:B------:R1:W-:Y:S02]  /*9110*/  @!P1 STG.E desc[UR8][R4.64], R0 ;  /* 0x0000000004009986 */ /* 0x0003e4000c101908 */
.L_x_118:
[----:B------:R-:W-:Y:S05]  /*9120*/  BSYNC.RECONVERGENT B0 ;  /* 0x0000000000007941 */ /* 0x000fea0003800200 */
.L_x_117:
[----:B------:R-:W3:Y:S01]  /*9130*/  LDCU UR4, c[0x0][0x3d4] ;  /* 0x00007a80ff0477ac */ /* 0x000ee20008000800 */
[----:B------:R-:W-:-:S04]  /*9140*/  IADD3 R25, PT, PT, R26, R25, RZ ;  /* 0x000000191a197210 */ /* 0x000fc80007ffe0ff */
[----:B---3--:R-:W-:-:S13]  /*9150*/  ISETP.GE.AND P0, PT, R25, UR4, PT ;  /* 0x0000000419007c0c */ /* 0x008fda000bf06270 */
[----:B------:R-:W-:Y:S05]  /*9160*/  @!P0 BRA `(.L_x_85) ;  /* 0xfffffff800748947 */ /* 0x000fea000383ffff */
[----:B------:R-:W-:Y:S05]  /*9170*/  EXIT ;  /* 0x000000000000794d */ /* 0x000fea0003800000 */
.L_x_126:
[----:B------:R-:W-:-:S00]  /*9180*/  BRA `(.L_x_126) ;  /* 0xfffffffc00fc7947 */ /* 0x000fc0000383ffff */
[----:B------:R-:W-:-:S00]  /*9190*/  NOP ;  /* 0x0000000000007918 */ /* 0x000fc00000000000 */
        /* <DEDUP_REMOVED lines=14> */
.L_x_223:


//--------------------- .text._Z10sample2HopPiS_S_S_PKiS1_S1_iiiy --------------------------
	.section	.text._Z10sample2HopPiS_S_S_PKiS1_S1_iiiy,"ax",@progbits
	.align	128
        .global         _Z10sample2HopPiS_S_S_PKiS1_S1_iiiy
        .type           _Z10sample2HopPiS_S_S_PKiS1_S1_iiiy,@function
        .size           _Z10sample2HopPiS_S_S_PKiS1_S1_iiiy,(.L_x_224 - _Z10sample2HopPiS_S_S_PKiS1_S1_iiiy)
        .other          _Z10sample2HopPiS_S_S_PKiS1_S1_iiiy,@"STO_CUDA_ENTRY STV_DEFAULT"
_Z10sample2HopPiS_S_S_PKiS1_S1_iiiy:
.text._Z10sample2HopPiS_S_S_PKiS1_S1_iiiy:
        /* <DEDUP_REMOVED lines=12> */
[----:B------:R-:W1:Y:S01]  /*00c0*/  LDCU.64 UR8, c[0x0][0x358] ;  /* 0x00006b00ff0877ac */ /* 0x000e620008000a00 */
[----:B0-----:R-:W-:-:S09]  /*00d0*/  UISETP.GE.AND UP0, UPT, UR4, 0x1, UPT ;  /* 0x000000010400788c */ /* 0x001fd2000bf06270 */
[----:B-1----:R-:W-:Y:S05]  /*00e0*/  BRA.U !UP0, `(.L_x_127) ;  /* 0x0000004d08507547 */ /* 0x002fea000b800000 */
[----:B------:R-:W0:Y:S01]  /*00f0*/  LDCU UR5, c[0x0][0x3bc] ;  /* 0x00007780ff0577ac */ /* 0x000e220008000800 */
[----:B------:R-:W-:Y:S02]  /*0100*/  LOP3.LUT R2, R2, 0xaad26b49, RZ, 0x3c, !PT ;  /* 0xaad26b4902027812 */ /* 0x000fe400078e3cff */
[----:B------:R-:W-:-:S03]  /*0110*/  LOP3.LUT R3, R3, 0xf7dcefdd, RZ, 0x3c, !PT ;  /* 0xf7dcefdd03037812 */ /* 0x000fc600078e3cff */
[----:B------:R-:W-:Y:S02]  /*0120*/  IMAD R2, R2, 0x4182bed5, RZ ;  /* 0x4182bed502027824 */ /* 0x000fe400078e02ff */
[----:B------:R-:W-:Y:S02]  /*0130*/  IMAD R3, R3, -0x658354e5, RZ ;  /* 0x9a7cab1b03037824 */ /* 0x000fe400078e02ff */
[C---:B------:R-:W-:Y:S01]  /*0140*/  VIADD R31, R2.reuse, 0x583f19 ;  /* 0x00583f19021f7836 */ /* 0x040fe20000000000 */
[C---:B------:R-:W-:Y:S01]  /*0150*/  LOP3.LUT R28, R2.reuse, 0x159a55e5, RZ, 0x3c, !PT ;  /* 0x159a55e5021c7812 */ /* 0x040fe200078e3cff */
[C---:B------:R-:W-:Y:S01]  /*0160*/  VIADD R21, R3.reuse, 0x1f123bb5 ;  /* 0x1f123bb503157836 */ /* 0x040fe20000000000 */
[C---:B------:R-:W-:Y:S02]  /*0170*/  IADD3 R22, PT, PT, R2.reuse, 0x64f0c9, R3 ;  /* 0x0064f0c902167810 */ /* 0x040fe40007ffe003 */
[----:B------:R-:W-:Y:S02]  /*0180*/  LOP3.LUT R20, R3, 0x5491333, RZ, 0x3c, !PT ;  /* 0x0549133303147812 */ /* 0x000fe400078e3cff */
[----:B------:R-:W-:Y:S01]  /*0190*/  IADD3 R29, PT, PT, R2, 0x75bcd15, RZ ;  /* 0x075bcd15021d7810 */ /* 0x000fe20007ffe0ff */
[----:B0-----:R-:W-:-:S09]  /*01a0*/  UISETP.GE.AND UP0, UPT, UR5, 0x1, UPT ;  /* 0x000000010500788c */ /* 0x001fd2000bf06270 */
[----:B------:R-:W-:Y:S05]  /*01b0*/  BRA.U !UP0, `(.L_x_128) ;  /* 0x0000003108387547 */ /* 0x000fea000b800000 */
[----:B------:R-:W-:Y:S02]  /*01c0*/  ULOP3.LUT UR4, UR5, 0x7, URZ, 0xc0, !UPT ;  /* 0x0000000705047892 */ /* 0x000fe4000f8ec0ff */
[----:B------:R-:W-:Y:S02]  /*01d0*/  ULOP3.LUT UR5, UR5, 0x7ffffff8, URZ, 0xc0, !UPT ;  /* 0x7ffffff805057892 */ /* 0x000fe4000f8ec0ff */
[----:B------:R-:W-:-:S04]  /*01e0*/  UIADD3 UR4, UPT, UPT, UR4, -0x1, URZ ;  /* 0xffffffff04047890 */ /* 0x000fc8000fffe0ff */
[----:B------:R-:W-:-:S11]  /*01f0*/  UISETP.GE.U32.AND UP0, UPT, UR4, 0x3, UPT ;  /* 0x000000030400788c */ /* 0x000fd6000bf06070 */
.L_x_165:
[----:B01234-:R-:W0:Y:S08]  /*0200*/  LDC.64 R8, c[0x0][0x3b0] ;  /* 0x0000ec00ff087b82 */ /* 0x01fe300000000a00 */
[----:B------:R-:W1:Y:S08]  /*0210*/  LDC.64 R10, c[0x0][0x3a8] ;  /* 0x0000ea00ff0a7b82 */ /* 0x000e700000000a00 */
[----:B------:R-:W2:Y:S01]  /*0220*/  LDC R6, c[0x0][0x3b8] ;  /* 0x0000ee00ff067b82 */ /* 0x000ea20000000800 */
[----:B0-----:R-:W-:-:S05]  /*0230*/  IMAD.WIDE R8, R7, 0x4, R8 ;  /* 0x0000000407087825 */ /* 0x001fca00078e0208 */
[----:B------:R-:W1:Y:S02]  /*0240*/  LDG.E R2, desc[UR8][R8.64] ;  /* 0x0000000808027981 */ /* 0x000e64000c1e1900 */
        /* <DEDUP_REMOVED lines=20> */
[-C--:B------:R-:W-:Y:S01]  /*0390*/  IADD3 R11, PT, PT, RZ, -R5.reuse, RZ ;  /* 0x80000005ff0b7210 */ /* 0x080fe20007ffe0ff */
[----:B------:R-:W-:Y:S01]  /*03a0*/  BSSY.RECONVERGENT B2, `(.L_x_133) ;  /* 0x000006a000027945 */ /* 0x000fe20003800200 */
[----:B------:R-:W-:Y:S01]  /*03b0*/  LOP3.LUT R23, R12, 0x7ffffffc, RZ, 0xc0, !PT ;  /* 0x7ffffffc0c177812 */ /* 0x000fe200078ec0ff */
[----:B------:R-:W-:Y:S01]  /*03c0*/  VIADD R22, R22, 0xb0f8a ;  /* 0x000b0f8a16167836 */ /* 0x000fe20000000000 */
[----:B------:R-:W-:Y:S02]  /*03d0*/  ISETP.NE.U32.AND P0, PT, R5, RZ, PT ;  /* 0x000000ff0500720c */ /* 0x000fe40003f05070 */
[----:B------:R-:W-:Y:S02]  /*03e0*/  LOP3.LUT R18, RZ, R5, RZ, 0x33, !PT ;  /* 0x00000005ff127212 */ /* 0x000fe400078e33ff */
[----:B------:R-:W-:Y:S01]  /*03f0*/  IADD3 R23, PT, PT, -R23, RZ, RZ ;  /* 0x000000ff17177210 */ /* 0x000fe20007ffe1ff */
[----:B0-----:R-:W0:Y:S02]  /*0400*/  MUFU.RCP R10, R10 ;  /* 0x0000000a000a7308 */ /* 0x001e240000001000 */
[----:B0-----:R-:W-:-:S06]  /*0410*/  VIADD R8, R10, 0xffffffe ;  /* 0x0ffffffe0a087836 */ /* 0x001fcc0000000000 */
[----:B------:R0:W1:Y:S02]  /*0420*/  F2I.FTZ.U32.TRUNC.NTZ R9, R8 ;  /* 0x0000000800097305 */ /* 0x000064000021f000 */
[----:B0-----:R-:W-:Y:S02]  /*0430*/  IMAD.MOV.U32 R8, RZ, RZ, RZ ;  /* 0x000000ffff087224 */ /* 0x001fe400078e00ff */
[----:B-1----:R-:W-:-:S04]  /*0440*/  IMAD R11, R11, R9, RZ ;  /* 0x000000090b0b7224 */ /* 0x002fc800078e02ff */
[----:B------:R-:W-:-:S07]  /*0450*/  IMAD.HI.U32 R6, R9, R11, R8 ;  /* 0x0000000b09067227 */ /* 0x000fce00078e0008 */
.L_x_134:
[----:B------:R-:W-:Y:S01]  /*0460*/  SHF.R.U32.HI R8, RZ, 0x2, R29 ;  /* 0x00000002ff087819 */ /* 0x000fe2000001161d */
[----:B0-----:R-:W-:-:S03]  /*0470*/  IMAD.SHL.U32 R10, R31, 0x10, RZ ;  /* 0x000000101f0a7824 */ /* 0x001fc600078e00ff */
        /* <DEDUP_REMOVED lines=39> */
[----:B------:R0:W-:Y:S04]  /*06f0*/  STG.E desc[UR8][R12.64], R2 ;  /* 0x000000020c007986 */ /* 0x0001e8000c101908 */
[----:B------:R1:W2:Y:S01]  /*0700*/  LDG.E R33, desc[UR8][R16.64] ;  /* 0x0000000810217981 */ /* 0x0002a2000c1e1900 */
[----:B------:R-:W-:-:S02]  /*0710*/  SHF.R.U32.HI R24, RZ, 0x2, R21 ;  /* 0x00000002ff187819 */ /* 0x000fc40000011615 */
[----:B------:R-:W-:Y:S02]  /*0720*/  SHF.L.U32 R26, R15, 0x4, RZ ;  /* 0x000000040f1a7819 */ /* 0x000fe400000006ff */
[----:B------:R-:W-:-:S05]  /*0730*/  LOP3.LUT R24, R24, R21, RZ, 0x3c, !PT ;  /* 0x0000001518187212 */ /* 0x000fca00078e3cff */
[----:B------:R-:W-:-:S05]  /*0740*/  IMAD.SHL.U32 R21, R24, 0x2, RZ ;  /* 0x0000000218157824 */ /* 0x000fca00078e00ff */
[----:B------:R-:W-:-:S04]  /*0750*/  LOP3.LUT R21, R15, R26, R21, 0x96, !PT ;  /* 0x0000001a0f157212 */ /* 0x000fc800078e9615 */
[----:B------:R-:W-:-:S04]  /*0760*/  LOP3.LUT R27, R21, R24, RZ, 0x3c, !PT ;  /* 0x00000018151b7212 */ /* 0x000fc800078e3cff */
[----:B------:R-:W-:-:S05]  /*0770*/  IADD3 R21, PT, PT, R22, 0x587c5, R27 ;  /* 0x000587c516157810 */ /* 0x000fca0007ffe01b */
        /* <DEDUP_REMOVED lines=8> */
[----:B-1----:R-:W-:-:S04]  /*0800*/  IMAD.IADD R17, R3, 0x1, R24 ;  /* 0x0000000103117824 */ /* 0x002fc800078e0218 */
[----:B------:R-:W-:Y:S01]  /*0810*/  IMAD.WIDE.U32 R16, R17, 0x4, R8 ;  /* 0x0000000411107825 */ /* 0x000fe200078e0008 */
[----:B------:R-:W-:Y:S01]  /*0820*/  SHF.R.U32.HI R21, RZ, 0x2, R20 ;  /* 0x00000002ff157819 */ /* 0x000fe20000011614 */
[----:B--2---:R0:W-:Y:S04]  /*0830*/  STG.E desc[UR8][R10.64+0x4], R33 ;  /* 0x000004210a007986 */ /* 0x0041e8000c101908 */
[----:B------:R0:W-:Y:S04]  /*0840*/  STG.E desc[UR8][R12.64+0x4], R2 ;  /* 0x000004020c007986 */ /* 0x0001e8000c101908 */
[----:B------:R-:W2:Y:S01]  /*0850*/  LDG.E R17, desc[UR8][R16.64] ;  /* 0x0000000810117981 */ /* 0x000ea2000c1e1900 */
[----:B------:R-:W-:Y:S01]  /*0860*/  LOP3.LUT R21, R21, R20, RZ, 0x3c, !PT ;  /* 0x0000001415157212 */ /* 0x000fe200078e3cff */
[----:B------:R-:W-:Y:S01]  /*0870*/  IMAD.MOV.U32 R29, RZ, RZ, R31 ;  /* 0x000000ffff1d7224 */ /* 0x000fe200078e001f */
[----:B------:R-:W-:-:S03]  /*0880*/  SHF.L.U32 R20, R27, 0x4, RZ ;  /* 0x000000041b147819 */ /* 0x000fc600000006ff */
        /* <DEDUP_REMOVED lines=11> */
[----:B------:R-:W-:-:S05]  /*0940*/  SEL R20, R18, R20, !P0 ;  /* 0x0000001412147207 */ /* 0x000fca0004000000 */
[----:B------:R-:W-:-:S04]  /*0950*/  IMAD.IADD R21, R3, 0x1, R20 ;  /* 0x0000000103157824 */ /* 0x000fc800078e0214 */
[----:B------:R-:W-:Y:S01]  /*0960*/  IMAD.WIDE.U32 R8, R21, 0x4, R8 ;  /* 0x0000000415087825 */ /* 0x000fe200078e0008 */
[----:B--2---:R0:W-:Y:S04]  /*0970*/  STG.E desc[UR8][R10.64+0x8], R17 ;  /* 0x000008110a007986 */ /* 0x0041e8000c101908 */
[----:B------:R0:W-:Y:S04]  /*0980*/  STG.E desc[UR8][R12.64+0x8], R2 ;  /* 0x000008020c007986 */ /* 0x0001e8000c101908 */
[----:B------:R-:W2:Y:S01]  /*0990*/  LDG.E R9, desc[UR8][R8.64] ;  /* 0x0000000808097981 */ /* 0x000ea2000c1e1900 */
[----:B------:R-:W-:Y:S01]  /*09a0*/  IADD3 R23, PT, PT, R23, 0x4, RZ ;  /* 0x0000000417177810 */ /* 0x000fe20007ffe0ff */
[----:B------:R-:W-:Y:S01]  /*09b0*/  VIADD R14, R14, 0x4 ;  /* 0x000000040e0e7836 */ /* 0x000fe20000000000 */
[----:B------:R-:W-:Y:S01]  /*09c0*/  MOV R21, R15 ;  /* 0x0000000f00157202 */ /* 0x000fe20000000f00 */
[----:B------:R-:W-:Y:S01]  /*09d0*/  IMAD.MOV.U32 R28, RZ, RZ, R19 ;  /* 0x000000ffff1c7224 */ /* 0x000fe200078e0013 */
[----:B------:R-:W-:Y:S01]  /*09e0*/  ISETP.NE.AND P1, PT, R23, RZ, PT ;  /* 0x000000ff1700720c */ /* 0x000fe20003f25270 */
[----:B------:R-:W-:-:S02]  /*09f0*/  IMAD.MOV.U32 R20, RZ, RZ, R27 ;  /* 0x000000ffff147224 */ /* 0x000fc400078e001b */
[----:B------:R-:W-:Y:S01]  /*0a00*/  VIADD R22, R22, 0x161f14 ;  /* 0x00161f1416167836 */ /* 0x000fe20000000000 */
[----:B--2---:R0:W-:Y:S04]  /*0a10*/  STG.E desc[UR8][R10.64+0xc], R9 ;  /* 0x00000c090a007986 */ /* 0x0041e8000c101908 */
[----:B------:R0:W-:Y:S05]  /*0a20*/  STG.E desc[UR8][R12.64+0xc], R2 ;  /* 0x00000c020c007986 */ /* 0x0001ea000c101908 */
[----:B------:R-:W-:Y:S05]  /*0a30*/  @P1 BRA `(.L_x_134) ;  /* 0xfffffff800881947 */ /* 0x000fea000383ffff */
[----:B------:R-:W-:Y:S05]  /*0a40*/  BSYNC.RECONVERGENT B2 ;  /* 0x0000000000027941 */ /* 0x000fea0003800200 */
.L_x_133:
[----:B------:R-:W-:Y:S01]  /*0a50*/  MOV R6, R27 ;  /* 0x0000001b00067202 */ /* 0x000fe20000000f00 */
[----:B------:R-:W-:Y:S01]  /*0a60*/  VIADD R22, R22, 0xfff4f076 ;  /* 0xfff4f07616167836 */ /* 0x000fe20000000000 */
[----:B------:R-:W-:Y:S01]  /*0a70*/  MOV R23, R31 ;  /* 0x0000001f00177202 */ /* 0x000fe20000000f00 */
[----:B------:R-:W-:Y:S01]  /*0a80*/  IMAD.MOV.U32 R27, RZ, RZ, R14 ;  /* 0x000000ffff1b7224 */ /* 0x000fe200078e000e */
[----:B------:R-:W-:Y:S01]  /*0a90*/  MOV R20, R6 ;  /* 0x0000000600147202 */ /* 0x000fe20000000f00 */
[----:B------:R-:W-:Y:S02]  /*0aa0*/  IMAD.MOV.U32 R28, RZ, RZ, R19 ;  /* 0x000000ffff1c7224 */ /* 0x000fe400078e0013 */
[----:B------:R-:W-:Y:S02]  /*0ab0*/  IMAD.MOV.U32 R21, RZ, RZ, R15 ;  /* 0x000000ffff157224 */ /* 0x000fe400078e000f */
[----:B------:R-:W-:-:S07]  /*0ac0*/  IMAD.MOV.U32 R26, RZ, RZ, R22 ;  /* 0x000000ffff1a7224 */ /* 0x000fce00078e0016 */
.L_x_132:
[----:B------:R-:W-:Y:S05]  /*0ad0*/  BSYNC.RECONVERGENT B1 ;  /* 0x0000000000017941 */ /* 0x000fea0003800200 */
.L_x_131:
[----:B------:R-:W1:Y:S02]  /*0ae0*/  LDCU UR4, c[0x0][0x3b8] ;  /* 0x00007700ff0477ac */ /* 0x000e640008000800 */
[----:B-1----:R-:W-:-:S04]  /*0af0*/  VIMNMX R8, PT, PT, R5, UR4, PT ;  /* 0x0000000405087c48 */ /* 0x002fc8000bfe0100 */
[----:B------:R-:W-:-:S04]  /*0b00*/  VIMNMX R8, PT, PT, R8, 0x1, !PT ;  /* 0x0000000108087848 */ /* 0x000fc80007fe0100 */
[----:B------:R-:W-:-:S04]  /*0b10*/  LOP3.LUT R24, R8, 0x3, RZ, 0xc0, !PT ;  /* 0x0000000308187812 */ /* 0x000fc800078ec0ff */
[----:B------:R-:W-:-:S13]  /*0b20*/  ISETP.NE.AND P0, PT, R24, RZ, PT ;  /* 0x000000ff1800720c */ /* 0x000fda0003f05270 */
[----:B------:R-:W-:Y:S05]  /*0b30*/  @!P0 BRA `(.L_x_130) ;  /* 0x0000000400cc8947 */ /* 0x000fea0003800000 */
[----:B0-----:R-:W0:Y:S01]  /*0b40*/  I2F.U32.RP R12, R5 ;  /* 0x00000005000c7306 */ /* 0x001e220000209000 */
[----:B------:R-:W-:Y:S01]  /*0b50*/  SHF.R.U32.HI R8, RZ, 0x2, R29 ;  /* 0x00000002ff087819 */ /* 0x000fe2000001161d */
[----:B------:R-:W-:Y:S01]  /*0b60*/  IMAD.SHL.U32 R10, R23, 0x10, RZ ;  /* 0x00000010170a7824 */ /* 0x000fe200078e00ff */
[----:B------:R-:W-:Y:S02]  /*0b70*/  IADD3 R13, PT, PT, RZ, -R5, RZ ;  /* 0x80000005ff0d7210 */ /* 0x000fe40007ffe0ff */
[----:B------:R-:W-:Y:S02]  /*0b80*/  LOP3.LUT R8, R8, R29, RZ, 0x3c, !PT ;  /* 0x0000001d08087212 */ /* 0x000fe400078e3cff */
[----:B------:R-:W-:-:S03]  /*0b90*/  IADD3 R22, PT, PT, R26, 0x587c5, RZ ;  /* 0x000587c51a167810 */ /* 0x000fc60007ffe0ff */
[----:B------:R-:W-:Y:S01]  /*0ba0*/  IMAD.SHL.U32 R11, R8, 0x2, RZ ;  /* 0x00000002080b7824 */ /* 0x000fe200078e00ff */
[----:B0-----:R-:W0:Y:S04]  /*0bb0*/  MUFU.RCP R12, R12 ;  /* 0x0000000c000c7308 */ /* 0x001e280000001000 */
[----:B------:R-:W-:-:S04]  /*0bc0*/  LOP3.LUT R11, R23, R10, R11, 0x96, !PT ;  /* 0x0000000a170b7212 */ /* 0x000fc800078e960b */
[----:B------:R-:W-:Y:S01]  /*0bd0*/  LOP3.LUT R25, R11, R8, RZ, 0x3c, !PT ;  /* 0x000000080b197212 */ /* 0x000fe200078e3cff */
[----:B------:R-:W-:Y:S01]  /*0be0*/  IMAD.MOV.U32 R8, RZ, RZ, RZ ;  /* 0x000000ffff087224 */ /* 0x000fe200078e00ff */
[----:B------:R-:W-:Y:S01]  /*0bf0*/  LOP3.LUT R11, RZ, R5, RZ, 0x33, !PT ;  /* 0x00000005ff0b7212 */ /* 0x000fe200078e33ff */
        /* <DEDUP_REMOVED lines=28> */
[----:B-1----:R-:W-:-:S05]  /*0dc0*/  IMAD.WIDE R8, R27, 0x4, R8 ;  /* 0x000000041b087825 */ /* 0x002fca00078e0208 */
[----:B--2---:R1:W-:Y:S04]  /*0dd0*/  STG.E desc[UR8][R8.64], R11 ;  /* 0x0000000b08007986 */ /* 0x0043e8000c101908 */
[----:B------:R1:W-:Y:S01]  /*0de0*/  STG.E desc[UR8][R12.64], R2 ;  /* 0x000000020c007986 */ /* 0x0003e2000c101908 */
[----:B------:R-:W-:Y:S05]  /*0df0*/  @!P1 BRA `(.L_x_130) ;  /* 0x00000004001c9947 */ /* 0x000fea0003800000 */
[----:B------:R-:W0:Y:S01]  /*0e00*/  I2F.U32.RP R14, R5 ;  /* 0x00000005000e7306 */ /* 0x000e220000209000 */
[----:B-1----:R-:W-:Y:S01]  /*0e10*/  SHF.R.U32.HI R8, RZ, 0x2, R19 ;  /* 0x00000002ff087819 */ /* 0x002fe20000011613 */
[----:B------:R-:W-:Y:S01]  /*0e20*/  IMAD.MOV R17, RZ, RZ, -R5 ;  /* 0x000000ffff117224 */ /* 0x000fe200078e0a05 */
[----:B------:R-:W-:Y:S01]  /*0e30*/  SHF.L.U32 R10, R25, 0x4, RZ ;  /* 0x00000004190a7819 */ /* 0x000fe200000006ff */
[----:B------:R-:W-:Y:S01]  /*0e40*/  VIADD R22, R26, 0xb0f8a ;  /* 0x000b0f8a1a167836 */ /* 0x000fe20000000000 */
[----:B------:R-:W-:Y:S02]  /*0e50*/  LOP3.LUT R8, R8, R19, RZ, 0x3c, !PT ;  /* 0x0000001308087212 */ /* 0x000fe400078e3cff */
[----:B------:R-:W-:-:S03]  /*0e60*/  LOP3.LUT R30, RZ, R5, RZ, 0x33, !PT ;  /* 0x00000005ff1e7212 */ /* 0x000fc600078e33ff */
[----:B------:R-:W-:Y:S01]  /*0e70*/  IMAD.SHL.U32 R11, R8, 0x2, RZ ;  /* 0x00000002080b7824 */ /* 0x000fe200078e00ff */
[----:B0-----:R-:W0:Y:S04]  /*0e80*/  MUFU.RCP R14, R14 ;  /* 0x0000000e000e7308 */ /* 0x001e280000001000 */
[----:B------:R-:W-:-:S04]  /*0e90*/  LOP3.LUT R11, R25, R10, R11, 0x96, !PT ;  /* 0x0000000a190b7212 */ /* 0x000fc800078e960b */
[----:B------:R-:W-:Y:S01]  /*0ea0*/  LOP3.LUT R33, R11, R8, RZ, 0x3c, !PT ;  /* 0x000000080b217212 */ /* 0x000fe200078e3cff */
[----:B------:R-:W-:-:S04]  /*0eb0*/  HFMA2 R8, -RZ, RZ, 0, 0 ;  /* 0x00000000ff087431 */ /* 0x000fc800000001ff */
[----:B------:R-:W-:Y:S02]  /*0ec0*/  IMAD.IADD R10, R33, 0x1, R22 ;  /* 0x00000001210a7824 */ /* 0x000fe400078e0216 */
[----:B0-----:R-:W-:-:S06]  /*0ed0*/  VIADD R9, R14, 0xffffffe ;  /* 0x0ffffffe0e097836 */ /* 0x001fcc0000000000 */
[----:B------:R-:W0:Y:S02]  /*0ee0*/  F2I.FTZ.U32.TRUNC.NTZ R9, R9 ;  /* 0x0000000900097305 */ /* 0x000e24000021f000 */
[----:B0-----:R-:W-:-:S04]  /*0ef0*/  IMAD R17, R17, R9, RZ ;  /* 0x0000000911117224 */ /* 0x001fc800078e02ff */
[----:B------:R-:W-:Y:S02]  /*0f00*/  IMAD.HI.U32 R11, R9, R17, R8 ;  /* 0x00000011090b7227 */ /* 0x000fe400078e0008 */
[----:B------:R-:W0:Y:S04]  /*0f10*/  LDC.64 R16, c[0x0][0x380] ;  /* 0x0000e000ff107b82 */ /* 0x000e280000000a00 */
[----:B------:R-:W-:-:S04]  /*0f20*/  IMAD.HI.U32 R11, R11, R10, RZ ;  /* 0x0000000a0b0b7227 */ /* 0x000fc800078e00ff */
[----:B------:R-:W-:-:S04]  /*0f30*/  IMAD.MOV R11, RZ, RZ, -R11 ;  /* 0x000000ffff0b7224 */ /* 0x000fc800078e0a0b */
[----:B------:R-:W-:Y:S02]  /*0f40*/  IMAD R14, R5, R11, R10 ;  /* 0x0000000b050e7224 */ /* 0x000fe400078e020a */
[----:B------:R-:W1:Y:S03]  /*0f50*/  LDC.64 R10, c[0x0][0x3a0] ;  /* 0x0000e800ff0a7b82 */ /* 0x000e660000000a00 */
[----:B------:R-:W-:-:S13]  /*0f60*/  ISETP.GE.U32.AND P1, PT, R14, R5, PT ;  /* 0x000000050e00720c */ /* 0x000fda0003f26070 */
[----:B------:R-:W-:-:S04]  /*0f70*/  @P1 IADD3 R14, PT, PT, -R5, R14, RZ ;  /* 0x0000000e050e1210 */ /* 0x000fc80007ffe1ff */
[----:B------:R-:W-:-:S13]  /*0f80*/  ISETP.GE.U32.AND P1, PT, R14, R5, PT ;  /* 0x000000050e00720c */ /* 0x000fda0003f26070 */
[----:B------:R-:W-:-:S05]  /*0f90*/  @P1 IMAD.IADD R14, R14, 0x1, -R5 ;  /* 0x000000010e0e1824 */ /* 0x000fca00078e0a05 */
[----:B------:R-:W-:-:S05]  /*0fa0*/  SEL R14, R30, R14, !P0 ;  /* 0x0000000e1e0e7207 */ /* 0x000fca0004000000 */
[----:B------:R-:W-:-:S04]  /*0fb0*/  IMAD.IADD R19, R3, 0x1, R14 ;  /* 0x0000000103137824 */ /* 0x000fc800078e020e */
[----:B-1----:R-:W-:-:S06]  /*0fc0*/  IMAD.WIDE.U32 R18, R19, 0x4, R10 ;  /* 0x0000000413127825 */ /* 0x002fcc00078e000a */
[----:B------:R-:W2:Y:S01]  /*0fd0*/  LDG.E R19, desc[UR8][R18.64] ;  /* 0x0000000812137981 */ /* 0x000ea2000c1e1900 */
[C---:B0-----:R-:W-:Y:S01]  /*0fe0*/  IMAD.WIDE R16, R27.reuse, 0x4, R16 ;  /* 0x000000041b107825 */ /* 0x041fe200078e0210 */
[----:B------:R-:W-:Y:S02]  /*0ff0*/  ISETP.NE.AND P1, PT, R24, 0x2, PT ;  /* 0x000000021800780c */ /* 0x000fe40003f25270 */
[----:B------:R-:W-:Y:S01]  /*1000*/  IADD3 R14, PT, PT, R27, 0x2, RZ ;  /* 0x000000021b0e7810 */ /* 0x000fe20007ffe0ff */
[----:B------:R-:W-:Y:S01]  /*1010*/  IMAD.MOV.U32 R20, RZ, RZ, R25 ;  /* 0x000000ffff147224 */ /* 0x000fe200078e0019 */
[----:B------:R-:W-:Y:S01]  /*1020*/  MOV R28, R6 ;  /* 0x00000006001c7202 */ /* 0x000fe20000000f00 */
[----:B------:R-:W-:Y:S02]  /*1030*/  IMAD.MOV.U32 R21, RZ, RZ, R23 ;  /* 0x000000ffff157224 */ /* 0x000fe400078e0017 */
[----:B------:R-:W-:Y:S02]  /*1040*/  IMAD.MOV.U32 R29, RZ, RZ, R15 ;  /* 0x000000ffff1d7224 */ /* 0x000fe400078e000f */
[----:B------:R-:W-:Y:S01]  /*1050*/  IMAD.MOV.U32 R31, RZ, RZ, R33 ;  /* 0x000000ffff1f7224 */ /* 0x000fe200078e0021 */
[----:B--2---:R2:W-:Y:S04]  /*1060*/  STG.E desc[UR8][R16.64+0x4], R19 ;  /* 0x0000041310007986 */ /* 0x0045e8000c101908 */
[----:B------:R2:W-:Y:S01]  /*1070*/  STG.E desc[UR8][R12.64+0x4], R2 ;  /* 0x000004020c007986 */ /* 0x0005e2000c101908 */
[----:B------:R-:W-:Y:S05]  /*1080*/  @!P1 BRA `(.L_x_130) ;  /* 0x0000000000789947 */ /* 0x000fea0003800000 */
[----:B------:R-:W-:Y:S01]  /*1090*/  SHF.R.U32.HI R8, RZ, 0x2, R15 ;  /* 0x00000002ff087819 */ /* 0x000fe2000001160f */
[----:B------:R-:W-:Y:S01]  /*10a0*/  IMAD.SHL.U32 R14, R33, 0x10, RZ ;  /* 0x00000010210e7824 */ /* 0x000fe200078e00ff */
[----:B--2---:R-:W-:Y:S02]  /*10b0*/  IADD3 R19, PT, PT, RZ, -R5, RZ ;  /* 0x80000005ff137210 */ /* 0x004fe40007ffe0ff */
[----:B------:R-:W-:Y:S02]  /*10c0*/  LOP3.LUT R8, R8, R15, RZ, 0x3c, !PT ;  /* 0x0000000f08087212 */ /* 0x000fe400078e3cff */
[----:B------:R-:W-:Y:S01]  /*10d0*/  IADD3 R22, PT, PT, R26, 0x10974f, RZ ;  /* 0x0010974f1a167810 */ /* 0x000fe20007ffe0ff */
[----:B------:R-:W-:Y:S02]  /*10e0*/  IMAD R19, R19, R9, RZ ;  /* 0x0000000913137224 */ /* 0x000fe400078e02ff */
[----:B------:R-:W-:-:S05]  /*10f0*/  IMAD.SHL.U32 R15, R8, 0x2, RZ ;  /* 0x00000002080f7824 */ /* 0x000fca00078e00ff */
[----:B------:R-:W-:-:S04]  /*1100*/  LOP3.LUT R15, R33, R14, R15, 0x96, !PT ;  /* 0x0000000e210f7212 */ /* 0x000fc800078e960f */
[----:B------:R-:W-:Y:S01]  /*1110*/  LOP3.LUT R31, R15, R8, RZ, 0x3c, !PT ;  /* 0x000000080f1f7212 */ /* 0x000fe200078e3cff */
[----:B------:R-:W-:-:S04]  /*1120*/  IMAD.MOV.U32 R8, RZ, RZ, RZ ;  /* 0x000000ffff087224 */ /* 0x000fc800078e00ff */
[----:B------:R-:W-:-:S04]  /*1130*/  IMAD.HI.U32 R9, R9, R19, R8 ;  /* 0x0000001309097227 */ /* 0x000fc800078e0008 */
        /* <DEDUP_REMOVED lines=19> */
.L_x_130:
[----:B------:R-:W-:Y:S05]  /*1270*/  BSYNC.RECONVERGENT B0 ;  /* 0x0000000000007941 */ /* 0x000fea0003800200 */
.L_x_129:
[----:B------:R-:W4:Y:S01]  /*1280*/  LDC R6, c[0x0][0x3b8] ;  /* 0x0000ee00ff067b82 */ /* 0x000f220000000800 */
[----:B------:R-:W-:Y:S01]  /*1290*/  BSSY.RECONVERGENT B0, `(.L_x_135) ;  /* 0x0000054000007945 */ /* 0x000fe20003800200 */
[----:B----4-:R-:W-:-:S13]  /*12a0*/  ISETP.GE.AND P0, PT, R5, R6, PT ;  /* 0x000000060500720c */ /* 0x010fda0003f06270 */
[----:B------:R-:W-:Y:S05]  /*12b0*/  @P0 BRA `(.L_x_136) ;  /* 0x0000000400440947 */ /* 0x000fea0003800000 */
[----:B------:R-:W-:Y:S01]  /*12c0*/  IADD3 R3, PT, PT, R3, R6, RZ ;  /* 0x0000000603037210 */ /* 0x000fe20007ffe0ff */
[----:B------:R-:W-:Y:S04]  /*12d0*/  BSSY.RECONVERGENT B1, `(.L_x_137) ;  /* 0x0000022000017945 */ /* 0x000fe80003800200 */
[----:B--23--:R-:W-:Y:S02]  /*12e0*/  IMAD.IADD R16, R3, 0x1, -R4 ;  /* 0x0000000103107824 */ /* 0x00cfe400078e0a04 */
[----:B------:R-:W-:-:S03]  /*12f0*/  IMAD.IADD R3, R4, 0x1, -R3 ;  /* 0x0000000104037824 */ /* 0x000fc600078e0a03 */
[----:B0-----:R-:W-:Y:S02]  /*1300*/  LOP3.LUT R17, R16, 0x7, RZ, 0xc0, !PT ;  /* 0x0000000710117812 */ /* 0x001fe400078ec0ff */
[----:B------:R-:W-:Y:S02]  /*1310*/  ISETP.GT.U32.AND P0, PT, R3, -0x8, PT ;  /* 0xfffffff80300780c */ /* 0x000fe40003f04070 */
[----:B------:R-:W-:-:S11]  /*1320*/  ISETP.NE.AND P1, PT, R17, RZ, PT ;  /* 0x000000ff1100720c */ /* 0x000fd60003f25270 */
[----:B------:R-:W-:Y:S05]  /*1330*/  @P0 BRA `(.L_x_138) ;  /* 0x00000000006c0947 */ /* 0x000fea0003800000 */
[----:B-1----:R-:W0:Y:S01]  /*1340*/  LDC.64 R8, c[0x0][0x380] ;  /* 0x0000e000ff087b82 */ /* 0x002e220000000a00 */
[----:B------:R-:W-:Y:S01]  /*1350*/  HFMA2 R3, -RZ, RZ, 0, 0 ;  /* 0x00000000ff037431 */ /* 0x000fe200000001ff */
[----:B------:R-:W-:-:S06]  /*1360*/  LOP3.LUT R18, R16, 0xfffffff8, RZ, 0xc0, !PT ;  /* 0xfffffff810127812 */ /* 0x000fcc00078ec0ff */
[----:B------:R-:W1:Y:S02]  /*1370*/  LDC.64 R4, c[0x0][0x388] ;  /* 0x0000e200ff047b82 */ /* 0x000e640000000a00 */
.L_x_139:
[----:B--2---:R-:W-:Y:S02]  /*1380*/  IMAD.MOV.U32 R15, RZ, RZ, -0x1 ;  /* 0xffffffffff0f7424 */ /* 0x004fe400078e00ff */
        /* <DEDUP_REMOVED lines=22> */
.L_x_138:
[----:B------:R-:W-:Y:S05]  /*14f0*/  BSYNC.RECONVERGENT B1 ;  /* 0x0000000000017941 */ /* 0x000fea0003800200 */
.L_x_137:
        /* <DEDUP_REMOVED lines=8> */
[----:B-1----:R-:W1:Y:S01]  /*1580*/  LDC.64 R8, c[0x0][0x388] ;  /* 0x0000e200ff087b82 */ /* 0x002e620000000a00 */
        /* <DEDUP_REMOVED lines=11> */
.L_x_141:
[----:B------:R-:W-:Y:S05]  /*1640*/  BSYNC.RECONVERGENT B1 ;  /* 0x0000000000017941 */ /* 0x000fea0003800200 */
.L_x_140:
[----:B------:R-:W-:Y:S05]  /*1650*/  @!P1 BRA `(.L_x_136) ;  /* 0x00000000005c9947 */ /* 0x000fea0003800000 */
[----:B01----:R-:W0:Y:S01]  /*1660*/  LDC.64 R8, c[0x0][0x380] ;  /* 0x0000e000ff087b82 */ /* 0x003e220000000a00 */
[----:B------:R-:W-:Y:S01]  /*1670*/  LOP3.LUT R3, R16, 0x1, RZ, 0xc0, !PT ;  /* 0x0000000110037812 */ /* 0x000fe200078ec0ff */
[----:B------:R-:W-:Y:S01]  /*1680*/  BSSY.RECONVERGENT B1, `(.L_x_142) ;  /* 0x0000010000017945 */ /* 0x000fe20003800200 */
[----:B------:R-:W-:Y:S02]  /*1690*/  ISETP.NE.AND P0, PT, R10, 0x1, PT ;  /* 0x000000010a00780c */ /* 0x000fe40003f05270 */
[----:B------:R-:W-:-:S03]  /*16a0*/  ISETP.NE.U32.AND P1, PT, R3, 0x1, PT ;  /* 0x000000010300780c */ /* 0x000fc60003f25070 */
[----:B------:R-:W1:Y:S10]  /*16b0*/  LDC.64 R4, c[0x0][0x388] ;  /* 0x0000e200ff047b82 */ /* 0x000e740000000a00 */
[----:B------:R-:W-:Y:S01]  /*16c0*/  @!P1 MOV R15, 0xffffffff ;  /* 0xffffffff000f9802 */ /* 0x000fe20000000f00 */
[----:B------:R-:W-:Y:S06]  /*16d0*/  @!P0 BRA `(.L_x_143) ;  /* 0x0000000000288947 */ /* 0x000fec0003800000 */
[----:B------:R-:W2:Y:S01]  /*16e0*/  LDC.64 R10, c[0x0][0x380] ;  /* 0x0000e000ff0a7b82 */ /* 0x000ea20000000a00 */
[----:B------:R-:W-:-:S07]  /*16f0*/  IMAD.MOV.U32 R3, RZ, RZ, -0x1 ;  /* 0xffffffffff037424 */ /* 0x000fce00078e00ff */
        /* <DEDUP_REMOVED lines=8> */
.L_x_143:
[----:B------:R-:W-:Y:S05]  /*1780*/  BSYNC.RECONVERGENT B1 ;  /* 0x0000000000017941 */ /* 0x000fea0003800200 */
.L_x_142:
[----:B0-----:R-:W-:-:S04]  /*1790*/  @!P1 IMAD.WIDE R8, R14, 0x4, R8 ;  /* 0x000000040e089825 */ /* 0x001fc800078e0208 */
[----:B-1----:R-:W-:Y:S01]  /*17a0*/  @!P1 IMAD.WIDE R4, R14, 0x4, R4 ;  /* 0x000000040e049825 */ /* 0x002fe200078e0204 */
[----:B------:R4:W-:Y:S04]  /*17b0*/  @!P1 STG.E desc[UR8][R8.64], R15 ;  /* 0x0000000f08009986 */ /* 0x0009e8000c101908 */
[----:B------:R4:W-:Y:S02]  /*17c0*/  @!P1 STG.E desc[UR8][R4.64], R2 ;  /* 0x0000000204009986 */ /* 0x0009e4000c101908 */
.L_x_136:
[----:B------:R-:W-:Y:S05]  /*17d0*/  BSYNC.RECONVERGENT B0 ;  /* 0x0000000000007941 */ /* 0x000fea0003800200 */
.L_x_135:
[----:B01--4-:R-:W-:-:S07]  /*17e0*/  HFMA2 R8, -RZ, RZ, 0, 0 ;  /* 0x00000000ff087431 */ /* 0x013fce00000001ff */
.L_x_164:
[----:B01234-:R-:W0:Y:S01]  /*17f0*/  LDC.64 R2, c[0x0][0x380] ;  /* 0x0000e000ff027b82 */ /* 0x01fe220000000a00 */
[----:B------:R-:W-:Y:S01]  /*1800*/  IMAD R5, R7, R6, RZ ;  /* 0x0000000607057224 */ /* 0x000fe200078e02ff */
[----:B------:R-:W1:Y:S03]  /*1810*/  LDCU UR4, c[0x0][0x3b8] ;  /* 0x00007700ff0477ac */ /* 0x000e660008000800 */
[----:B------:R-:W-:-:S04]  /*1820*/  IMAD.IADD R30, R5, 0x1, R8 ;  /* 0x00000001051e7824 */ /* 0x000fc800078e0208 */
[----:B0-----:R-:W-:-:S05]  /*1830*/  IMAD.WIDE R2, R30, 0x4, R2 ;  /* 0x000000041e027825 */ /* 0x001fca00078e0202 */
[----:B------:R-:W2:Y:S01]  /*1840*/  LDG.E R9, desc[UR8][R2.64] ;  /* 0x0000000802097981 */ /* 0x000ea2000c1e1900 */
[----:B------:R-:W-:Y:S01]  /*1850*/  VIADD R8, R8, 0x1 ;  /* 0x0000000108087836 */ /* 0x000fe20000000000 */
[----:B------:R-:W-:Y:S04]  /*1860*/  BSSY.RECONVERGENT B0, `(.L_x_144) ;  /* 0x000019d000007945 */ /* 0x000fe80003800200 */
[----:B-1----:R-:W-:Y:S02]  /*1870*/  ISETP.NE.AND P0, PT, R8, UR4, PT ;  /* 0x0000000408007c0c */ /* 0x002fe4000bf05270 */
[----:B--2---:R-:W-:-:S13]  /*1880*/  ISETP.GT.AND P1, PT, R9, RZ, PT ;  /* 0x000000ff0900720c */ /* 0x004fda0003f24270 */
[----:B------:R-:W-:Y:S05]  /*1890*/  @P1 BRA `(.L_x_145) ;  /* 0x0000000400281947 */ /* 0x000fea0003800000 */
[----:B------:R-:W0:Y:S01]  /*18a0*/  LDCU UR7, c[0x0][0x3bc] ;  /* 0x00007780ff0777ac */ /* 0x000e220008000800 */
[----:B------:R-:W1:Y:S01]  /*18b0*/  LDCU UR6, c[0x0][0x3bc] ;  /* 0x00007780ff0677ac */ /* 0x000e620008000800 */
[----:B0-----:R-:W-:Y:S02]  /*18c0*/  UISETP.GE.U32.AND UP2, UPT, UR7, 0x8, UPT ;  /* 0x000000080700788c */ /* 0x001fe4000bf46070 */
[----:B------:R-:W-:Y:S01]  /*18d0*/  IMAD R2, R30, UR7, RZ ;  /* 0x000000071e027c24 */ /* 0x000fe2000f8e02ff */
[----:B-1----:R-:W-:-:S04]  /*18e0*/  ULOP3.LUT UR4, UR6, 0x7, URZ, 0xc0, !UPT ;  /* 0x0000000706047892 */ /* 0x002fc8000f8ec0ff */
[----:B------:R-:W-:Y:S02]  /*18f0*/  UISETP.NE.AND UP1, UPT, UR4, URZ, UPT ;  /* 0x000000ff0400728c */ /* 0x000fe4000bf25270 */
[----:B------:R-:W-:Y:S09]  /*1900*/  BRA.U !UP2, `(.L_x_146) ;  /* 0x000000010a687547 */ /* 0x000ff2000b800000 */
[----:B------:R-:W0:Y:S01]  /*1910*/  LDC.64 R12, c[0x0][0x390] ;  /* 0x0000e400ff0c7b82 */ /* 0x000e220000000a00 */
[----:B------:R-:W-:-:S07]  /*1920*/  UMOV UR4, URZ ;  /* 0x000000ff00047c82 */ /* 0x000fce0008000000 */
[----:B------:R-:W1:Y:S02]  /*1930*/  LDC.64 R14, c[0x0][0x398] ;  /* 0x0000e600ff0e7b82 */ /* 0x000e640000000a00 */
.L_x_147:
[----:B--2---:R-:W-:Y:S01]  /*1940*/  MOV R3, 0xffffffff ;  /* 0xffffffff00037802 */ /* 0x004fe20000000f00 */
[----:B0-----:R-:W-:Y:S01]  /*1950*/  IMAD.WIDE R4, R2, 0x4, R12 ;  /* 0x0000000402047825 */ /* 0x001fe200078e020c */
[----:B------:R-:W-:-:S03]  /*1960*/  UIADD3 UR4, UPT, UPT, UR4, 0x8, URZ ;  /* 0x0000000804047890 */ /* 0x000fc6000fffe0ff */
[C---:B-1----:R-:W-:Y:S01]  /*1970*/  IMAD.WIDE R10, R2.reuse, 0x4, R14 ;  /* 0x00000004020a7825 */ /* 0x042fe200078e020e */
[----:B------:R2:W-:Y:S01]  /*1980*/  STG.E desc[UR8][R4.64], R3 ;  /* 0x0000000304007986 */ /* 0x0005e2000c101908 */
[----:B------:R-:W-:Y:S02]  /*1990*/  UISETP.NE.AND UP2, UPT, UR4, UR5, UPT ;  /* 0x000000050400728c */ /* 0x000fe4000bf45270 */
        /* <DEDUP_REMOVED lines=17> */
.L_x_146:
[----:B------:R-:W-:Y:S05]  /*1ab0*/  BRA.U !UP1, `(.L_x_148) ;  /* 0x0000001509dc7547 */ /* 0x000fea000b800000 */
[----:B------:R-:W-:-:S04]  /*1ac0*/  ULOP3.LUT UR6, UR6, 0x3, URZ, 0xc0, !UPT ;  /* 0x0000000306067892 */ /* 0x000fc8000f8ec0ff */
[----:B------:R-:W-:Y:S01]  /*1ad0*/  UISETP.NE.AND UP1, UPT, UR6, URZ, UPT ;  /* 0x000000ff0600728c */ /* 0x000fe2000bf25270 */
[----:B------:R-:W-:Y:S10]  /*1ae0*/  BRA.U !UP0, `(.L_x_149) ;  /* 0x0000000108387547 */ /* 0x000ff4000b800000 */
        /* <DEDUP_REMOVED lines=14> */
.L_x_149:
[----:B------:R-:W-:Y:S05]  /*1bd0*/  BRA.U !UP1, `(.L_x_148) ;  /* 0x0000001509947547 */ /* 0x000fea000b800000 */
[----:B------:R-:W-:Y:S02]  /*1be0*/  UISETP.NE.AND UP1, UPT, UR6, 0x1, UPT ;  /* 0x000000010600788c */ /* 0x000fe4000bf25270 */
[----:B------:R-:W-:-:S07]  /*1bf0*/  ULOP3.LUT UP2, URZ, UR7, 0x1, URZ, 0xc0, !UPT ;  /* 0x0000000107ff7892 */ /* 0x000fce000f84c0ff */
[----:B------:R-:W-:Y:S05]  /*1c00*/  BRA.U !UP1, `(.L_x_150) ;  /* 0x0000000109287547 */ /* 0x000fea000b800000 */
[----:B0-2---:R-:W0:Y:S01]  /*1c10*/  LDC.64 R4, c[0x0][0x390] ;  /* 0x0000e400ff047b82 */ /* 0x005e220000000a00 */
[----:B------:R-:W-:-:S07]  /*1c20*/  IMAD.MOV.U32 R3, RZ, RZ, -0x1 ;  /* 0xffffffffff037424 */ /* 0x000fce00078e00ff */
        /* <DEDUP_REMOVED lines=8> */
.L_x_150:
[----:B------:R-:W-:Y:S05]  /*1cb0*/  BRA.U !UP2, `(.L_x_148) ;  /* 0x000000150a5c7547 */ /* 0x000fea000b800000 */
[----:B0-23--:R-:W0:Y:S01]  /*1cc0*/  LDC.64 R4, c[0x0][0x390] ;  /* 0x0000e400ff047b82 */ /* 0x00de220000000a00 */
[----:B------:R-:W-:-:S07]  /*1cd0*/  MOV R13, 0xffffffff ;  /* 0xffffffff000d7802 */ /* 0x000fce0000000f00 */
[----:B------:R-:W1:Y:S01]  /*1ce0*/  LDC.64 R10, c[0x0][0x398] ;  /* 0x0000e600ff0a7b82 */ /* 0x000e620000000a00 */
[----:B0-----:R-:W-:-:S05]  /*1cf0*/  IMAD.WIDE R4, R2, 0x4, R4 ;  /* 0x0000000402047825 */ /* 0x001fca00078e0204 */
[----:B------:R4:W-:Y:S01]  /*1d00*/  STG.E desc[UR8][R4.64], R13 ;  /* 0x0000000d04007986 */ /* 0x0009e2000c101908 */
[----:B-1----:R-:W-:-:S05]  /*1d10*/  IMAD.WIDE R2, R2, 0x4, R10 ;  /* 0x0000000402027825 */ /* 0x002fca00078e020a */
[----:B------:R4:W-:Y:S01]  /*1d20*/  STG.E desc[UR8][R2.64], R9 ;  /* 0x0000000902007986 */ /* 0x0009e2000c101908 */
[----:B------:R-:W-:Y:S05]  /*1d30*/  BRA `(.L_x_148) ;  /* 0x00000014003c7947 */ /* 0x000fea0003800000 */
.L_x_145:
        /* <DEDUP_REMOVED lines=8> */
[----:B------:R-:W-:-:S13]  /*1dc0*/  ISETP.GT.AND P1, PT, R18, RZ, PT ;  /* 0x000000ff1200720c */ /* 0x000fda0003f24270 */
[----:B------:R-:W-:Y:S05]  /*1dd0*/  @!P1 BRA `(.L_x_152) ;  /* 0x0000000c00c09947 */ /* 0x000fea0003800000 */
[----:B------:R-:W-:Y:S01]  /*1de0*/  VIMNMX R2, PT, PT, R18, R13, PT ;  /* 0x0000000d12027248 */ /* 0x000fe20003fe0100 */
[----:B------:R-:W-:Y:S01]  /*1df0*/  BSSY.RECONVERGENT B2, `(.L_x_153) ;  /* 0x000007d000027945 */ /* 0x000fe20003800200 */
[----:B------:R-:W-:Y:S01]  /*1e00*/  IMAD.MOV.U32 R14, RZ, RZ, R30 ;  /* 0x000000ffff0e7224 */ /* 0x000fe200078e001e */
[----:B------:R-:W-:Y:S01]  /*1e10*/  MOV R15, R22 ;  /* 0x00000016000f7202 */ /* 0x000fe20000000f00 */
[----:B------:R-:W-:Y:S01]  /*1e20*/  IMAD.MOV.U32 R19, RZ, RZ, R28 ;  /* 0x000000ffff137224 */ /* 0x000fe200078e001c */
[----:B------:R-:W-:Y:S01]  /*1e30*/  ISETP.GE.AND P1, PT, R2, 0x4, PT ;  /* 0x000000040200780c */ /* 0x000fe20003f26270 */
[----:B------:R-:W-:Y:S01]  /*1e40*/  IMAD.MOV.U32 R24, RZ, RZ, R21 ;  /* 0x000000ffff187224 */ /* 0x000fe200078e0015 */
[----:B------:R-:W-:Y:S01]  /*1e50*/  MOV R26, R20 ;  /* 0x00000014001a7202 */ /* 0x000fe20000000f00 */
[----:B------:R-:W-:-:S10]  /*1e60*/  IMAD.MOV.U32 R12, RZ, RZ, R31 ;  /* 0x000000ffff0c7224 */ /* 0x000fd400078e001f */
[----:B------:R-:W-:Y:S05]  /*1e70*/  @!P1 BRA `(.L_x_154) ;  /* 0x0000000400d09947 */ /* 0x000fea0003800000 */
[----:B------:R-:W0:Y:S01]  /*1e80*/  I2F.U32.RP R4, R18 ;  /* 0x0000001200047306 */ /* 0x000e220000209000 */
[----:B------:R-:W-:Y:S01]  /*1e90*/  IADD3 R19, PT, PT, RZ, -R18, RZ ;  /* 0x80000012ff137210 */ /* 0x000fe20007ffe0ff */
[----:B------:R-:W-:Y:S01]  /*1ea0*/  BSSY.RECONVERGENT B3, `(.L_x_155) ;  /* 0x000006e000037945 */ /* 0x000fe20003800200 */
[C---:B------:R-:W-:Y:S01]  /*1eb0*/  VIMNMX R5, PT, PT, R18.reuse, R13, PT ;  /* 0x0000000d12057248 */ /* 0x040fe20003fe0100 */
[----:B------:R-:W-:Y:S01]  /*1ec0*/  IMAD.MOV.U32 R14, RZ, RZ, R30 ;  /* 0x000000ffff0e7224 */ /* 0x000fe200078e001e */
[----:B------:R-:W-:Y:S01]  /*1ed0*/  ISETP.NE.U32.AND P1, PT, R18, RZ, PT ;  /* 0x000000ff1200720c */ /* 0x000fe20003f25070 */
[----:B------:R-:W-:Y:S01]  /*1ee0*/  IMAD.MOV.U32 R12, RZ, RZ, R31 ;  /* 0x000000ffff0c7224 */ /* 0x000fe200078e001f */
[----:B------:R-:W-:Y:S01]  /*1ef0*/  VIMNMX R5, PT, PT, R5, 0x1, !PT ;  /* 0x0000000105057848 */ /* 0x000fe20007fe0100 */
[----:B------:R-:W-:Y:S01]  /*1f00*/  IMAD.MOV.U32 R26, RZ, RZ, RZ ;  /* 0x000000ffff1a7224 */ /* 0x000fe200078e00ff */
[----:B------:R-:W-:Y:S02]  /*1f10*/  MOV R15, R22 ;  /* 0x00000016000f7202 */ /* 0x000fe40000000f00 */
[----:B------:R-:W-:Y:S01]  /*1f20*/  LOP3.LUT R25, R5, 0x7ffffffc, RZ, 0xc0, !PT ;  /* 0x7ffffffc05197812 */ /* 0x000fe200078ec0ff */
[----:B0-----:R-:W0:Y:S02]  /*1f30*/  MUFU.RCP R4, R4 ;  /* 0x0000000400047308 */ /* 0x001e240000001000 */
[----:B0-----:R-:W-:-:S06]  /*1f40*/  VIADD R2, R4, 0xffffffe ;  /* 0x0ffffffe04027836 */ /* 0x001fcc0000000000 */
[----:B------:R0:W1:Y:S02]  /*1f50*/  F2I.FTZ.U32.TRUNC.NTZ R3, R2 ;  /* 0x0000000200037305 */ /* 0x000064000021f000 */
[----:B0-----:R-:W-:Y:S02]  /*1f60*/  IMAD.MOV.U32 R2, RZ, RZ, RZ ;  /* 0x000000ffff027224 */ /* 0x001fe400078e00ff */
[----:B-1----:R-:W-:-:S04]  /*1f70*/  IMAD R19, R19, R3, RZ ;  /* 0x0000000313137224 */ /* 0x002fc800078e02ff */
[----:B------:R-:W-:-:S07]  /*1f80*/  IMAD.HI.U32 R19, R3, R19, R2 ;  /* 0x0000001303137227 */ /* 0x000fce00078e0002 */
.L_x_156:
[----:B-1----:R-:W-:Y:S02]  /*1f90*/  SHF.R.U32.HI R2, RZ, 0x2, R29 ;  /* 0x00000002ff027819 */ /* 0x002fe4000001161d */
[----:B------:R-:W-:Y:S02]  /*1fa0*/  SHF.L.U32 R3, R12, 0x4, RZ ;  /* 0x000000040c037819 */ /* 0x000fe400000006ff */
[----:B------:R-:W-:Y:S02]  /*1fb0*/  LOP3.LUT R2, R2, R29, RZ, 0x3c, !PT ;  /* 0x0000001d02027212 */ /* 0x000fe400078e3cff */
[----:B------:R-:W-:-:S03]  /*1fc0*/  LOP3.LUT R27, RZ, R18, RZ, 0x33, !PT ;  /* 0x00000012ff1b7212 */ /* 0x000fc600078e33ff */
[----:B------:R-:W-:-:S05]  /*1fd0*/  IMAD.SHL.U32 R4, R2, 0x2, RZ ;  /* 0x0000000202047824 */ /* 0x000fca00078e00ff */
[----:B------:R-:W-:Y:S02]  /*1fe0*/  LOP3.LUT R3, R12, R3, R4, 0x96, !PT ;  /* 0x000000030c037212 */ /* 0x000fe400078e9604 */
[----:B------:R-:W0:Y:S02]  /*1ff0*/  LDC.64 R4, c[0x0][0x3a0] ;  /* 0x0000e800ff047b82 */ /* 0x000e240000000a00 */
        /* <DEDUP_REMOVED lines=19> */
[----:B------:R-:W-:-:S04]  /*2130*/  LOP3.LUT R30, R17, R30, RZ, 0x3c, !PT ;  /* 0x0000001e111e7212 */ /* 0x000fc800078e3cff */
[----:B------:R-:W-:-:S05]  /*2140*/  IADD3 R16, PT, PT, R15, 0xb0f8a, R30 ;  /* 0x000b0f8a0f107810 */ /* 0x000fca0007ffe01e */
[----:B------:R-:W-:-:S04]  /*2150*/  IMAD.HI.U32 R17, R19, R16, RZ ;  /* 0x0000001013117227 */ /* 0x000fc800078e00ff */
[----:B------:R-:W-:-:S04]  /*2160*/  IMAD.MOV R17, RZ, RZ, -R17 ;  /* 0x000000ffff117224 */ /* 0x000fc800078e0a11 */
[----:B------:R-:W-:Y:S02]  /*2170*/  IMAD R23, R18, R17, R16 ;  /* 0x0000001112177224 */ /* 0x000fe400078e0210 */
[----:B------:R-:W1:Y:S01]  /*2180*/  LDC.64 R16, c[0x0][0x398] ;  /* 0x0000e600ff107b82 */ /* 0x000e620000000a00 */
[----:B0-----:R-:W-:Y:S02]  /*2190*/  IMAD.WIDE R2, R14, 0x4, R2 ;  /* 0x000000040e027825 */ /* 0x001fe400078e0202 */
[----:B------:R-:W-:-:S13]  /*21a0*/  ISETP.GE.U32.AND P2, PT, R23, R18, PT ;  /* 0x000000121700720c */ /* 0x000fda0003f46070 */
[----:B------:R-:W-:-:S04]  /*21b0*/  @P2 IADD3 R23, PT, PT, -R18, R23, RZ ;  /* 0x0000001712172210 */ /* 0x000fc80007ffe1ff */
[----:B------:R-:W-:Y:S01]  /*21c0*/  ISETP.GE.U32.AND P2, PT, R23, R18, PT ;  /* 0x000000121700720c */ /* 0x000fe20003f46070 */
[----:B-1----:R-:W-:-:S12]  /*21d0*/  IMAD.WIDE R16, R14, 0x4, R16 ;  /* 0x000000040e107825 */ /* 0x002fd800078e0210 */
[----:B------:R-:W-:-:S05]  /*21e0*/  @P2 IMAD.IADD R23, R23, 0x1, -R18 ;  /* 0x0000000117172824 */ /* 0x000fca00078e0a12 */
[----:B------:R-:W-:-:S05]  /*21f0*/  SEL R23, R27, R23, !P1 ;  /* 0x000000171b177207 */ /* 0x000fca0004800000 */
[----:B------:R-:W-:-:S04]  /*2200*/  IMAD.IADD R23, R10, 0x1, R23 ;  /* 0x000000010a177824 */ /* 0x000fc800078e0217 */
[----:B------:R-:W-:Y:S01]  /*2210*/  IMAD.WIDE.U32 R22, R23, 0x4, R4 ;  /* 0x0000000417167825 */ /* 0x000fe200078e0004 */
[----:B------:R-:W-:Y:S01]  /*2220*/  SHF.R.U32.HI R28, RZ, 0x2, R21 ;  /* 0x00000002ff1c7819 */ /* 0x000fe20000011615 */
[----:B--2---:R0:W-:Y:S04]  /*2230*/  STG.E desc[UR8][R2.64], R29 ;  /* 0x0000001d02007986 */ /* 0x0041e8000c101908 */
[----:B------:R1:W-:Y:S04]  /*2240*/  STG.E desc[UR8][R16.64], R9 ;  /* 0x0000000910007986 */ /* 0x0003e8000c101908 */
[----:B------:R2:W3:Y:S01]  /*2250*/  LDG.E R31, desc[UR8][R22.64] ;  /* 0x00000008161f7981 */ /* 0x0004e2000c1e1900 */
        /* <DEDUP_REMOVED lines=15> */
[----:B--2---:R-:W-:Y:S01]  /*2350*/  IMAD.WIDE.U32 R22, R21, 0x4, R4 ;  /* 0x0000000415167825 */ /* 0x004fe200078e0004 */
[----:B------:R-:W-:Y:S01]  /*2360*/  SHF.R.U32.HI R21, RZ, 0x2, R20 ;  /* 0x00000002ff157819 */ /* 0x000fe20000011614 */
[----:B---3--:R1:W-:Y:S04]  /*2370*/  STG.E desc[UR8][R2.64+0x4], R31 ;  /* 0x0000041f02007986 */ /* 0x0083e8000c101908 */
[----:B------:R1:W-:Y:S04]  /*2380*/  STG.E desc[UR8][R16.64+0x4], R9 ;  /* 0x0000040910007986 */ /* 0x0003e8000c101908 */
[----:B------:R-:W2:Y:S01]  /*2390*/  LDG.E R23, desc[UR8][R22.64] ;  /* 0x0000000816177981 */ /* 0x000ea2000c1e1900 */
[----:B------:R-:W-:Y:S01]  /*23a0*/  LOP3.LUT R20, R21, R20, RZ, 0x3c, !PT ;  /* 0x0000001415147212 */ /* 0x000fe200078e3cff */
[----:B------:R-:W-:Y:S01]  /*23b0*/  IMAD.SHL.U32 R21, R32, 0x10, RZ ;  /* 0x0000001020157824 */ /* 0x000fe200078e00ff */
[----:B------:R-:W-:Y:S01]  /*23c0*/  IADD3 R15, PT, PT, R15, 0x161f14, RZ ;  /* 0x00161f140f0f7810 */ /* 0x000fe20007ffe0ff */
[----:B0-----:R-:W-:Y:S01]  /*23d0*/  IMAD.MOV.U32 R29, RZ, RZ, R12 ;  /* 0x000000ffff1d7224 */ /* 0x001fe200078e000c */
[----:B------:R-:W-:-:S04]  /*23e0*/  SHF.L.U32 R28, R20, 0x1, RZ ;  /* 0x00000001141c7819 */ /* 0x000fc800000006ff */
[----:B------:R-:W-:-:S04]  /*23f0*/  LOP3.LUT R21, R32, R21, R28, 0x96, !PT ;  /* 0x0000001520157212 */ /* 0x000fc800078e961c */
[----:B------:R-:W-:-:S05]  /*2400*/  LOP3.LUT R12, R21, R20, RZ, 0x3c, !PT ;  /* 0x00000014150c7212 */ /* 0x000fca00078e3cff */
[----:B------:R-:W-:-:S04]  /*2410*/  IMAD.IADD R20, R12, 0x1, R15 ;  /* 0x000000010c147824 */ /* 0x000fc800078e020f */
        /* <DEDUP_REMOVED lines=23> */
.L_x_155:
[----:B------:R-:W-:Y:S01]  /*2590*/  IMAD.MOV.U32 R19, RZ, RZ, R24 ;  /* 0x000000ffff137224 */ /* 0x000fe200078e0018 */
[----:B------:R-:W-:Y:S01]  /*25a0*/  MOV R24, R30 ;  /* 0x0000001e00187202 */ /* 0x000fe20000000f00 */
[----:B------:R-:W-:-:S07]  /*25b0*/  IMAD.MOV.U32 R26, RZ, RZ, R32 ;  /* 0x000000ffff1a7224 */ /* 0x000fce00078e0020 */
.L_x_154:
[----:B------:R-:W-:Y:S05]  /*25c0*/  BSYNC.RECONVERGENT B2 ;  /* 0x0000000000027941 */ /* 0x000fea0003800200 */
.L_x_153:
[----:B-1----:R-:W-:Y:S01]  /*25d0*/  VIMNMX R2, PT, PT, R18, R13, PT ;  /* 0x0000000d12027248 */ /* 0x002fe20003fe0100 */
[----:B------:R-:W-:Y:S01]  /*25e0*/  IMAD.MOV.U32 R31, RZ, RZ, R12 ;  /* 0x000000ffff1f7224 */ /* 0x000fe200078e000c */
[----:B------:R-:W-:Y:S01]  /*25f0*/  MOV R20, R26 ;  /* 0x0000001a00147202 */ /* 0x000fe20000000f00 */
[----:B------:R-:W-:Y:S01]  /*2600*/  IMAD.MOV.U32 R21, RZ, RZ, R24 ;  /* 0x000000ffff157224 */ /* 0x000fe200078e0018 */
[----:B------:R-:W-:Y:S01]  /*2610*/  VIMNMX R2, PT, PT, R2, 0x1, !PT ;  /* 0x0000000102027848 */ /* 0x000fe20007fe0100 */
[----:B------:R-:W-:Y:S01]  /*2620*/  IMAD.MOV.U32 R28, RZ, RZ, R19 ;  /* 0x000000ffff1c7224 */ /* 0x000fe200078e0013 */
[----:B------:R-:W-:Y:S01]  /*2630*/  MOV R22, R15 ;  /* 0x0000000f00167202 */ /* 0x000fe20000000f00 */
[----:B------:R-:W-:Y:S01]  /*2640*/  IMAD.MOV.U32 R30, RZ, RZ, R14 ;  /* 0x000000ffff1e7224 */ /* 0x000fe200078e000e */
[----:B------:R-:W-:-:S04]  /*2650*/  LOP3.LUT R23, R2, 0x3, RZ, 0xc0, !PT ;  /* 0x0000000302177812 */ /* 0x000fc800078ec0ff */
        /* <DEDUP_REMOVED lines=16> */
[----:B------:R-:W-:-:S04]  /*2760*/  IMAD.HI.U32 R27, R3, R27, R2 ;  /* 0x0000001b031b7227 */ /* 0x000fc800078e0002 */
        /* <DEDUP_REMOVED lines=9> */
[----:B------:R-:W-:Y:S01]  /*2800*/  @P2 IMAD.IADD R5, R5, 0x1, -R18 ;  /* 0x0000000105052824 */ /* 0x000fe200078e0a12 */
[----:B------:R-:W-:-:S04]  /*2810*/  LOP3.LUT R18, RZ, R18, RZ, 0x33, !PT ;  /* 0x00000012ff127212 */ /* 0x000fc800078e33ff */
[----:B------:R-:W-:-:S04]  /*2820*/  SEL R5, R18, R5, !P1 ;  /* 0x0000000512057207 */ /* 0x000fc80004800000 */
[----:B------:R-:W-:-:S05]  /*2830*/  IADD3 R5, PT, PT, R10, R5, RZ ;  /* 0x000000050a057210 */ /* 0x000fca0007ffe0ff */
[----:B0-----:R-:W-:Y:S02]  /*2840*/  IMAD.WIDE.U32 R16, R5, 0x4, R2 ;  /* 0x0000000405107825 */ /* 0x001fe400078e0002 */
[----:B------:R-:W0:Y:S04]  /*2850*/  LDC.64 R2, c[0x0][0x390] ;  /* 0x0000e400ff027b82 */ /* 0x000e280000000a00 */
[----:B------:R-:W2:Y:S01]  /*2860*/  LDG.E R17, desc[UR8][R16.64] ;  /* 0x0000000810117981 */ /* 0x000ea2000c1e1900 */
[----:B------:R-:W-:Y:S01]  /*2870*/  ISETP.NE.AND P2, PT, R23, 0x1, PT ;  /* 0x000000011700780c */ /* 0x000fe20003f45270 */
[----:B------:R-:W-:Y:S01]  /*2880*/  VIADD R30, R14, 0x1 ;  /* 0x000000010e1e7836 */ /* 0x000fe20000000000 */
[----:B------:R-:W-:Y:S01]  /*2890*/  MOV R21, R26 ;  /* 0x0000001a00157202 */ /* 0x000fe20000000f00 */
[----:B------:R-:W1:Y:S01]  /*28a0*/  LDC.64 R4, c[0x0][0x398] ;  /* 0x0000e600ff047b82 */ /* 0x000e620000000a00 */
[----:B------:R-:W-:Y:S01]  /*28b0*/  IMAD.MOV.U32 R20, RZ, RZ, R12 ;  /* 0x000000ffff147224 */ /* 0x000fe200078e000c */
[----:B------:R-:W-:Y:S01]  /*28c0*/  MOV R31, R25 ;  /* 0x00000019001f7202 */ /* 0x000fe20000000f00 */
[----:B------:R-:W-:-:S02]  /*28d0*/  IMAD.MOV.U32 R28, RZ, RZ, R24 ;  /* 0x000000ffff1c7224 */ /* 0x000fc400078e0018 */
[----:B------:R-:W-:Y:S02]  /*28e0*/  IMAD.MOV.U32 R29, RZ, RZ, R19 ;  /* 0x000000ffff1d7224 */ /* 0x000fe400078e0013 */
[----:B0-----:R-:W-:-:S04]  /*28f0*/  IMAD.WIDE R2, R14, 0x4, R2 ;  /* 0x000000040e027825 */ /* 0x001fc800078e0202 */
[----:B-1----:R-:W-:Y:S01]  /*2900*/  IMAD.WIDE R4, R14, 0x4, R4 ;  /* 0x000000040e047825 */ /* 0x002fe200078e0204 */
[----:B--2---:R0:W-:Y:S04]  /*2910*/  STG.E desc[UR8][R2.64], R17 ;  /* 0x0000001102007986 */ /* 0x0041e8000c101908 */
[----:B------:R0:W-:Y:S01]  /*2920*/  STG.E desc[UR8][R4.64], R9 ;  /* 0x0000000904007986 */ /* 0x0001e2000c101908 */
[----:B------:R-:W-:Y:S05]  /*2930*/  @!P2 BRA `(.L_x_152) ;  /* 0x0000000000e8a947 */ /* 0x000fea0003800000 */
[----:B------:R-:W-:Y:S01]  /*2940*/  SHF.R.U32.HI R16, RZ, 0x2, R19 ;  /* 0x00000002ff107819 */ /* 0x000fe20000011613 */
[----:B------:R-:W-:Y:S01]  /*2950*/  IMAD.SHL.U32 R18, R25, 0x10, RZ ;  /* 0x0000001019127824 */ /* 0x000fe200078e00ff */
[----:B------:R-:W-:Y:S01]  /*2960*/  IADD3 R22, PT, PT, R15, 0xb0f8a, RZ ;  /* 0x000b0f8a0f167810 */ /* 0x000fe20007ffe0ff */
[----:B------:R-:W-:Y:S01]  /*2970*/  IMAD.IADD R32, R11, 0x1, -R10 ;  /* 0x000000010b207824 */ /* 0x000fe200078e0a0a */
[----:B------:R-:W-:-:S04]  /*2980*/  LOP3.LUT R16, R16, R19, RZ, 0x3c, !PT ;  /* 0x0000001310107212 */ /* 0x000fc800078e3cff */
[----:B------:R-:W-:Y:S01]  /*2990*/  LOP3.LUT R34, RZ, R32, RZ, 0x33, !PT ;  /* 0x00000020ff227212 */ /* 0x000fe200078e33ff */
[----:B0-----:R-:W-:-:S05]  /*29a0*/  IMAD.SHL.U32 R17, R16, 0x2, RZ ;  /* 0x0000000210117824 */ /* 0x001fca00078e00ff */
[----:B------:R-:W-:-:S04]  /*29b0*/  LOP3.LUT R17, R25, R18, R17, 0x96, !PT ;  /* 0x0000001219117212 */ /* 0x000fc800078e9611 */
[----:B------:R-:W-:-:S05]  /*29c0*/  LOP3.LUT R33, R17, R16, RZ, 0x3c, !PT ;  /* 0x0000001011217212 */ /* 0x000fca00078e3cff */
[----:B------:R-:W-:-:S04]  /*29d0*/  IMAD.IADD R16, R33, 0x1, R22 ;  /* 0x0000000121107824 */ /* 0x000fc800078e0216 */
        /* <DEDUP_REMOVED lines=10> */
[----:B0-----:R-:W-:-:S06]  /*2a80*/  IMAD.WIDE.U32 R18, R19, 0x4, R16 ;  /* 0x0000000413127825 */ /* 0x001fcc00078e0010 */
        /* <DEDUP_REMOVED lines=11> */
[----:B-1----:R-:W-:Y:S01]  /*2b40*/  SHF.R.U32.HI R19, RZ, 0x2, R24 ;  /* 0x00000002ff137819 */ /* 0x002fe20000011618 */
[----:B------:R-:W-:Y:S01]  /*2b50*/  IMAD.SHL.U32 R18, R33, 0x10, RZ ;  /* 0x0000001021127824 */ /* 0x000fe200078e00ff */
[----:B------:R-:W-:Y:S02]  /*2b60*/  IADD3 R22, PT, PT, R15, 0x10974f, RZ ;  /* 0x0010974f0f167810 */ /* 0x000fe40007ffe0ff */
[----:B------:R-:W-:-:S05]  /*2b70*/  LOP3.LUT R19, R19, R24, RZ, 0x3c, !PT ;  /* 0x0000001813137212 */ /* 0x000fca00078e3cff */
[----:B------:R-:W-:-:S05]  /*2b80*/  IMAD.SHL.U32 R20, R19, 0x2, RZ ;  /* 0x0000000213147824 */ /* 0x000fca00078e00ff */
        /* <DEDUP_REMOVED lines=12> */
[----:B------:R-:W-:-:S06]  /*2c50*/  IMAD.WIDE.U32 R16, R15, 0x4, R16 ;  /* 0x000000040f107825 */ /* 0x000fcc00078e0010 */
[----:B------:R-:W2:Y:S01]  /*2c60*/  LDG.E R17, desc[UR8][R16.64] ;  /* 0x0000000810117981 */ /* 0x000ea2000c1e1900 */
[----:B------:R-:W-:Y:S01]  /*2c70*/  IADD3 R30, PT, PT, R14, 0x3, RZ ;  /* 0x000000030e1e7810 */ /* 0x000fe20007ffe0ff */
[----:B------:R-:W-:Y:S01]  /*2c80*/  IMAD.MOV.U32 R20, RZ, RZ, R33 ;  /* 0x000000ffff147224 */ /* 0x000fe200078e0021 */
[----:B------:R-:W-:Y:S01]  /*2c90*/  MOV R28, R12 ;  /* 0x0000000c001c7202 */ /* 0x000fe20000000f00 */
[----:B------:R-:W-:Y:S02]  /*2ca0*/  IMAD.MOV.U32 R21, RZ, RZ, R25 ;  /* 0x000000ffff157224 */ /* 0x000fe400078e0019 */
[----:B------:R-:W-:Y:S01]  /*2cb0*/  IMAD.MOV.U32 R29, RZ, RZ, R26 ;  /* 0x000000ffff1d7224 */ /* 0x000fe200078e001a */
[----:B--2---:R2:W-:Y:S04]  /*2cc0*/  STG.E desc[UR8][R2.64+0x8], R17 ;  /* 0x0000081102007986 */ /* 0x0045e8000c101908 */
[----:B------:R2:W-:Y:S02]  /*2cd0*/  STG.E desc[UR8][R4.64+0x8], R9 ;  /* 0x0000080904007986 */ /* 0x0005e4000c101908 */
.L_x_152:
[----:B------:R-:W-:Y:S05]  /*2ce0*/  BSYNC.RECONVERGENT B1 ;  /* 0x0000000000017941 */ /* 0x000fea0003800200 */
.L_x_151:
[----:B012---:R-:W-:-:S05]  /*2cf0*/  IMAD.IADD R2, R11, 0x1, -R10 ;  /* 0x000000010b027824 */ /* 0x007fca00078e0a0a */
[----:B------:R-:W-:-:S13]  /*2d00*/  ISETP.GE.AND P1, PT, R2, R13, PT ;  /* 0x0000000d0200720c */ /* 0x000fda0003f26270 */
[----:B------:R-:W-:Y:S05]  /*2d10*/  @P1 BRA `(.L_x_148) ;  /* 0x0000000400441947 */ /* 0x000fea0003800000 */
[----:B------:R-:W-:Y:S01]  /*2d20*/  IADD3 R2, PT, PT, R10, R13, RZ ;  /* 0x0000000d0a027210 */ /* 0x000fe20007ffe0ff */
[----:B------:R-:W-:Y:S04]  /*2d30*/  BSSY.RECONVERGENT B1, `(.L_x_157) ;  /* 0x0000022000017945 */ /* 0x000fe80003800200 */
[----:B------:R-:W-:Y:S02]  /*2d40*/  IMAD.IADD R10, R2, 0x1, -R11 ;  /* 0x00000001020a7824 */ /* 0x000fe400078e0a0b */
[----:B------:R-:W-:-:S03]  /*2d50*/  IMAD.IADD R2, R11, 0x1, -R2 ;  /* 0x000000010b027824 */ /* 0x000fc600078e0a02 */
[----:B------:R-:W-:Y:S02]  /*2d60*/  LOP3.LUT R14, R10, 0x7, RZ, 0xc0, !PT ;  /* 0x000000070a0e7812 */ /* 0x000fe400078ec0ff */
[----:B------:R-:W-:Y:S02]  /*2d70*/  ISETP.GT.U32.AND P2, PT, R2, -0x8, PT ;  /* 0xfffffff80200780c */ /* 0x000fe40003f44070 */
[----:B------:R-:W-:-:S11]  /*2d80*/  ISETP.NE.AND P1, PT, R14, RZ, PT ;  /* 0x000000ff0e00720c */ /* 0x000fd60003f25270 */
[----:B------:R-:W-:Y:S05]  /*2d90*/  @P2 BRA `(.L_x_158) ;  /* 0x00000000006c2947 */ /* 0x000fea0003800000 */
[----:B------:R-:W-:Y:S01]  /*2da0*/  HFMA2 R11, -RZ, RZ, 0, 0 ;  /* 0x00000000ff0b7431 */ /* 0x000fe200000001ff */
[----:B------:R-:W-:-:S07]  /*2db0*/  LOP3.LUT R12, R10, 0xfffffff8, RZ, 0xc0, !PT ;  /* 0xfffffff80a0c7812 */ /* 0x000fce00078ec0ff */
.L_x_159:
[----:B0-----:R-:W0:Y:S01]  /*2dc0*/  LDC.64 R4, c[0x0][0x390] ;  /* 0x0000e400ff047b82 */ /* 0x001e220000000a00 */
[----:B------:R-:W-:Y:S02]  /*2dd0*/  IMAD.MOV.U32 R13, RZ, RZ, -0x1 ;  /* 0xffffffffff0d7424 */ /* 0x000fe400078e00ff */
[----:B------:R-:W-:-:S05]  /*2de0*/  VIADD R11, R11, 0x8 ;  /* 0x000000080b0b7836 */ /* 0x000fca0000000000 */
[----:B------:R-:W1:Y:S01]  /*2df0*/  LDC.64 R2, c[0x0][0x398] ;  /* 0x0000e600ff027b82 */ /* 0x000e620000000a00 */
[----:B------:R-:W-:Y:S01]  /*2e00*/  ISETP.NE.AND P2, PT, R11, R12, PT ;  /* 0x0000000c0b00720c */ /* 0x000fe20003f45270 */
        /* <DEDUP_REMOVED lines=20> */
.L_x_158:
[----:B------:R-:W-:Y:S05]  /*2f50*/  BSYNC.RECONVERGENT B1 ;  /* 0x0000000000017941 */ /* 0x000fea0003800200 */
.L_x_157:
[----:B------:R-:W-:Y:S05]  /*2f60*/  @!P1 BRA `(.L_x_148) ;  /* 0x0000000000b09947 */ /* 0x000fea0003800000 */
[----:B------:R-:W-:Y:S01]  /*2f70*/  ISETP.GE.U32.AND P1, PT, R14, 0x4, PT ;  /* 0x000000040e00780c */ /* 0x000fe20003f26070 */
[----:B------:R-:W-:Y:S01]  /*2f80*/  BSSY.RECONVERGENT B1, `(.L_x_160) ;  /* 0x0000012000017945 */ /* 0x000fe20003800200 */
[----:B------:R-:W-:-:S04]  /*2f90*/  LOP3.LUT R12, R10, 0x3, RZ, 0xc0, !PT ;  /* 0x000000030a0c7812 */ /* 0x000fc800078ec0ff */
[----:B------:R-:W-:-:S07]  /*2fa0*/  ISETP.NE.AND P2, PT, R12, RZ, PT ;  /* 0x000000ff0c00720c */ /* 0x000fce0003f45270 */
[----:B------:R-:W-:Y:S06]  /*2fb0*/  @!P1 BRA `(.L_x_161) ;  /* 0x0000000000389947 */ /* 0x000fec0003800000 */
[----:B0-----:R-:W0:Y:S01]  /*2fc0*/  LDC.64 R2, c[0x0][0x390] ;  /* 0x0000e400ff027b82 */ /* 0x001e220000000a00 */
        /* <DEDUP_REMOVED lines=13> */
.L_x_161:
[----:B------:R-:W-:Y:S05]  /*30a0*/  BSYNC.RECONVERGENT B1 ;  /* 0x0000000000017941 */ /* 0x000fea0003800200 */
.L_x_160:
[----:B------:R-:W-:Y:S05]  /*30b0*/  @!P2 BRA `(.L_x_148) ;  /* 0x00000000005ca947 */ /* 0x000fea0003800000 */
[----:B0-2---:R-:W0:Y:S01]  /*30c0*/  LDC.64 R4, c[0x0][0x390] ;  /* 0x0000e400ff047b82 */ /* 0x005e220000000a00 */
        /* <DEDUP_REMOVED lines=17> */
.L_x_163:
[----:B------:R-:W-:Y:S05]  /*31e0*/  BSYNC.RECONVERGENT B1 ;  /* 0x0000000000017941 */ /* 0x000fea0003800200 */
.L_x_162:
[----:B0-----:R-:W-:-:S04]  /*31f0*/  @!P2 IMAD.WIDE R4, R30, 0x4, R4 ;  /* 0x000000041e04a825 */ /* 0x001fc800078e0204 */
[----:B-1----:R-:W-:Y:S01]  /*3200*/  @!P2 IMAD.WIDE R2, R30, 0x4, R2 ;  /* 0x000000041e02a825 */ /* 0x002fe200078e0202 */
[----:B------:R1:W-:Y:S04]  /*3210*/  @!P2 STG.E desc[UR8][R4.64], R17 ;  /* 0x000000110400a986 */ /* 0x0003e8000c101908 */
[----:B------:R1:W-:Y:S02]  /*3220*/  @!P2 STG.E desc[UR8][R2.64], R9 ;  /* 0x000000090200a986 */ /* 0x0003e4000c101908 */
.L_x_148:
[----:B------:R-:W-:Y:S05]  /*3230*/  BSYNC.RECONVERGENT B0 ;  /* 0x0000000000007941 */ /* 0x000fea0003800200 */
.L_x_144:
[----:B------:R-:W-:Y:S05]  /*3240*/  @P0 BRA `(.L_x_164) ;  /* 0xffffffe400680947 */ /* 0x000fea000383ffff */
[----:B------:R-:W5:Y:S01]  /*3250*/  LDCU UR4, c[0x0][0x3c0] ;  /* 0x00007800ff0477ac */ /* 0x000f620008000800 */
[----:B------:R-:W-:-:S04]  /*3260*/  IADD3 R7, PT, PT, R0, R7, RZ ;  /* 0x0000000700077210 */ /* 0x000fc80007ffe0ff */
[----:B-----5:R-:W-:-:S13]  /*3270*/  ISETP.GE.AND P0, PT, R7, UR4, PT ;  /* 0x0000000407007c0c */ /* 0x020fda000bf06270 */
[----:B------:R-:W-:Y:S05]  /*3280*/  @!P0 BRA `(.L_x_165) ;  /* 0xffffffcc00dc8947 */ /* 0x000fea000383ffff */
[----:B------:R-:W-:Y:S05]  /*3290*/  EXIT ;  /* 0x000000000000794d */ /* 0x000fea0003800000 */
.L_x_128:
[----:B012---:R-:W0:Y:S01]  /*32a0*/  LDC.64 R2, c[0x0][0x3b0] ;  /* 0x0000ec00ff027b82 */ /* 0x007e220000000a00 */
[----:B------:R-:W1:Y:S07]  /*32b0*/  LDCU UR4, c[0x0][0x3b8] ;  /* 0x00007700ff0477ac */ /* 0x000e6e0008000800 */
[----:B------:R-:W2:Y:S01]  /*32c0*/  LDC.64 R4, c[0x0][0x3a8] ;  /* 0x0000ea00ff047b82 */ /* 0x000ea20000000a00 */
[----:B0-----:R-:W-:-:S05]  /*32d0*/  IMAD.WIDE R2, R7, 0x4, R2 ;  /* 0x0000000407027825 */ /* 0x001fca00078e0202 */
[----:B------:R-:W2:Y:S02]  /*32e0*/  LDG.E R11, desc[UR8][R2.64] ;  /* 0x00000008020b7981 */ /* 0x000ea4000c1e1900 */
[----:B--2---:R-:W-:-:S05]  /*32f0*/  IMAD.WIDE R4, R11, 0x4, R4 ;  /* 0x000000040b047825 */ /* 0x004fca00078e0204 */
[----:B------:R-:W2:Y:S04]  /*3300*/  LDG.E R10, desc[UR8][R4.64] ;  /* 0x00000008040a7981 */ /* 0x000ea8000c1e1900 */
[----:B------:R-:W2:Y:S01]  /*3310*/  LDG.E R13, desc[UR8][R4.64+0x4] ;  /* 0x00000408040d7981 */ /* 0x000ea2000c1e1900 */
[----:B-1----:R-:W-:Y:S01]  /*3320*/  IMAD R14, R7, UR4, RZ ;  /* 0x00000004070e7c24 */ /* 0x002fe2000f8e02ff */
[----:B------:R-:W-:Y:S03]  /*3330*/  BSSY.RECONVERGENT B0, `(.L_x_166) ;  /* 0x00000ee000007945 */ /* 0x000fe60003800200 */
[----:B------:R-:W-:Y:S02]  /*3340*/  IMAD.MOV.U32 R30, RZ, RZ, R14 ;  /* 0x000000ffff1e7224 */ /* 0x000fe400078e000e */
[----:B--2---:R-:W-:-:S05]  /*3350*/  IMAD.IADD R12, R13, 0x1, -R10 ;  /* 0x000000010d0c7824 */ /* 0x004fca00078e0a0a */
[----:B------:R-:W-:-:S13]  /*3360*/  ISETP.GT.AND P0, PT, R12, RZ, PT ;  /* 0x000000ff0c00720c */ /* 0x000fda0003f04270 */
[----:B------:R-:W-:Y:S05]  /*3370*/  @!P0 BRA `(.L_x_167) ;  /* 0x0000000c00a48947 */ /* 0x000fea0003800000 */
[----:B------:R-:W-:Y:S01]  /*3380*/  VIMNMX R2, PT, PT, R12, UR4, PT ;  /* 0x000000040c027c48 */ /* 0x000fe2000bfe0100 */
[----:B------:R-:W-:Y:S01]  /*3390*/  BSSY.RECONVERGENT B1, `(.L_x_168) ;  /* 0x000007b000017945 */ /* 0x000fe20003800200 */
[----:B------:R-:W-:Y:S01]  /*33a0*/  MOV R16, R14 ;  /* 0x0000000e00107202 */ /* 0x000fe20000000f00 */
[----:B------:R-:W-:Y:S01]  /*33b0*/  IMAD.MOV.U32 R6, RZ, RZ, R22 ;  /* 0x000000ffff067224 */ /* 0x000fe200078e0016 */
[C---:B------:R-:W-:Y:S01]  /*33c0*/  ISETP.GE.AND P0, PT, R2.reuse, 0x4, PT ;  /* 0x000000040200780c */ /* 0x040fe20003f06270 */
[----:B------:R-:W-:Y:S01]  /*33d0*/  IMAD.MOV.U32 R25, RZ, RZ, R28 ;  /* 0x000000ffff197224 */ /* 0x000fe200078e001c */
[----:B------:R-:W-:Y:S01]  /*33e0*/  VIMNMX R23, PT, PT, R2, 0x1, !PT ;  /* 0x0000000102177848 */ /* 0x000fe20007fe0100 */
[----:B------:R-:W-:Y:S01]  /*33f0*/  IMAD.MOV.U32 R24, RZ, RZ, R20 ;  /* 0x000000ffff187224 */ /* 0x000fe200078e0014 */
[----:B------:R-:W-:Y:S01]  /*3400*/  MOV R27, R21 ;  /* 0x00000015001b7202 */ /* 0x000fe20000000f00 */
[----:B------:R-:W-:Y:S01]  /*3410*/  IMAD.MOV.U32 R15, RZ, RZ, R31 ;  /* 0x000000ffff0f7224 */ /* 0x000fe200078e001f */
[----:B------:R-:W-:-:S07]  /*3420*/  LOP3.LUT R17, R23, 0x3, RZ, 0xc0, !PT ;  /* 0x0000000317117812 */ /* 0x000fce00078ec0ff */
[----:B------:R-:W-:Y:S05]  /*3430*/  @!P0 BRA `(.L_x_169) ;  /* 0x0000000400c08947 */ /* 0x000fea0003800000 */
[----:B------:R-:W0:Y:S01]  /*3440*/  I2F.U32.RP R2, R12 ;  /* 0x0000000c00027306 */ /* 0x000e220000209000 */
[----:B------:R-:W-:Y:S01]  /*3450*/  IMAD.MOV.U32 R24, RZ, RZ, RZ ;  /* 0x000000ffff187224 */ /* 0x000fe200078e00ff */
[----:B------:R-:W-:Y:S01]  /*3460*/  BSSY.RECONVERGENT B2, `(.L_x_170) ;  /* 0x000006c000027945 */ /* 0x000fe20003800200 */
[----:B------:R-:W-:Y:S01]  /*3470*/  MOV R6, R22 ;  /* 0x0000001600067202 */ /* 0x000fe20000000f00 */
[----:B------:R-:W-:Y:S01]  /*3480*/  IMAD.MOV.U32 R15, RZ, RZ, R31 ;  /* 0x000000ffff0f7224 */ /* 0x000fe200078e001f */
[----:B------:R-:W-:Y:S01]  /*3490*/  LOP3.LUT R23, R23, 0x7ffffffc, RZ, 0xc0, !PT ;  /* 0x7ffffffc17177812 */ /* 0x000fe200078ec0ff */
[----:B------:R-:W-:Y:S01]  /*34a0*/  IMAD.MOV.U32 R26, RZ, RZ, RZ ;  /* 0x000000ffff1a7224 */ /* 0x000fe200078e00ff */
[----:B------:R-:W-:Y:S02]  /*34b0*/  ISETP.NE.U32.AND P0, PT, R12, RZ, PT ;  /* 0x000000ff0c00720c */ /* 0x000fe40003f05070 */
[----:B------:R-:W-:Y:S02]  /*34c0*/  MOV R16, R14 ;  /* 0x0000000e00107202 */ /* 0x000fe40000000f00 */
[----:B------:R-:W-:Y:S01]  /*34d0*/  LOP3.LUT R22, RZ, R12, RZ, 0x33, !PT ;  /* 0x0000000cff167212 */ /* 0x000fe200078e33ff */
[----:B0-----:R-:W0:Y:S02]  /*34e0*/  MUFU.RCP R2, R2 ;  /* 0x0000000200027308 */ /* 0x001e240000001000 */
[----:B0-----:R-:W-:-:S06]  /*34f0*/  IADD3 R25, PT, PT, R2, 0xffffffe, RZ ;  /* 0x0ffffffe02197810 */ /* 0x001fcc0007ffe0ff */
[----:B------:R-:W0:Y:S02]  /*3500*/  F2I.FTZ.U32.TRUNC.NTZ R25, R25 ;  /* 0x0000001900197305 */ /* 0x000e24000021f000 */
[----:B0-----:R-:W-:-:S04]  /*3510*/  IMAD.MOV R3, RZ, RZ, -R25 ;  /* 0x000000ffff037224 */ /* 0x001fc800078e0a19 */
[----:B------:R-:W-:-:S04]  /*3520*/  IMAD R3, R3, R12, RZ ;  /* 0x0000000c03037224 */ /* 0x000fc800078e02ff */
[----:B------:R-:W-:-:S07]  /*3530*/  IMAD.HI.U32 R24, R25, R3, R24 ;  /* 0x0000000319187227 */ /* 0x000fce00078e0018 */
.L_x_171:
[----:B------:R-:W-:Y:S01]  /*3540*/  SHF.R.U32.HI R2, RZ, 0x2, R29 ;  /* 0x00000002ff027819 */ /* 0x000fe2000001161d */
[----:B-1----:R-:W-:-:S03]  /*3550*/  IMAD.SHL.U32 R4, R15, 0x10, RZ ;  /* 0x000000100f047824 */ /* 0x002fc600078e00ff */
[----:B------:R-:W-:-:S05]  /*3560*/  LOP3.LUT R2, R2, R29, RZ, 0x3c, !PT ;  /* 0x0000001d02027212 */ /* 0x000fca00078e3cff */
[----:B------:R-:W-:-:S05]  /*3570*/  IMAD.SHL.U32 R3, R2, 0x2, RZ ;  /* 0x0000000202037824 */ /* 0x000fca00078e00ff */
[----:B------:R-:W-:-:S04]  /*3580*/  LOP3.LUT R3, R15, R4, R3, 0x96, !PT ;  /* 0x000000040f037212 */ /* 0x000fc800078e9603 */
[----:B------:R-:W-:-:S04]  /*3590*/  LOP3.LUT R25, R3, R2, RZ, 0x3c, !PT ;  /* 0x0000000203197212 */ /* 0x000fc800078e3cff */
[----:B------:R-:W-:-:S05]  /*35a0*/  IADD3 R3, PT, PT, R6, 0x587c5, R25 ;  /* 0x000587c506037810 */ /* 0x000fca0007ffe019 */
        /* <DEDUP_REMOVED lines=19> */
[----:B------:R-:W-:-:S05]  /*36e0*/  IADD3 R9, PT, PT, R6, 0xb0f8a, R27 ;  /* 0x000b0f8a06097810 */ /* 0x000fca0007ffe01b */
[----:B------:R-:W-:-:S05]  /*36f0*/  IMAD.HI.U32 R8, R24, R9, RZ ;  /* 0x0000000918087227 */ /* 0x000fca00078e00ff */
[----:B------:R-:W-:Y:S01]  /*3700*/  IADD3 R8, PT, PT, -R8, RZ, RZ ;  /* 0x000000ff08087210 */ /* 0x000fe20007ffe1ff */
[----:B0-----:R-:W-:-:S04]  /*3710*/  IMAD.WIDE R4, R16, 0x4, R4 ;  /* 0x0000000410047825 */ /* 0x001fc800078e0204 */
[----:B------:R-:W-:Y:S02]  /*3720*/  IMAD R19, R12, R8, R9 ;  /* 0x000000080c137224 */ /* 0x000fe400078e0209 */
[----:B------:R-:W0:Y:S03]  /*3730*/  LDC.64 R8, c[0x0][0x388] ;  /* 0x0000e200ff087b82 */ /* 0x000e260000000a00 */
[----:B------:R-:W-:-:S13]  /*3740*/  ISETP.GE.U32.AND P1, PT, R19, R12, PT ;  /* 0x0000000c1300720c */ /* 0x000fda0003f26070 */
[----:B------:R-:W-:-:S05]  /*3750*/  @P1 IMAD.IADD R19, R19, 0x1, -R12 ;  /* 0x0000000113131824 */ /* 0x000fca00078e0a0c */
[----:B------:R-:W-:Y:S01]  /*3760*/  ISETP.GE.U32.AND P1, PT, R19, R12, PT ;  /* 0x0000000c1300720c */ /* 0x000fe20003f26070 */
[----:B0-----:R-:W-:-:S12]  /*3770*/  IMAD.WIDE R8, R16, 0x4, R8 ;  /* 0x0000000410087825 */ /* 0x001fd800078e0208 */
[----:B------:R-:W-:-:S05]  /*3780*/  @P1 IMAD.IADD R19, R19, 0x1, -R12 ;  /* 0x0000000113131824 */ /* 0x000fca00078e0a0c */
[----:B------:R-:W-:-:S04]  /*3790*/  SEL R19, R22, R19, !P0 ;  /* 0x0000001316137207 */ /* 0x000fc80004000000 */
[----:B------:R-:W-:-:S05]  /*37a0*/  IADD3 R19, PT, PT, R19, R10, RZ ;  /* 0x0000000a13137210 */ /* 0x000fca0007ffe0ff */
[----:B------:R-:W-:Y:S01]  /*37b0*/  IMAD.WIDE.U32 R18, R19, 0x4, R2 ;  /* 0x0000000413127825 */ /* 0x000fe200078e0002 */
[----:B--2---:R0:W-:Y:S04]  /*37c0*/  STG.E desc[UR8][R4.64], R29 ;  /* 0x0000001d04007986 */ /* 0x0041e8000c101908 */
[----:B------:R1:W-:Y:S04]  /*37d0*/  STG.E desc[UR8][R8.64], R11 ;  /* 0x0000000b08007986 */ /* 0x0003e8000c101908 */
[----:B------:R2:W3:Y:S01]  /*37e0*/  LDG.E R33, desc[UR8][R18.64] ;  /* 0x0000000812217981 */ /* 0x0004e2000c1e1900 */
[----:B------:R-:W-:-:S04]  /*37f0*/  SHF.R.U32.HI R28, RZ, 0x2, R21 ;  /* 0x00000002ff1c7819 */ /* 0x000fc80000011615 */
[----:B------:R-:W-:Y:S01]  /*3800*/  LOP3.LUT R31, R28, R21, RZ, 0x3c, !PT ;  /* 0x000000151c1f7212 */ /* 0x000fe200078e3cff */
[----:B------:R-:W-:-:S04]  /*3810*/  IMAD.SHL.U32 R28, R27, 0x10, RZ ;  /* 0x000000101b1c7824 */ /* 0x000fc800078e00ff */
[----:B------:R-:W-:-:S05]  /*3820*/  IMAD.SHL.U32 R21, R31, 0x2, RZ ;  /* 0x000000021f157824 */ /* 0x000fca00078e00ff */
[----:B------:R-:W-:-:S04]  /*3830*/  LOP3.LUT R28, R27, R28, R21, 0x96, !PT ;  /* 0x0000001c1b1c7212 */ /* 0x000fc800078e9615 */
[----:B------:R-:W-:-:S04]  /*3840*/  LOP3.LUT R31, R28, R31, RZ, 0x3c, !PT ;  /* 0x0000001f1c1f7212 */ /* 0x000fc800078e3cff */
[----:B------:R-:W-:-:S05]  /*3850*/  IADD3 R21, PT, PT, R6, 0x10974f, R31 ;  /* 0x0010974f06157810 */ /* 0x000fca0007ffe01f */
        /* <DEDUP_REMOVED lines=8> */
[----:B--2---:R-:W-:-:S05]  /*38e0*/  IADD3 R19, PT, PT, R21, R10, RZ ;  /* 0x0000000a15137210 */ /* 0x004fca0007ffe0ff */
[----:B------:R-:W-:Y:S01]  /*38f0*/  IMAD.WIDE.U32 R18, R19, 0x4, R2 ;  /* 0x0000000413127825 */ /* 0x000fe200078e0002 */
[----:B------:R-:W-:Y:S01]  /*3900*/  SHF.R.U32.HI R21, RZ, 0x2, R20 ;  /* 0x00000002ff157819 */ /* 0x000fe20000011614 */
[----:B---3--:R1:W-:Y:S04]  /*3910*/  STG.E desc[UR8][R4.64+0x4], R33 ;  /* 0x0000042104007986 */ /* 0x0083e8000c101908 */
[----:B------:R1:W-:Y:S04]  /*3920*/  STG.E desc[UR8][R8.64+0x4], R11 ;  /* 0x0000040b08007986 */ /* 0x0003e8000c101908 */
[----:B------:R-:W2:Y:S01]  /*3930*/  LDG.E R19, desc[UR8][R18.64] ;  /* 0x0000000812137981 */ /* 0x000ea2000c1e1900 */
[----:B------:R-:W-:Y:S01]  /*3940*/  LOP3.LUT R21, R21, R20, RZ, 0x3c, !PT ;  /* 0x0000001415157212 */ /* 0x000fe200078e3cff */
[----:B------:R-:W-:Y:S01]  /*3950*/  IMAD.SHL.U32 R20, R31, 0x10, RZ ;  /* 0x000000101f147824 */ /* 0x000fe200078e00ff */
[----:B0-----:R-:W-:Y:S01]  /*3960*/  MOV R29, R15 ;  /* 0x0000000f001d7202 */ /* 0x001fe20000000f00 */
[----:B------:R-:W-:-:S02]  /*3970*/  VIADD R6, R6, 0x161f14 ;  /* 0x00161f1406067836 */ /* 0x000fc40000000000 */
        /* <DEDUP_REMOVED lines=13> */
[----:B------:R-:W-:Y:S01]  /*3a50*/  IMAD.WIDE.U32 R2, R21, 0x4, R2 ;  /* 0x0000000415027825 */ /* 0x000fe200078e0002 */
[----:B--2---:R1:W-:Y:S04]  /*3a60*/  STG.E desc[UR8][R4.64+0x8], R19 ;  /* 0x0000081304007986 */ /* 0x0043e8000c101908 */
[----:B------:R1:W-:Y:S04]  /*3a70*/  STG.E desc[UR8][R8.64+0x8], R11 ;  /* 0x0000080b08007986 */ /* 0x0003e8000c101908 */
[----:B------:R-:W2:Y:S01]  /*3a80*/  LDG.E R3, desc[UR8][R2.64] ;  /* 0x0000000802037981 */ /* 0x000ea2000c1e1900 */
[----:B------:R-:W-:Y:S01]  /*3a90*/  VIADD R26, R26, 0x4 ;  /* 0x000000041a1a7836 */ /* 0x000fe20000000000 */
[----:B------:R-:W-:Y:S01]  /*3aa0*/  MOV R28, R25 ;  /* 0x00000019001c7202 */ /* 0x000fe20000000f00 */
[----:B------:R-:W-:-:S02]  /*3ab0*/  VIADD R16, R16, 0x4 ;  /* 0x0000000410107836 */ /* 0x000fc40000000000 */
[----:B------:R-:W-:Y:S01]  /*3ac0*/  IMAD.MOV.U32 R21, RZ, RZ, R27 ;  /* 0x000000ffff157224 */ /* 0x000fe200078e001b */
[----:B------:R-:W-:Y:S01]  /*3ad0*/  ISETP.NE.AND P1, PT, R26, R23, PT ;  /* 0x000000171a00720c */ /* 0x000fe20003f25270 */
[----:B------:R-:W-:Y:S01]  /*3ae0*/  IMAD.MOV.U32 R20, RZ, RZ, R31 ;  /* 0x000000ffff147224 */ /* 0x000fe200078e001f */
[----:B--2---:R1:W-:Y:S04]  /*3af0*/  STG.E desc[UR8][R4.64+0xc], R3 ;  /* 0x00000c0304007986 */ /* 0x0043e8000c101908 */
[----:B------:R1:W-:Y:S07]  /*3b00*/  STG.E desc[UR8][R8.64+0xc], R11 ;  /* 0x00000c0b08007986 */ /* 0x0003ee000c101908 */
[----:B------:R-:W-:Y:S05]  /*3b10*/  @P1 BRA `(.L_x_171) ;  /* 0xfffffff800881947 */ /* 0x000fea000383ffff */
[----:B------:R-:W-:Y:S05]  /*3b20*/  BSYNC.RECONVERGENT B2 ;  /* 0x0000000000027941 */ /* 0x000fea0003800200 */
.L_x_170:
[----:B------:R-:W-:-:S07]  /*3b30*/  MOV R24, R31 ;  /* 0x0000001f00187202 */ /* 0x000fce0000000f00 */
.L_x_169:
[----:B------:R-:W-:Y:S05]  /*3b40*/  BSYNC.RECONVERGENT B1 ;  /* 0x0000000000017941 */ /* 0x000fea0003800200 */
.L_x_168:
        /* <DEDUP_REMOVED lines=8> */
[----:B-1----:R-:W0:Y:S01]  /*3bd0*/  I2F.U32.RP R5, R12 ;  /* 0x0000000c00057306 */ /* 0x002e220000209000 */
[----:B------:R-:W-:Y:S01]  /*3be0*/  SHF.R.U32.HI R2, RZ, 0x2, R29 ;  /* 0x00000002ff027819 */ /* 0x000fe2000001161d */
[----:B------:R-:W-:-:S03]  /*3bf0*/  VIADD R22, R6, 0x587c5 ;  /* 0x000587c506167836 */ /* 0x000fc60000000000 */
[----:B------:R-:W-:Y:S02]  /*3c00*/  LOP3.LUT R23, R2, R29, RZ, 0x3c, !PT ;  /* 0x0000001d02177212 */ /* 0x000fe400078e3cff */
[----:B------:R-:W-:-:S03]  /*3c10*/  SHF.L.U32 R2, R15, 0x4, RZ ;  /* 0x000000040f027819 */ /* 0x000fc600000006ff */
[----:B------:R-:W-:Y:S01]  /*3c20*/  IMAD.SHL.U32 R4, R23, 0x2, RZ ;  /* 0x0000000217047824 */ /* 0x000fe200078e00ff */
[----:B0-----:R-:W0:Y:S04]  /*3c30*/  MUFU.RCP R5, R5 ;  /* 0x0000000500057308 */ /* 0x001e280000001000 */
[----:B------:R-:W-:Y:S02]  /*3c40*/  LOP3.LUT R2, R15, R2, R4, 0x96, !PT ;  /* 0x000000020f027212 */ /* 0x000fe400078e9604 */
[----:B------:R-:W-:Y:S02]  /*3c50*/  LOP3.LUT R4, RZ, R12, RZ, 0x33, !PT ;  /* 0x0000000cff047212 */ /* 0x000fe400078e33ff */
[----:B------:R-:W-:Y:S01]  /*3c60*/  LOP3.LUT R23, R2, R23, RZ, 0x3c, !PT ;  /* 0x0000001702177212 */ /* 0x000fe200078e3cff */
[----:B------:R-:W-:-:S02]  /*3c70*/  HFMA2 R2, -RZ, RZ, 0, 0 ;  /* 0x00000000ff027431 */ /* 0x000fc400000001ff */
[----:B0-----:R-:W-:-:S06]  /*3c80*/  VIADD R3, R5, 0xffffffe ;  /* 0x0ffffffe05037836 */ /* 0x001fcc0000000000 */
[----:B------:R-:W0:Y:S02]  /*3c90*/  F2I.FTZ.U32.TRUNC.NTZ R3, R3 ;  /* 0x0000000300037305 */ /* 0x000e24000021f000 */
[----:B0-----:R-:W-:-:S04]  /*3ca0*/  IMAD.MOV R9, RZ, RZ, -R3 ;  /* 0x000000ffff097224 */ /* 0x001fc800078e0a03 */
[----:B------:R-:W-:Y:S02]  /*3cb0*/  IMAD R5, R9, R12, RZ ;  /* 0x0000000c09057224 */ /* 0x000fe400078e02ff */
[----:B------:R-:W0:Y:S02]  /*3cc0*/  LDC.64 R8, c[0x0][0x388] ;  /* 0x0000e200ff087b82 */ /* 0x000e240000000a00 */
[----:B------:R-:W-:-:S04]  /*3cd0*/  IMAD.HI.U32 R26, R3, R5, R2 ;  /* 0x00000005031a7227 */ /* 0x000fc800078e0002 */
[----:B------:R-:W-:-:S04]  /*3ce0*/  IMAD.IADD R3, R23, 0x1, R22 ;  /* 0x0000000117037824 */ /* 0x000fc800078e0216 */
[----:B------:R-:W-:-:S04]  /*3cf0*/  IMAD.HI.U32 R2, R26, R3, RZ ;  /* 0x000000031a027227 */ /* 0x000fc800078e00ff */
[----:B------:R-:W-:-:S04]  /*3d00*/  IMAD.MOV R2, RZ, RZ, -R2 ;  /* 0x000000ffff027224 */ /* 0x000fc800078e0a02 */
[----:B------:R-:W-:Y:S02]  /*3d10*/  IMAD R5, R12, R2, R3 ;  /* 0x000000020c057224 */ /* 0x000fe400078e0203 */
[----:B------:R-:W1:Y:S03]  /*3d20*/  LDC.64 R2, c[0x0][0x3a0] ;  /* 0x0000e800ff027b82 */ /* 0x000e660000000a00 */
[----:B------:R-:W-:-:S13]  /*3d30*/  ISETP.GE.U32.AND P0, PT, R5, R12, PT ;  /* 0x0000000c0500720c */ /* 0x000fda0003f06070 */
[-C--:B------:R-:W-:Y:S02]  /*3d40*/  @P0 IADD3 R5, PT, PT, R5, -R12.reuse, RZ ;  /* 0x8000000c05050210 */ /* 0x080fe40007ffe0ff */
[----:B------:R-:W-:Y:S02]  /*3d50*/  ISETP.NE.U32.AND P0, PT, R12, RZ, PT ;  /* 0x000000ff0c00720c */ /* 0x000fe40003f05070 */
[----:B------:R-:W-:-:S13]  /*3d60*/  ISETP.GE.U32.AND P1, PT, R5, R12, PT ;  /* 0x0000000c0500720c */ /* 0x000fda0003f26070 */
[----:B------:R-:W-:-:S05]  /*3d70*/  @P1 IMAD.IADD R5, R5, 0x1, -R12 ;  /* 0x0000000105051824 */ /* 0x000fca00078e0a0c */
[----:B------:R-:W-:-:S05]  /*3d80*/  SEL R5, R4, R5, !P0 ;  /* 0x0000000504057207 */ /* 0x000fca0004000000 */
[----:B------:R-:W-:-:S04]  /*3d90*/  IMAD.IADD R5, R5, 0x1, R10 ;  /* 0x0000000105057824 */ /* 0x000fc800078e020a */
[----:B-1----:R-:W-:Y:S02]  /*3da0*/  IMAD.WIDE.U32 R18, R5, 0x4, R2 ;  /* 0x0000000405127825 */ /* 0x002fe400078e0002 */
[----:B------:R-:W1:Y:S04]  /*3db0*/  LDC.64 R4, c[0x0][0x380] ;  /* 0x0000e000ff047b82 */ /* 0x000e680000000a00 */
[----:B------:R-:W2:Y:S01]  /*3dc0*/  LDG.E R19, desc[UR8][R18.64] ;  /* 0x0000000812137981 */ /* 0x000ea2000c1e1900 */
[C---:B0-----:R-:W-:Y:S01]  /*3dd0*/  IMAD.WIDE R8, R16.reuse, 0x4, R8 ;  /* 0x0000000410087825 */ /* 0x041fe200078e0208 */
[----:B------:R-:W-:Y:S02]  /*3de0*/  ISETP.NE.AND P1, PT, R17, 0x1, PT ;  /* 0x000000011100780c */ /* 0x000fe40003f25270 */
[----:B------:R-:W-:Y:S01]  /*3df0*/  IADD3 R30, PT, PT, R16, 0x1, RZ ;  /* 0x00000001101e7810 */ /* 0x000fe20007ffe0ff */
[----:B------:R-:W-:Y:S01]  /*3e00*/  IMAD.MOV.U32 R20, RZ, RZ, R15 ;  /* 0x000000ffff147224 */ /* 0x000fe200078e000f */
        /* <DEDUP_REMOVED lines=8> */
[----:B------:R-:W-:Y:S01]  /*3e90*/  SHF.R.U32.HI R18, RZ, 0x2, R25 ;  /* 0x00000002ff127819 */ /* 0x000fe20000011619 */
[----:B------:R-:W-:Y:S01]  /*3ea0*/  VIADD R22, R6, 0xb0f8a ;  /* 0x000b0f8a06167836 */ /* 0x000fe20000000000 */
[----:B------:R-:W-:Y:S02]  /*3eb0*/  SHF.L.U32 R20, R23, 0x4, RZ ;  /* 0x0000000417147819 */ /* 0x000fe400000006ff */
[----:B------:R-:W-:Y:S02]  /*3ec0*/  LOP3.LUT R18, R18, R25, RZ, 0x3c, !PT ;  /* 0x0000001912127212 */ /* 0x000fe400078e3cff */
[----:B------:R-:W-:-:S03]  /*3ed0*/  LOP3.LUT R32, RZ, R12, RZ, 0x33, !PT ;  /* 0x0000000cff207212 */ /* 0x000fc600078e33ff */
[----:B0-----:R-:W-:-:S05]  /*3ee0*/  IMAD.SHL.U32 R19, R18, 0x2, RZ ;  /* 0x0000000212137824 */ /* 0x001fca00078e00ff */
        /* <DEDUP_REMOVED lines=9> */
[----:B------:R-:W-:-:S04]  /*3f80*/  @P1 IADD3 R19, PT, PT, R19, -R12, RZ ;  /* 0x8000000c13131210 */ /* 0x000fc80007ffe0ff */
        /* <DEDUP_REMOVED lines=40> */
.L_x_167:
[----:B------:R-:W-:Y:S05]  /*4210*/  BSYNC.RECONVERGENT B0 ;  /* 0x0000000000007941 */ /* 0x000fea0003800200 */
.L_x_166:
        /* <DEDUP_REMOVED lines=11> */
[----:B-1-3--:R-:W1:Y:S01]  /*42d0*/  LDC.64 R2, c[0x0][0x380] ;  /* 0x0000e000ff027b82 */ /* 0x00ae620000000a00 */
[----:B------:R-:W-:Y:S01]  /*42e0*/  HFMA2 R6, -RZ, RZ, 0, 0 ;  /* 0x00000000ff067431 */ /* 0x000fe200000001ff */
[----:B------:R-:W-:-:S06]  /*42f0*/  LOP3.LUT R17, R15, 0xfffffff8, RZ, 0xc0, !PT ;  /* 0xfffffff80f117812 */ /* 0x000fcc00078ec0ff */
[----:B0-2---:R-:W0:Y:S02]  /*4300*/  LDC.64 R4, c[0x0][0x388] ;  /* 0x0000e200ff047b82 */ /* 0x005e240000000a00 */
.L_x_176:
[----:B----4-:R-:W-:Y:S02]  /*4310*/  IMAD.MOV.U32 R19, RZ, RZ, -0x1 ;  /* 0xffffffffff137424 */ /* 0x010fe400078e00ff */
[----:B-1----:R-:W-:-:S04]  /*4320*/  IMAD.WIDE R8, R30, 0x4, R2 ;  /* 0x000000041e087825 */ /* 0x002fc800078e0202 */
        /* <DEDUP_REMOVED lines=21> */
.L_x_175:
[----:B------:R-:W-:Y:S05]  /*4480*/  BSYNC.RECONVERGENT B1 ;  /* 0x0000000000017941 */ /* 0x000fea0003800200 */
.L_x_174:
[----:B------:R-:W-:Y:S05]  /*4490*/  @!P1 BRA `(.L_x_173) ;  /* 0x0000000000b09947 */ /* 0x000fea0003800000 */
[----:B------:R-:W-:Y:S01]  /*44a0*/  ISETP.GE.U32.AND P0, PT, R16, 0x4, PT ;  /* 0x000000041000780c */ /* 0x000fe20003f06070 */
[----:B------:R-:W-:Y:S01]  /*44b0*/  BSSY.RECONVERGENT B1, `(.L_x_177) ;  /* 0x0000012000017945 */ /* 0x000fe20003800200 */
[----:B01234-:R-:W-:-:S04]  /*44c0*/  LOP3.LUT R8, R15, 0x3, RZ, 0xc0, !PT ;  /* 0x000000030f087812 */ /* 0x01ffc800078ec0ff */
[----:B------:R-:W-:-:S07]  /*44d0*/  ISETP.NE.AND P1, PT, R8, RZ, PT ;  /* 0x000000ff0800720c */ /* 0x000fce0003f25270 */
[----:B------:R-:W-:Y:S06]  /*44e0*/  @!P0 BRA `(.L_x_178) ;  /* 0x0000000000388947 */ /* 0x000fec0003800000 */
[----:B------:R-:W0:Y:S01]  /*44f0*/  LDC.64 R2, c[0x0][0x380] ;  /* 0x0000e000ff027b82 */ /* 0x000e220000000a00 */
        /* <DEDUP_REMOVED lines=13> */
.L_x_178:
[----:B------:R-:W-:Y:S05]  /*45d0*/  BSYNC.RECONVERGENT B1 ;  /* 0x0000000000017941 */ /* 0x000fea0003800200 */
.L_x_177:
[----:B------:R-:W-:Y:S05]  /*45e0*/  @!P1 BRA `(.L_x_173) ;  /* 0x00000000005c9947 */ /* 0x000fea0003800000 */
[----:B0-----:R-:W0:Y:S01]  /*45f0*/  LDC.64 R4, c[0x0][0x380] ;  /* 0x0000e000ff047b82 */ /* 0x001e220000000a00 */
        /* <DEDUP_REMOVED lines=17> */
.L_x_180:
[----:B------:R-:W-:Y:S05]  /*4710*/  BSYNC.RECONVERGENT B1 ;  /* 0x0000000000017941 */ /* 0x000fea0003800200 */
.L_x_179:
[----:B0-----:R-:W-:-:S04]  /*4720*/  @!P1 IMAD.WIDE R4, R30, 0x4, R4 ;  /* 0x000000041e049825 */ /* 0x001fc800078e0204 */
[----:B-1----:R-:W-:Y:S01]  /*4730*/  @!P1 IMAD.WIDE R2, R30, 0x4, R2 ;  /* 0x000000041e029825 */ /* 0x002fe200078e0202 */
[----:B------:R0:W-:Y:S04]  /*4740*/  @!P1 STG.E desc[UR8][R4.64], R17 ;  /* 0x0000001104009986 */ /* 0x0001e8000c101908 */
[----:B------:R0:W-:Y:S02]  /*4750*/  @!P1 STG.E desc[UR8][R2.64], R11 ;  /* 0x0000000b02009986 */ /* 0x0001e4000c101908 */
.L_x_173:
[----:B------:R-:W-:Y:S05]  /*4760*/  BSYNC.RECONVERGENT B0 ;  /* 0x0000000000007941 */ /* 0x000fea0003800200 */
.L_x_172:
[----:B------:R-:W-:-:S05]  /*4770*/  UMOV UR4, URZ ;  /* 0x000000ff00047c82 */ /* 0x000fca0008000000 */
.L_x_190:
[----:B0123--:R-:W0:Y:S01]  /*4780*/  LDC.64 R2, c[0x0][0x380] ;  /* 0x0000e000ff027b82 */ /* 0x00fe220000000a00 */
[----:B--2-4-:R-:W-:Y:S01]  /*4790*/  IADD3 R9, PT, PT, R14, UR4, RZ ;  /* 0x000000040e097c10 */ /* 0x014fe2000fffe0ff */
[----:B------:R-:W1:Y:S04]  /*47a0*/  LDCU UR5, c[0x0][0x3b8] ;  /* 0x00007700ff0577ac */ /* 0x000e680008000800 */
[----:B0-----:R-:W-:-:S06]  /*47b0*/  IMAD.WIDE R2, R9, 0x4, R2 ;  /* 0x0000000409027825 */ /* 0x001fcc00078e0202 */
[----:B------:R-:W2:Y:S01]  /*47c0*/  LDG.E R2, desc[UR8][R2.64] ;  /* 0x0000000802027981 */ /* 0x000ea2000c1e1900 */
[----:B------:R-:W-:Y:S01]  /*47d0*/  UIADD3 UR4, UPT, UPT, UR4, 0x1, URZ ;  /* 0x0000000104047890 */ /* 0x000fe2000fffe0ff */
[----:B------:R-:W-:Y:S03]  /*47e0*/  BSSY.RECONVERGENT B0, `(.L_x_181) ;  /* 0x000005e000007945 */ /* 0x000fe60003800200 */
[----:B-1----:R-:W-:Y:S01]  /*47f0*/  UISETP.NE.AND UP0, UPT, UR4, UR5, UPT ;  /* 0x000000050400728c */ /* 0x002fe2000bf05270 */
[----:B--2---:R-:W-:-:S13]  /*4800*/  ISETP.GE.AND P0, PT, R2, 0x1, PT ;  /* 0x000000010200780c */ /* 0x004fda0003f06270 */
[----:B------:R-:W-:Y:S05]  /*4810*/  @!P0 BRA `(.L_x_182) ;  /* 0x0000000400688947 */ /* 0x000fea0003800000 */
[----:B------:R-:W0:Y:S08]  /*4820*/  LDC.64 R4, c[0x0][0x3a8] ;  /* 0x0000ea00ff047b82 */ /* 0x000e300000000a00 */
[----:B------:R-:W1:Y:S01]  /*4830*/  LDC R10, c[0x0][0x3bc] ;  /* 0x0000ef00ff0a7b82 */ /* 0x000e620000000800 */
[----:B0-----:R-:W-:-:S05]  /*4840*/  IMAD.WIDE.U32 R4, R2, 0x4, R4 ;  /* 0x0000000402047825 */ /* 0x001fca00078e0004 */
[----:B------:R-:W2:Y:S04]  /*4850*/  LDG.E R6, desc[UR8][R4.64] ;  /* 0x0000000804067981 */ /* 0x000ea8000c1e1900 */
[----:B------:R-:W2:Y:S02]  /*4860*/  LDG.E R8, desc[UR8][R4.64+0x4] ;  /* 0x0000040804087981 */ /* 0x000ea4000c1e1900 */
[----:B--2---:R-:W-:-:S05]  /*4870*/  IMAD.IADD R3, R8, 0x1, -R6 ;  /* 0x0000000108037824 */ /* 0x004fca00078e0a06 */
[----:B-1----:R-:W-:-:S13]  /*4880*/  ISETP.GE.AND P0, PT, R3, R10, PT ;  /* 0x0000000a0300720c */ /* 0x002fda0003f06270 */
        /* <DEDUP_REMOVED lines=14> */
.L_x_185:
        /* <DEDUP_REMOVED lines=23> */
.L_x_184:
[----:B------:R-:W-:Y:S05]  /*4ae0*/  BSYNC.RECONVERGENT B1 ;  /* 0x0000000000017941 */ /* 0x000fea0003800200 */
.L_x_183:
        /* <DEDUP_REMOVED lines=20> */
.L_x_187:
[----:B------:R-:W-:Y:S05]  /*4c30*/  BSYNC.RECONVERGENT B1 ;  /* 0x0000000000017941 */ /* 0x000fea0003800200 */
.L_x_186:
        /* <DEDUP_REMOVED lines=19> */
.L_x_189:
[----:B------:R-:W-:Y:S05]  /*4d70*/  BSYNC.RECONVERGENT B1 ;  /* 0x0000000000017941 */ /* 0x000fea0003800200 */
.L_x_188:
[----:B0-----:R-:W-:-:S04]  /*4d80*/  @!P1 IMAD.WIDE R8, R3, 0x4, R8 ;  /* 0x0000000403089825 */ /* 0x001fc800078e0208 */
[----:B-1----:R-:W-:Y:S01]  /*4d90*/  @!P1 IMAD.WIDE R4, R3, 0x4, R4 ;  /* 0x0000000403049825 */ /* 0x002fe200078e0204 */
[----:B------:R1:W-:Y:S04]  /*4da0*/  @!P1 STG.E desc[UR8][R8.64], R17 ;  /* 0x0000001108009986 */ /* 0x0003e8000c101908 */
[----:B------:R1:W-:Y:S02]  /*4db0*/  @!P1 STG.E desc[UR8][R4.64], R2 ;  /* 0x0000000204009986 */ /* 0x0003e4000c101908 */
.L_x_182:
[----:B------:R-:W-:Y:S05]  /*4dc0*/  BSYNC.RECONVERGENT B0 ;  /* 0x0000000000007941 */ /* 0x000fea0003800200 */
.L_x_181:
[----:B------:R-:W-:Y:S05]  /*4dd0*/  BRA.U UP0, `(.L_x_190) ;  /* 0xfffffff900687547 */ /* 0x000fea000b83ffff */
[----:B------:R-:W3:Y:S01]  /*4de0*/  LDCU UR5, c[0x0][0x3c0] ;  /* 0x00007800ff0577ac */ /* 0x000ee20008000800 */
[----:B------:R-:W-:-:S04]  /*4df0*/  IADD3 R7, PT, PT, R0, R7, RZ ;  /* 0x0000000700077210 */ /* 0x000fc80007ffe0ff */
[----:B---3--:R-:W-:-:S13]  /*4e00*/  ISETP.GE.AND P0, PT, R7, UR5, PT ;  /* 0x0000000507007c0c */ /* 0x008fda000bf06270 */
[----:B------:R-:W-:Y:S05]  /*4e10*/  @P0 EXIT ;  /* 0x000000000000094d */ /* 0x000fea0003800000 */
[----:B------:R-:W-:Y:S05]  /*4e20*/  BRA `(.L_x_128) ;  /* 0xffffffe4001c7947 */ /* 0x000fea000383ffff */
.L_x_127:
[----:B012---:R-:W0:Y:S08]  /*4e30*/  LDC.64 R2, c[0x0][0x3b0] ;  /* 0x0000ec00ff027b82 */ /* 0x007e300000000a00 */
[----:B------:R-:W1:Y:S08]  /*4e40*/  LDC.64 R4, c[0x0][0x3a8] ;  /* 0x0000ea00ff047b82 */ /* 0x000e700000000a00 */
[----:B------:R-:W2:Y:S01]  /*4e50*/  LDC R9, c[0x0][0x3b8] ;  /* 0x0000ee00ff097b82 */ /* 0x000ea20000000800 */
[----:B0-----:R-:W-:-:S06]  /*4e60*/  IMAD.WIDE R2, R7, 0x4, R2 ;  /* 0x0000000407027825 */ /* 0x001fcc00078e0202 */
        /* <DEDUP_REMOVED lines=21> */
.L_x_195:
        /* <DEDUP_REMOVED lines=23> */
.L_x_194:
[----:B------:R-:W-:Y:S05]  /*5130*/  BSYNC.RECONVERGENT B1 ;  /* 0x0000000000017941 */ /* 0x000fea0003800200 */
.L_x_193:
        /* <DEDUP_REMOVED lines=20> */
.L_x_197:
[----:B------:R-:W-:Y:S05]  /*5280*/  BSYNC.RECONVERGENT B1 ;  /* 0x0000000000017941 */ /* 0x000fea0003800200 */
.L_x_196:
[----:B------:R-:W-:Y:S05]  /*5290*/  @!P1 BRA `(.L_x_192) ;  /* 0x00000000005c9947 */ /* 0x000fea0003800000 */
[----:B0-----:R-:W0:Y:S01]  /*52a0*/  LDC.64 R10, c[0x0][0x380] ;  /* 0x0000e000ff0a7b82 */ /* 0x001e220000000a00 */
[----:B--2---:R-:W-:Y:S01]  /*52b0*/  LOP3.LUT R4, R14, 0x1, RZ, 0xc0, !PT ;  /* 0x000000010e047812 */ /* 0x004fe200078ec0ff */
        /* <DEDUP_REMOVED lines=16> */
.L_x_199:
[----:B------:R-:W-:Y:S05]  /*53c0*/  BSYNC.RECONVERGENT B1 ;  /* 0x0000000000017941 */ /* 0x000fea0003800200 */
.L_x_198:
[----:B0-2---:R-:W-:-:S04]  /*53d0*/  @!P1 IMAD.WIDE R4, R3, 0x4, R10 ;  /* 0x0000000403049825 */ /* 0x005fc800078e020a */
[----:B-1----:R-:W-:Y:S01]  /*53e0*/  @!P1 IMAD.WIDE R8, R3, 0x4, R12 ;  /* 0x0000000403089825 */ /* 0x002fe200078e020c */
[----:B------:R1:W-:Y:S04]  /*53f0*/  @!P1 STG.E desc[UR8][R4.64], R17 ;  /* 0x0000001104009986 */ /* 0x0003e8000c101908 */
[----:B------:R1:W-:Y:S02]  /*5400*/  @!P1 STG.E desc[UR8][R8.64], R2 ;  /* 0x0000000208009986 */ /* 0x0003e4000c101908 */
.L_x_192:
[----:B------:R-:W-:Y:S05]  /*5410*/  BSYNC.RECONVERGENT B0 ;  /* 0x0000000000007941 */ /* 0x000fea0003800200 */
.L_x_191:
[----:B------:R-:W3:Y:S01]  /*5420*/  LDCU UR4, c[0x0][0x3c0] ;  /* 0x00007800ff0477ac */ /* 0x000ee20008000800 */
[----:B------:R-:W-:-:S04]  /*5430*/  IADD3 R7, PT, PT, R0, R7, RZ ;  /* 0x0000000700077210 */ /* 0x000fc80007ffe0ff */
[----:B---3--:R-:W-:-:S13]  /*5440*/  ISETP.GE.AND P0, PT, R7, UR4, PT ;  /* 0x0000000407007c0c */ /* 0x008fda000bf06270 */
[----:B------:R-:W-:Y:S05]  /*5450*/  @!P0 BRA `(.L_x_127) ;  /* 0xfffffff800748947 */ /* 0x000fea000383ffff */
[----:B------:R-:W-:Y:S05]  /*5460*/  EXIT ;  /* 0x000000000000794d */ /* 0x000fea0003800000 */
.L_x_200:
        /* <DEDUP_REMOVED lines=9> */
.L_x_224:


//--------------------- .text._Z10sample1HopPiS_PKiS1_S1_iiy --------------------------
	.section	.text._Z10sample1HopPiS_PKiS1_S1_iiy,"ax",@progbits
	.align	128
        .global         _Z10sample1HopPiS_PKiS1_S1_iiy
        .type           _Z10sample1HopPiS_PKiS1_S1_iiy,@function
        .size           _Z10sample1HopPiS_PKiS1_S1_iiy,(.L_x_225 - _Z10sample1HopPiS_PKiS1_S1_iiy)
        .other          _Z10sample1HopPiS_PKiS1_S1_iiy,@"STO_CUDA_ENTRY STV_DEFAULT"
_Z10sample1HopPiS_PKiS1_S1_iiy:
.text._Z10sample1HopPiS_PKiS1_S1_iiy:
        /* <DEDUP_REMOVED lines=11> */
[----:B------:R-:W-:Y:S01]  /*00b0*/  LOP3.LUT R2, R2, 0xf7dcefdd, RZ, 0x3c, !PT ;  /* 0xf7dcefdd02027812 */ /* 0x000fe200078e3cff */
[----:B------:R-:W0:Y:S01]  /*00c0*/  LDCU.64 UR4, c[0x0][0x358] ;  /* 0x00006b00ff0477ac */ /* 0x000e220008000a00 */
[----:B------:R-:W-:-:S03]  /*00d0*/  LOP3.LUT R0, R0, 0xaad26b49, RZ, 0x3c, !PT ;  /* 0xaad26b4900007812 */ /* 0x000fc600078e3cff */
[----:B------:R-:W-:Y:S02]  /*00e0*/  IMAD R9, R2, -0x658354e5, RZ ;  /* 0x9a7cab1b02097824 */ /* 0x000fe400078e02ff */
[----:B------:R-:W-:Y:S02]  /*00f0*/  IMAD R0, R0, 0x4182bed5, RZ ;  /* 0x4182bed500007824 */ /* 0x000fe400078e02ff */
[C---:B------:R-:W-:Y:S01]  /*0100*/  VIADD R10, R9.reuse, 0x1f123bb5 ;  /* 0x1f123bb5090a7836 */ /* 0x040fe20000000000 */
[----:B------:R-:W-:Y:S01]  /*0110*/  LOP3.LUT R11, R9, 0x5491333, RZ, 0x3c, !PT ;  /* 0x05491333090b7812 */ /* 0x000fe200078e3cff */
[C---:B------:R-:W-:Y:S01]  /*0120*/  VIADD R8, R0.reuse, 0x583f19 ;  /* 0x00583f1900087836 */ /* 0x040fe20000000000 */
[C---:B------:R-:W-:Y:S01]  /*0130*/  IADD3 R9, PT, PT, R0.reuse, 0x64f0c9, R9 ;  /* 0x0064f0c900097810 */ /* 0x040fe20007ffe009 */
[C---:B------:R-:W-:Y:S01]  /*0140*/  VIADD R6, R0.reuse, 0x75bcd15 ;  /* 0x075bcd1500067836 */ /* 0x040fe20000000000 */
[----:B------:R-:W-:-:S07]  /*0150*/  LOP3.LUT R7, R0, 0x159a55e5, RZ, 0x3c, !PT ;  /* 0x159a55e500077812 */ /* 0x000fce00078e3cff */
.L_x_214:
[----:B01-3--:R-:W1:Y:S08]  /*0160*/  LDC.64 R12, c[0x0][0x3a0] ;  /* 0x0000e800ff0c7b82 */ /* 0x00be700000000a00 */
[----:B--2---:R-:W2:Y:S08]  /*0170*/  LDC.64 R14, c[0x0][0x398] ;  /* 0x0000e600ff0e7b82 */ /* 0x004eb00000000a00 */
[----:B----4-:R-:W3:Y:S01]  /*0180*/  LDC.64 R16, c[0x0][0x3a8] ;  /* 0x0000ea00ff107b82 */ /* 0x010ee20000000a00 */
[----:B-1----:R-:W-:-:S05]  /*0190*/  IMAD.WIDE R12, R18, 0x4, R12 ;  /* 0x00000004120c7825 */ /* 0x002fca00078e020c */
[----:B0-----:R-:W2:Y:S02]  /*01a0*/  LDG.E R5, desc[UR4][R12.64] ;  /* 0x000000040c057981 */ /* 0x001ea4000c1e1900 */
[----:B--2---:R-:W-:-:S05]  /*01b0*/  IMAD.WIDE R14, R5, 0x4, R14 ;  /* 0x00000004050e7825 */ /* 0x004fca00078e020e */
[----:B------:R-:W2:Y:S04]  /*01c0*/  LDG.E R4, desc[UR4][R14.64] ;  /* 0x000000040e047981 */ /* 0x000ea8000c1e1900 */
[----:B------:R-:W2:Y:S01]  /*01d0*/  LDG.E R3, desc[UR4][R14.64+0x4] ;  /* 0x000004040e037981 */ /* 0x000ea2000c1e1900 */
[----:B---3--:R-:W-:Y:S01]  /*01e0*/  IMAD R2, R18, R16, RZ ;  /* 0x0000001012027224 */ /* 0x008fe200078e02ff */
[----:B------:R-:W-:Y:S01]  /*01f0*/  IADD3 R18, PT, PT, R19, R18, RZ ;  /* 0x0000001213127210 */ /* 0x000fe20007ffe0ff */
[----:B------:R-:W-:Y:S03]  /*0200*/  BSSY.RECONVERGENT B0, `(.L_x_201) ;  /* 0x00000ed000007945 */ /* 0x000fe60003800200 */
[----:B------:R-:W-:Y:S01]  /*0210*/  ISETP.GE.AND P0, PT, R18, R17, PT ;  /* 0x000000111200720c */ /* 0x000fe20003f06270 */
[----:B--2---:R-:W-:-:S05]  /*0220*/  IMAD.IADD R0, R3, 0x1, -R4 ;  /* 0x0000000103007824 */ /* 0x004fca00078e0a04 */
[----:B------:R-:W-:-:S13]  /*0230*/  ISETP.GE.AND P1, PT, R0, 0x1, PT ;  /* 0x000000010000780c */ /* 0x000fda0003f26270 */
[----:B------:R-:W-:Y:S05]  /*0240*/  @!P1 BRA `(.L_x_202) ;  /* 0x0000000c00a09947 */ /* 0x000fea0003800000 */
[----:B------:R-:W-:Y:S01]  /*0250*/  IMAD.IADD R12, R4, 0x1, -R3 ;  /* 0x00000001040c7824 */ /* 0x000fe200078e0a03 */
[----:B------:R-:W-:Y:S01]  /*0260*/  BSSY.RECONVERGENT B1, `(.L_x_203) ;  /* 0x0000080000017945 */ /* 0x000fe20003800200 */
[----:B------:R-:W-:Y:S01]  /*0270*/  LOP3.LUT R28, R0, 0x3, RZ, 0xc0, !PT ;  /* 0x00000003001c7812 */ /* 0x000fe200078ec0ff */
[----:B------:R-:W-:Y:S01]  /*0280*/  IMAD.MOV.U32 R26, RZ, RZ, R9 ;  /* 0x000000ffff1a7224 */ /* 0x000fe200078e0009 */
[----:B------:R-:W-:Y:S01]  /*0290*/  MOV R27, R2 ;  /* 0x00000002001b7202 */ /* 0x000fe20000000f00 */
[----:B------:R-:W-:Y:S01]  /*02a0*/  IMAD.MOV.U32 R25, RZ, RZ, R7 ;  /* 0x000000ffff197224 */ /* 0x000fe200078e0007 */
[----:B------:R-:W-:Y:S01]  /*02b0*/  ISETP.GT.U32.AND P1, PT, R12, -0x4, PT ;  /* 0xfffffffc0c00780c */ /* 0x000fe20003f24070 */
[----:B------:R-:W-:Y:S01]  /*02c0*/  IMAD.MOV.U32 R23, RZ, RZ, R11 ;  /* 0x000000ffff177224 */ /* 0x000fe200078e000b */
[----:B------:R-:W-:Y:S01]  /*02d0*/  MOV R24, R10 ;  /* 0x0000000a00187202 */ /* 0x000fe20000000f00 */
[----:B------:R-:W-:-:S10]  /*02e0*/  IMAD.MOV.U32 R22, RZ, RZ, R8 ;  /* 0x000000ffff167224 */ /* 0x000fd400078e0008 */
[----:B------:R-:W-:Y:S05]  /*02f0*/  @P1 BRA `(.L_x_204) ;  /* 0x0000000400d81947 */ /* 0x000fea0003800000 */
[----:B------:R-:W0:Y:S01]  /*0300*/  I2F.U32.RP R12, R0 ;  /* 0x00000000000c7306 */ /* 0x000e220000209000 */
[----:B------:R-:W-:Y:S01]  /*0310*/  IMAD.MOV R15, RZ, RZ, -R0 ;  /* 0x000000ffff0f7224 */ /* 0x000fe200078e0a00 */
[C---:B------:R-:W-:Y:S01]  /*0320*/  LOP3.LUT R22, R0.reuse, 0x7ffffffc, RZ, 0xc0, !PT ;  /* 0x7ffffffc00167812 */ /* 0x040fe200078ec0ff */
[----:B------:R-:W-:Y:S01]  /*0330*/  IMAD.MOV.U32 R20, RZ, RZ, RZ ;  /* 0x000000ffff147224 */ /* 0x000fe200078e00ff */
[----:B------:R-:W-:Y:S01]  /*0340*/  BSSY.RECONVERGENT B2, `(.L_x_205) ;  /* 0x0000069000027945 */ /* 0x000fe20003800200 */
[----:B------:R-:W-:Y:S02]  /*0350*/  ISETP.NE.U32.AND P1, PT, R0, RZ, PT ;  /* 0x000000ff0000720c */ /* 0x000fe40003f25070 */
[----:B------:R-:W-:Y:S01]  /*0360*/  IADD3 R9, PT, PT, R9, 0xb0f8a, RZ ;  /* 0x000b0f8a09097810 */ /* 0x000fe20007ffe0ff */
[----:B------:R-:W-:Y:S01]  /*0370*/  IMAD.MOV R22, RZ, RZ, -R22 ;  /* 0x000000ffff167224 */ /* 0x000fe200078e0a16 */
[----:B0-----:R-:W0:Y:S02]  /*0380*/  MUFU.RCP R12, R12 ;  /* 0x0000000c000c7308 */ /* 0x001e240000001000 */
[----:B0-----:R-:W-:-:S06]  /*0390*/  IADD3 R13, PT, PT, R12, 0xffffffe, RZ ;  /* 0x0ffffffe0c0d7810 */ /* 0x001fcc0007ffe0ff */
[----:B------:R-:W0:Y:S02]  /*03a0*/  F2I.FTZ.U32.TRUNC.NTZ R21, R13 ;  /* 0x0000000d00157305 */ /* 0x000e24000021f000 */
[----:B0-----:R-:W-:-:S04]  /*03b0*/  IMAD R15, R15, R21, RZ ;  /* 0x000000150f0f7224 */ /* 0x001fc800078e02ff */
[----:B------:R-:W-:Y:S01]  /*03c0*/  IMAD.HI.U32 R20, R21, R15, R20 ;  /* 0x0000000f15147227 */ /* 0x000fe200078e0014 */
[----:B------:R-:W-:-:S07]  /*03d0*/  LOP3.LUT R21, RZ, R0, RZ, 0x33, !PT ;  /* 0x00000000ff157212 */ /* 0x000fce00078e33ff */
.L_x_206:
[----:B------:R-:W-:Y:S01]  /*03e0*/  SHF.R.U32.HI R13, RZ, 0x2, R6 ;  /* 0x00000002ff0d7819 */ /* 0x000fe20000011606 */
[----:B-1----:R-:W-:-:S03]  /*03f0*/  IMAD.SHL.U32 R15, R8, 0x10, RZ ;  /* 0x00000010080f7824 */ /* 0x002fc600078e00ff */
[----:B------:R-:W-:-:S04]  /*0400*/  LOP3.LUT R13, R13, R6, RZ, 0x3c, !PT ;  /* 0x000000060d0d7212 */ /* 0x000fc800078e3cff */
[----:B------:R-:W-:-:S04]  /*0410*/  SHF.L.U32 R6, R13, 0x1, RZ ;  /* 0x000000010d067819 */ /* 0x000fc800000006ff */
[----:B------:R-:W-:-:S04]  /*0420*/  LOP3.LUT R6, R8, R15, R6, 0x96, !PT ;  /* 0x0000000f08067212 */ /* 0x000fc800078e9606 */
[----:B------:R-:W-:-:S04]  /*0430*/  LOP3.LUT R25, R6, R13, RZ, 0x3c, !PT ;  /* 0x0000000d06197212 */ /* 0x000fc800078e3cff */
[----:B------:R-:W-:-:S05]  /*0440*/  IADD3 R13, PT, PT, R9, -0x587c5, R25 ;  /* 0xfffa783b090d7810 */ /* 0x000fca0007ffe019 */
[----:B------:R-:W-:-:S04]  /*0450*/  IMAD.HI.U32 R6, R20, R13, RZ ;  /* 0x0000000d14067227 */ /* 0x000fc800078e00ff */
[----:B------:R-:W-:-:S04]  /*0460*/  IMAD.MOV R6, RZ, RZ, -R6 ;  /* 0x000000ffff067224 */ /* 0x000fc800078e0a06 */
        /* <DEDUP_REMOVED lines=8> */
[----:B0-----:R-:W-:-:S05]  /*04f0*/  IMAD.WIDE.U32 R14, R15, 0x4, R12 ;  /* 0x000000040f0e7825 */ /* 0x001fca00078e000c */
[----:B------:R0:W2:Y:S01]  /*0500*/  LDG.E R17, desc[UR4][R14.64] ;  /* 0x000000040e117981 */ /* 0x0000a2000c1e1900 */
[----:B------:R-:W-:Y:S02]  /*0510*/  SHF.R.U32.HI R6, RZ, 0x2, R7 ;  /* 0x00000002ff067819 */ /* 0x000fe40000011607 */
[----:B------:R-:W-:Y:S02]  /*0520*/  SHF.L.U32 R24, R25, 0x4, RZ ;  /* 0x0000000419187819 */ /* 0x000fe400000006ff */
[----:B------:R-:W-:-:S05]  /*0530*/  LOP3.LUT R6, R6, R7, RZ, 0x3c, !PT ;  /* 0x0000000706067212 */ /* 0x000fca00078e3cff */
[----:B------:R-:W-:Y:S01]  /*0540*/  IMAD.SHL.U32 R7, R6, 0x2, RZ ;  /* 0x0000000206077824 */ /* 0x000fe200078e00ff */
[----:B0-----:R-:W0:Y:S04]  /*0550*/  LDC.64 R14, c[0x0][0x388] ;  /* 0x0000e200ff0e7b82 */ /* 0x001e280000000a00 */
[----:B------:R-:W-:-:S04]  /*0560*/  LOP3.LUT R7, R25, R24, R7, 0x96, !PT ;  /* 0x0000001819077212 */ /* 0x000fc800078e9607 */
[----:B------:R-:W-:-:S05]  /*0570*/  LOP3.LUT R24, R7, R6, RZ, 0x3c, !PT ;  /* 0x0000000607187212 */ /* 0x000fca00078e3cff */
[----:B------:R-:W-:-:S04]  /*0580*/  IMAD.IADD R7, R24, 0x1, R9 ;  /* 0x0000000118077824 */ /* 0x000fc800078e0209 */
[----:B------:R-:W-:-:S04]  /*0590*/  IMAD.HI.U32 R6, R20, R7, RZ ;  /* 0x0000000714067227 */ /* 0x000fc800078e00ff */
[----:B------:R-:W-:Y:S02]  /*05a0*/  IMAD.MOV R6, RZ, RZ, -R6 ;  /* 0x000000ffff067224 */ /* 0x000fe400078e0a06 */
[----:B0-----:R-:W-:-:S04]  /*05b0*/  IMAD.WIDE R14, R2, 0x4, R14 ;  /* 0x00000004020e7825 */ /* 0x001fc800078e020e */
[----:B------:R-:W-:Y:S02]  /*05c0*/  IMAD R23, R0, R6, R7 ;  /* 0x0000000600177224 */ /* 0x000fe400078e0207 */
[----:B------:R-:W0:Y:S03]  /*05d0*/  LDC.64 R6, c[0x0][0x380] ;  /* 0x0000e000ff067b82 */ /* 0x000e260000000a00 */
[----:B------:R-:W-:-:S13]  /*05e0*/  ISETP.GE.U32.AND P2, PT, R23, R0, PT ;  /* 0x000000001700720c */ /* 0x000fda0003f46070 */
[----:B------:R-:W-:-:S04]  /*05f0*/  @P2 IADD3 R23, PT, PT, -R0, R23, RZ ;  /* 0x0000001700172210 */ /* 0x000fc80007ffe1ff */
[----:B------:R-:W-:Y:S01]  /*0600*/  ISETP.GE.U32.AND P2, PT, R23, R0, PT ;  /* 0x000000001700720c */ /* 0x000fe20003f46070 */
[----:B0-----:R-:W-:-:S12]  /*0610*/  IMAD.WIDE R6, R2, 0x4, R6 ;  /* 0x0000000402067825 */ /* 0x001fd800078e0206 */
[----:B------:R-:W-:-:S05]  /*0620*/  @P2 IMAD.IADD R23, R23, 0x1, -R0 ;  /* 0x0000000117172824 */ /* 0x000fca00078e0a00 */
[----:B------:R-:W-:-:S05]  /*0630*/  SEL R23, R21, R23, !P1 ;  /* 0x0000001715177207 */ /* 0x000fca0004800000 */
[----:B------:R-:W-:-:S04]  /*0640*/  IMAD.IADD R23, R4, 0x1, R23 ;  /* 0x0000000104177824 */ /* 0x000fc800078e0217 */
[----:B------:R-:W-:Y:S01]  /*0650*/  IMAD.WIDE.U32 R26, R23, 0x4, R12 ;  /* 0x00000004171a7825 */ /* 0x000fe200078e000c */
[----:B--2---:R0:W-:Y:S04]  /*0660*/  STG.E desc[UR4][R6.64], R17 ;  /* 0x0000001106007986 */ /* 0x0041e8000c101904 */
[----:B------:R-:W-:Y:S04]  /*0670*/  STG.E desc[UR4][R14.64], R5 ;  /* 0x000000050e007986 */ /* 0x000fe8000c101904 */
[----:B------:R-:W2:Y:S01]  /*0680*/  LDG.E R27, desc[UR4][R26.64] ;  /* 0x000000041a1b7981 */ /* 0x000ea2000c1e1900 */
[----:B------:R-:W-:Y:S01]  /*0690*/  SHF.R.U32.HI R23, RZ, 0x2, R10 ;  /* 0x00000002ff177819 */ /* 0x000fe2000001160a */
[----:B------:R-:W-:-:S03]  /*06a0*/  IMAD.SHL.U32 R29, R24, 0x10, RZ ;  /* 0x00000010181d7824 */ /* 0x000fc600078e00ff */
[----:B------:R-:W-:-:S04]  /*06b0*/  LOP3.LUT R23, R23, R10, RZ, 0x3c, !PT ;  /* 0x0000000a17177212 */ /* 0x000fc800078e3cff */
[----:B------:R-:W-:-:S04]  /*06c0*/  SHF.L.U32 R10, R23, 0x1, RZ ;  /* 0x00000001170a7819 */ /* 0x000fc800000006ff */
[----:B------:R-:W-:-:S04]  /*06d0*/  LOP3.LUT R10, R24, R29, R10, 0x96, !PT ;  /* 0x0000001d180a7212 */ /* 0x000fc800078e960a */
[----:B------:R-:W-:-:S04]  /*06e0*/  LOP3.LUT R23, R10, R23, RZ, 0x3c, !PT ;  /* 0x000000170a177212 */ /* 0x000fc800078e3cff */
[----:B0-----:R-:W-:-:S05]  /*06f0*/  IADD3 R17, PT, PT, R9, 0x587c5, R23 ;  /* 0x000587c509117810 */ /* 0x001fca0007ffe017 */
        /* <DEDUP_REMOVED lines=8> */
[----:B------:R-:W-:Y:S01]  /*0780*/  IMAD.IADD R17, R4, 0x1, R17 ;  /* 0x0000000104117824 */ /* 0x000fe200078e0211 */
[----:B------:R-:W-:Y:S01]  /*0790*/  SHF.R.U32.HI R10, RZ, 0x2, R11 ;  /* 0x00000002ff0a7819 */ /* 0x000fe2000001160b */
[----:B--2---:R0:W-:Y:S04]  /*07a0*/  STG.E desc[UR4][R6.64+0x4], R27 ;  /* 0x0000041b06007986 */ /* 0x0041e8000c101904 */
[----:B------:R-:W-:Y:S01]  /*07b0*/  STG.E desc[UR4][R14.64+0x4], R5 ;  /* 0x000004050e007986 */ /* 0x000fe2000c101904 */
[----:B0-----:R-:W-:-:S06]  /*07c0*/  IMAD.WIDE.U32 R26, R17, 0x4, R12 ;  /* 0x00000004111a7825 */ /* 0x001fcc00078e000c */
[----:B------:R-:W2:Y:S01]  /*07d0*/  LDG.E R27, desc[UR4][R26.64] ;  /* 0x000000041a1b7981 */ /* 0x000ea2000c1e1900 */
[----:B------:R-:W-:Y:S01]  /*07e0*/  LOP3.LUT R10, R10, R11, RZ, 0x3c, !PT ;  /* 0x0000000b0a0a7212 */ /* 0x000fe200078e3cff */
[----:B------:R-:W-:Y:S02]  /*07f0*/  IMAD.SHL.U32 R30, R23, 0x10, RZ ;  /* 0x00000010171e7824 */ /* 0x000fe400078e00ff */
[----:B------:R-:W-:Y:S01]  /*0800*/  IMAD.MOV.U32 R17, RZ, RZ, R8 ;  /* 0x000000ffff117224 */ /* 0x000fe200078e0008 */
[----:B------:R-:W-:-:S04]  /*0810*/  SHF.L.U32 R11, R10, 0x1, RZ ;  /* 0x000000010a0b7819 */ /* 0x000fc800000006ff */
        /* <DEDUP_REMOVED lines=13> */
[----:B--2---:R-:W-:Y:S04]  /*08f0*/  STG.E desc[UR4][R6.64+0x8], R27 ;  /* 0x0000081b06007986 */ /* 0x004fe8000c101904 */
[----:B------:R-:W-:Y:S04]  /*0900*/  STG.E desc[UR4][R14.64+0x8], R5 ;  /* 0x000008050e007986 */ /* 0x000fe8000c101904 */
[----:B------:R-:W2:Y:S01]  /*0910*/  LDG.E R13, desc[UR4][R12.64] ;  /* 0x000000040c0d7981 */ /* 0x000ea2000c1e1900 */
[----:B------:R-:W-:Y:S01]  /*0920*/  VIADD R22, R22, 0x4 ;  /* 0x0000000416167836 */ /* 0x000fe20000000000 */
[----:B------:R-:W-:Y:S01]  /*0930*/  IADD3 R2, PT, PT, R2, 0x4, RZ ;  /* 0x0000000402027810 */ /* 0x000fe20007ffe0ff */
[----:B------:R-:W-:Y:S01]  /*0940*/  IMAD.MOV.U32 R10, RZ, RZ, R24 ;  /* 0x000000ffff0a7224 */ /* 0x000fe200078e0018 */
[----:B------:R-:W-:Y:S01]  /*0950*/  MOV R11, R23 ;  /* 0x00000017000b7202 */ /* 0x000fe20000000f00 */
[----:B------:R-:W-:Y:S01]  /*0960*/  VIADD R9, R9, 0x161f14 ;  /* 0x00161f1409097836 */ /* 0x000fe20000000000 */
[----:B------:R-:W-:Y:S01]  /*0970*/  ISETP.NE.AND P2, PT, R22, RZ, PT ;  /* 0x000000ff1600720c */ /* 0x000fe20003f45270 */
[----:B--2---:R0:W-:Y:S04]  /*0980*/  STG.E desc[UR4][R6.64+0xc], R13 ;  /* 0x00000c0d06007986 */ /* 0x0041e8000c101904 */
[----:B------:R1:W-:Y:S01]  /*0990*/  STG.E desc[UR4][R14.64+0xc], R5 ;  /* 0x00000c050e007986 */ /* 0x0003e2000c101904 */
[----:B0-----:R-:W-:-:S02]  /*09a0*/  IMAD.MOV.U32 R6, RZ, RZ, R17 ;  /* 0x000000ffff067224 */ /* 0x001fc400078e0011 */
[----:B------:R-:W-:-:S05]  /*09b0*/  IMAD.MOV.U32 R7, RZ, RZ, R25 ;  /* 0x000000ffff077224 */ /* 0x000fca00078e0019 */
[----:B------:R-:W-:Y:S05]  /*09c0*/  @P2 BRA `(.L_x_206) ;  /* 0xfffffff800842947 */ /* 0x000fea000383ffff */
[----:B------:R-:W-:Y:S05]  /*09d0*/  BSYNC.RECONVERGENT B2 ;  /* 0x0000000000027941 */ /* 0x000fea0003800200 */
.L_x_205:
[----:B------:R-:W-:Y:S01]  /*09e0*/  VIADD R9, R9, 0xfff4f076 ;  /* 0xfff4f07609097836 */ /* 0x000fe20000000000 */
[----:B------:R-:W-:Y:S01]  /*09f0*/  MOV R6, R17 ;  /* 0x0000001100067202 */ /* 0x000fe20000000f00 */
[----:B------:R-:W-:Y:S01]  /*0a00*/  IMAD.MOV.U32 R27, RZ, RZ, R2 ;  /* 0x000000ffff1b7224 */ /* 0x000fe200078e0002 */
[----:B------:R-:W-:Y:S01]  /*0a10*/  MOV R7, R25 ;  /* 0x0000001900077202 */ /* 0x000fe20000000f00 */
[----:B------:R-:W-:Y:S01]  /*0a20*/  IMAD.MOV.U32 R22, RZ, RZ, R8 ;  /* 0x000000ffff167224 */ /* 0x000fe200078e0008 */
[----:B------:R-:W-:Y:S01]  /*0a30*/  MOV R26, R9 ;  /* 0x00000009001a7202 */ /* 0x000fe20000000f00 */
[----:B------:R-:W-:Y:S02]  /*0a40*/  IMAD.MOV.U32 R10, RZ, RZ, R24 ;  /* 0x000000ffff0a7224 */ /* 0x000fe400078e0018 */
[----:B------:R-:W-:-:S07]  /*0a50*/  IMAD.MOV.U32 R11, RZ, RZ, R23 ;  /* 0x000000ffff0b7224 */ /* 0x000fce00078e0017 */
.L_x_204:
[----:B------:R-:W-:Y:S05]  /*0a60*/  BSYNC.RECONVERGENT B1 ;  /* 0x0000000000017941 */ /* 0x000fea0003800200 */
.L_x_203:
[----:B------:R-:W-:-:S13]  /*0a70*/  ISETP.NE.AND P1, PT, R28, RZ, PT ;  /* 0x000000ff1c00720c */ /* 0x000fda0003f25270 */
[----:B------:R-:W-:Y:S05]  /*0a80*/  @!P1 BRA `(.L_x_202) ;  /* 0x0000000400909947 */ /* 0x000fea0003800000 */
[----:B------:R-:W0:Y:S01]  /*0a90*/  I2F.U32.RP R8, R0 ;  /* 0x0000000000087306 */ /* 0x000e220000209000 */
[----:B------:R-:W-:Y:S01]  /*0aa0*/  SHF.R.U32.HI R9, RZ, 0x2, R6 ;  /* 0x00000002ff097819 */ /* 0x000fe20000011606 */
[----:B------:R-:W-:Y:S01]  /*0ab0*/  IMAD.MOV R11, RZ, RZ, -R0 ;  /* 0x000000ffff0b7224 */ /* 0x000fe200078e0a00 */
[----:B------:R-:W2:Y:S01]  /*0ac0*/  LDC.64 R12, c[0x0][0x390] ;  /* 0x0000e400ff0c7b82 */ /* 0x000ea20000000a00 */
[----:B------:R-:W-:Y:S02]  /*0ad0*/  LOP3.LUT R17, RZ, R0, RZ, 0x33, !PT ;  /* 0x00000000ff117212 */ /* 0x000fe400078e33ff */
[----:B------:R-:W-:Y:S01]  /*0ae0*/  LOP3.LUT R21, R9, R6, RZ, 0x3c, !PT ;  /* 0x0000000609157212 */ /* 0x000fe200078e3cff */
[----:B------:R-:W-:Y:S01]  /*0af0*/  HFMA2 R6, -RZ, RZ, 0, 0 ;  /* 0x00000000ff067431 */ /* 0x000fe200000001ff */
[----:B------:R-:W-:-:S03]  /*0b00*/  SHF.L.U32 R9, R22, 0x4, RZ ;  /* 0x0000000416097819 */ /* 0x000fc600000006ff */
[----:B------:R-:W-:Y:S01]  /*0b10*/  IMAD.SHL.U32 R2, R21, 0x2, RZ ;  /* 0x0000000215027824 */ /* 0x000fe200078e00ff */
[----:B------:R-:W3:Y:S01]  /*0b20*/  LDC.64 R30, c[0x0][0x380] ;  /* 0x0000e000ff1e7b82 */ /* 0x000ee20000000a00 */
[----:B0-----:R-:W0:Y:S03]  /*0b30*/  MUFU.RCP R8, R8 ;  /* 0x0000000800087308 */ /* 0x001e260000001000 */
[----:B------:R-:W-:Y:S01]  /*0b40*/  LOP3.LUT R2, R22, R9, R2, 0x96, !PT ;  /* 0x0000000916027212 */ /* 0x000fe200078e9602 */
[----:B------:R-:W-:-:S03]  /*0b50*/  VIADD R9, R26, 0x587c5 ;  /* 0x000587c51a097836 */ /* 0x000fc60000000000 */
[----:B------:R-:W-:Y:S01]  /*0b60*/  LOP3.LUT R21, R2, R21, RZ, 0x3c, !PT ;  /* 0x0000001502157212 */ /* 0x000fe200078e3cff */
[----:B-1----:R-:W1:Y:S01]  /*0b70*/  LDC.64 R14, c[0x0][0x388] ;  /* 0x0000e200ff0e7b82 */ /* 0x002e620000000a00 */
[----:B0-----:R-:W-:-:S06]  /*0b80*/  VIADD R7, R8, 0xffffffe ;  /* 0x0ffffffe08077836 */ /* 0x001fcc0000000000 */
[----:B------:R-:W0:Y:S02]  /*0b90*/  F2I.FTZ.U32.TRUNC.NTZ R7, R7 ;  /* 0x0000000700077305 */ /* 0x000e24000021f000 */
[----:B0-----:R-:W-:-:S04]  /*0ba0*/  IMAD R11, R11, R7, RZ ;  /* 0x000000070b0b7224 */ /* 0x001fc800078e02ff */
[----:B------:R-:W-:-:S04]  /*0bb0*/  IMAD.HI.U32 R20, R7, R11, R6 ;  /* 0x0000000b07147227 */ /* 0x000fc800078e0006 */
[----:B------:R-:W-:-:S04]  /*0bc0*/  IMAD.IADD R7, R21, 0x1, R9 ;  /* 0x0000000115077824 */ /* 0x000fc800078e0209 */
[----:B------:R-:W-:-:S04]  /*0bd0*/  IMAD.HI.U32 R2, R20, R7, RZ ;  /* 0x0000000714027227 */ /* 0x000fc800078e00ff */
[----:B------:R-:W-:-:S04]  /*0be0*/  IMAD.MOV R2, RZ, RZ, -R2 ;  /* 0x000000ffff027224 */ /* 0x000fc800078e0a02 */
[----:B------:R-:W-:-:S05]  /*0bf0*/  IMAD R7, R0, R2, R7 ;  /* 0x0000000200077224 */ /* 0x000fca00078e0207 */
[----:B------:R-:W-:-:S13]  /*0c00*/  ISETP.GE.U32.AND P1, PT, R7, R0, PT ;  /* 0x000000000700720c */ /* 0x000fda0003f26070 */
[C---:B------:R-:W-:Y:S02]  /*0c10*/  @P1 IADD3 R7, PT, PT, -R0.reuse, R7, RZ ;  /* 0x0000000700071210 */ /* 0x040fe40007ffe1ff */
[----:B------:R-:W-:Y:S02]  /*0c20*/  ISETP.NE.U32.AND P1, PT, R0, RZ, PT ;  /* 0x000000ff0000720c */ /* 0x000fe40003f25070 */
[----:B------:R-:W-:-:S13]  /*0c30*/  ISETP.GE.U32.AND P2, PT, R7, R0, PT ;  /* 0x000000000700720c */ /* 0x000fda0003f46070 */
[----:B------:R-:W-:-:S05]  /*0c40*/  @P2 IMAD.IADD R7, R7, 0x1, -R0 ;  /* 0x0000000107072824 */ /* 0x000fca00078e0a00 */
[----:B------:R-:W-:-:S05]  /*0c50*/  SEL R7, R17, R7, !P1 ;  /* 0x0000000711077207 */ /* 0x000fca0004800000 */
[----:B------:R-:W-:-:S04]  /*0c60*/  IMAD.IADD R7, R4, 0x1, R7 ;  /* 0x0000000104077824 */ /* 0x000fc800078e0207 */
[----:B--2---:R-:W-:-:S05]  /*0c70*/  IMAD.WIDE.U32 R6, R7, 0x4, R12 ;  /* 0x0000000407067825 */ /* 0x004fca00078e000c */
[----:B------:R0:W2:Y:S01]  /*0c80*/  LDG.E R29, desc[UR4][R6.64] ;  /* 0x00000004061d7981 */ /* 0x0000a2000c1e1900 */
[C---:B---3--:R-:W-:Y:S01]  /*0c90*/  IMAD.WIDE R30, R27.reuse, 0x4, R30 ;  /* 0x000000041b1e7825 */ /* 0x048fe200078e021e */
[----:B------:R-:W-:Y:S02]  /*0ca0*/  ISETP.NE.AND P2, PT, R28, 0x1, PT ;  /* 0x000000011c00780c */ /* 0x000fe40003f45270 */
[C---:B------:R-:W-:Y:S01]  /*0cb0*/  IADD3 R2, PT, PT, R27.reuse, 0x1, RZ ;  /* 0x000000011b027810 */ /* 0x040fe20007ffe0ff */
[----:B-1----:R-:W-:-:S04]  /*0cc0*/  IMAD.WIDE R14, R27, 0x4, R14 ;  /* 0x000000041b0e7825 */ /* 0x002fc800078e020e */
[----:B------:R-:W-:Y:S01]  /*0cd0*/  IMAD.MOV.U32 R11, RZ, RZ, R22 ;  /* 0x000000ffff0b7224 */ /* 0x000fe200078e0016 */
[----:B0-----:R-:W-:Y:S01]  /*0ce0*/  MOV R7, R24 ;  /* 0x0000001800077202 */ /* 0x001fe20000000f00 */
[----:B------:R-:W-:Y:S02]  /*0cf0*/  IMAD.MOV.U32 R10, RZ, RZ, R23 ;  /* 0x000000ffff0a7224 */ /* 0x000fe400078e0017 */
[----:B------:R-:W-:Y:S02]  /*0d00*/  IMAD.MOV.U32 R6, RZ, RZ, R25 ;  /* 0x000000ffff067224 */ /* 0x000fe400078e0019 */
[----:B------:R-:W-:Y:S01]  /*0d10*/  IMAD.MOV.U32 R8, RZ, RZ, R21 ;  /* 0x000000ffff087224 */ /* 0x000fe200078e0015 */
[----:B--2---:R0:W-:Y:S04]  /*0d20*/  STG.E desc[UR4][R30.64], R29 ;  /* 0x0000001d1e007986 */ /* 0x0041e8000c101904 */
[----:B------:R0:W-:Y:S01]  /*0d30*/  STG.E desc[UR4][R14.64], R5 ;  /* 0x000000050e007986 */ /* 0x0001e2000c101904 */
[----:B------:R-:W-:Y:S05]  /*0d40*/  @!P2 BRA `(.L_x_202) ;  /* 0x0000000000e0a947 */ /* 0x000fea0003800000 */
[----:B------:R-:W-:Y:S01]  /*0d50*/  SHF.R.U32.HI R2, RZ, 0x2, R25 ;  /* 0x00000002ff027819 */ /* 0x000fe20000011619 */
[----:B------:R-:W-:Y:S01]  /*0d60*/  VIADD R9, R26, 0xb0f8a ;  /* 0x000b0f8a1a097836 */ /* 0x000fe20000000000 */
[----:B------:R-:W-:Y:S02]  /*0d70*/  SHF.L.U32 R6, R21, 0x4, RZ ;  /* 0x0000000415067819 */ /* 0x000fe400000006ff */
[----:B------:R-:W-:-:S05]  /*0d80*/  LOP3.LUT R2, R2, R25, RZ, 0x3c, !PT ;  /* 0x0000001902027212 */ /* 0x000fca00078e3cff */
        /* <DEDUP_REMOVED lines=13> */
[----:B------:R-:W-:-:S05]  /*0e60*/  IMAD.WIDE.U32 R6, R7, 0x4, R12 ;  /* 0x0000000407067825 */ /* 0x000fca00078e000c */
[----:B0-----:R0:W2:Y:S01]  /*0e70*/  LDG.E R29, desc[UR4][R6.64] ;  /* 0x00000004061d7981 */ /* 0x0010a2000c1e1900 */
[----:B------:R-:W-:Y:S01]  /*0e80*/  LOP3.LUT R2, R0, 0x3, RZ, 0xc0, !PT ;  /* 0x0000000300027812 */ /* 0x000fe200078ec0ff */
[----:B------:R-:W-:Y:S01]  /*0e90*/  IMAD.MOV.U32 R10, RZ, RZ, R22 ;  /* 0x000000ffff0a7224 */ /* 0x000fe200078e0016 */
[----:B------:R-:W-:Y:S01]  /*0ea0*/  MOV R11, R21 ;  /* 0x00000015000b7202 */ /* 0x000fe20000000f00 */
[----:B------:R-:W-:Y:S01]  /*0eb0*/  IMAD.MOV.U32 R8, RZ, RZ, R25 ;  /* 0x000000ffff087224 */ /* 0x000fe200078e0019 */
[----:B------:R-:W-:Y:S01]  /*0ec0*/  ISETP.NE.AND P2, PT, R2, 0x2, PT ;  /* 0x000000020200780c */ /* 0x000fe20003f45270 */
[----:B------:R-:W-:Y:S02]  /*0ed0*/  VIADD R2, R27, 0x2 ;  /* 0x000000021b027836 */ /* 0x000fe40000000000 */
[----:B0-----:R-:W-:Y:S01]  /*0ee0*/  IMAD.MOV.U32 R7, RZ, RZ, R23 ;  /* 0x000000ffff077224 */ /* 0x001fe200078e0017 */
[----:B------:R-:W-:Y:S01]  /*0ef0*/  MOV R6, R24 ;  /* 0x0000001800067202 */ /* 0x000fe20000000f00 */
[----:B--2---:R2:W-:Y:S04]  /*0f00*/  STG.E desc[UR4][R30.64+0x4], R29 ;  /* 0x0000041d1e007986 */ /* 0x0045e8000c101904 */
[----:B------:R2:W-:Y:S04]  /*0f10*/  STG.E desc[UR4][R14.64+0x4], R5 ;  /* 0x000004050e007986 */ /* 0x0005e8000c101904 */
        /* <DEDUP_REMOVED lines=27> */
.L_x_202:
[----:B------:R-:W-:Y:S05]  /*10d0*/  BSYNC.RECONVERGENT B0 ;  /* 0x0000000000007941 */ /* 0x000fea0003800200 */
.L_x_201:
[----:B------:R-:W-:Y:S01]  /*10e0*/  ISETP.GE.AND P1, PT, R0, R16, PT ;  /* 0x000000100000720c */ /* 0x000fe20003f26270 */
[----:B------:R-:W-:-:S12]  /*10f0*/  BSSY.RECONVERGENT B0, `(.L_x_207) ;  /* 0x000004a000007945 */ /* 0x000fd80003800200 */
[----:B------:R-:W-:Y:S05]  /*1100*/  @P1 BRA `(.L_x_208) ;  /* 0x0000000400201947 */ /* 0x000fea0003800000 */
[----:B------:R-:W-:Y:S01]  /*1110*/  IADD3 R4, PT, PT, R4, R16, RZ ;  /* 0x0000001004047210 */ /* 0x000fe20007ffe0ff */
[----:B------:R-:W-:Y:S04]  /*1120*/  BSSY.RECONVERGENT B1, `(.L_x_209) ;  /* 0x0000020000017945 */ /* 0x000fe80003800200 */
[----:B------:R-:W-:Y:S02]  /*1130*/  IMAD.IADD R0, R3, 0x1, -R4 ;  /* 0x0000000103007824 */ /* 0x000fe400078e0a04 */
[----:B------:R-:W-:-:S03]  /*1140*/  IMAD.IADD R3, R4, 0x1, -R3 ;  /* 0x0000000104037824 */ /* 0x000fc600078e0a03 */
[----:B------:R-:W-:Y:S02]  /*1150*/  ISETP.GT.U32.AND P2, PT, R0, -0x8, PT ;  /* 0xfffffff80000780c */ /* 0x000fe40003f44070 */
[----:B------:R-:W-:-:S11]  /*1160*/  LOP3.LUT P1, R4, R3, 0x7, RZ, 0xc0, !PT ;  /* 0x0000000703047812 */ /* 0x000fd6000782c0ff */
[----:B------:R-:W-:Y:S05]  /*1170*/  @P2 BRA `(.L_x_210) ;  /* 0x0000000000682947 */ /* 0x000fea0003800000 */
[----:B---3--:R-:W3:Y:S01]  /*1180*/  LDC.64 R12, c[0x0][0x380] ;  /* 0x0000e000ff0c7b82 */ /* 0x008ee20000000a00 */
[----:B------:R-:W-:Y:S01]  /*1190*/  HFMA2 R0, -RZ, RZ, 0, 0 ;  /* 0x00000000ff007431 */ /* 0x000fe200000001ff */
[----:B------:R-:W-:-:S06]  /*11a0*/  LOP3.LUT R23, R3, 0xfffffff8, RZ, 0xc0, !PT ;  /* 0xfffffff803177812 */ /* 0x000fcc00078ec0ff */
[----:B012---:R-:W0:Y:S02]  /*11b0*/  LDC.64 R14, c[0x0][0x388] ;  /* 0x0000e200ff0e7b82 */ /* 0x007e240000000a00 */
.L_x_211:
[----:B---34-:R-:W-:-:S04]  /*11c0*/  IMAD.WIDE R16, R2, 0x4, R12 ;  /* 0x0000000402107825 */ /* 0x018fc800078e020c */
[----:B0-----:R-:W-:Y:S01]  /*11d0*/  IMAD.WIDE R20, R2, 0x4, R14 ;  /* 0x0000000402147825 */ /* 0x001fe200078e020e */
[----:B------:R4:W-:Y:S03]  /*11e0*/  STG.E desc[UR4][R16.64], RZ ;  /* 0x000000ff10007986 */ /* 0x0009e6000c101904 */
[----:B------:R-:W-:Y:S01]  /*11f0*/  VIADD R0, R0, 0x8 ;  /* 0x0000000800007836 */ /* 0x000fe20000000000 */
[----:B------:R4:W-:Y:S01]  /*1200*/  STG.E desc[UR4][R20.64], R5 ;  /* 0x0000000514007986 */ /* 0x0009e2000c101904 */
[----:B------:R-:W-:-:S03]  /*1210*/  VIADD R2, R2, 0x8 ;  /* 0x0000000802027836 */ /* 0x000fc60000000000 */
[----:B------:R4:W-:Y:S01]  /*1220*/  STG.E desc[UR4][R16.64+0x4], RZ ;  /* 0x000004ff10007986 */ /* 0x0009e2000c101904 */
[----:B------:R-:W-:-:S03]  /*1230*/  ISETP.NE.AND P2, PT, R0, R23, PT ;  /* 0x000000170000720c */ /* 0x000fc60003f45270 */
[----:B------:R4:W-:Y:S04]  /*1240*/  STG.E desc[UR4][R20.64+0x4], R5 ;  /* 0x0000040514007986 */ /* 0x0009e8000c101904 */
[----:B------:R4:W-:Y:S04]  /*1250*/  STG.E desc[UR4][R16.64+0x8], RZ ;  /* 0x000008ff10007986 */ /* 0x0009e8000c101904 */
        /* <DEDUP_REMOVED lines=10> */
[----:B------:R4:W-:Y:S01]  /*1300*/  STG.E desc[UR4][R20.64+0x1c], R5 ;  /* 0x00001c0514007986 */ /* 0x0009e2000c101904 */
[----:B------:R-:W-:Y:S05]  /*1310*/  @P2 BRA `(.L_x_211) ;  /* 0xfffffffc00a82947 */ /* 0x000fea000383ffff */
.L_x_210:
[----:B------:R-:W-:Y:S05]  /*1320*/  BSYNC.RECONVERGENT B1 ;  /* 0x0000000000017941 */ /* 0x000fea0003800200 */
.L_x_209:
[----:B------:R-:W-:Y:S05]  /*1330*/  @!P1 BRA `(.L_x_208) ;  /* 0x0000000000949947 */ /* 0x000fea0003800000 */
[----:B------:R-:W-:Y:S01]  /*1340*/  ISETP.GE.U32.AND P1, PT, R4, 0x4, PT ;  /* 0x000000040400780c */ /* 0x000fe20003f26070 */
[----:B------:R-:W-:Y:S01]  /*1350*/  BSSY.RECONVERGENT B1, `(.L_x_212) ;  /* 0x0000010000017945 */ /* 0x000fe20003800200 */
[----:B------:R-:W-:-:S11]  /*1360*/  LOP3.LUT P2, R0, R3, 0x3, RZ, 0xc0, !PT ;  /* 0x0000000303007812 */ /* 0x000fd6000784c0ff */
[----:B------:R-:W-:Y:S05]  /*1370*/  @!P1 BRA `(.L_x_213) ;  /* 0x0000000000349947 */ /* 0x000fea0003800000 */
[----:B0123--:R-:W0:Y:S08]  /*1380*/  LDC.64 R14, c[0x0][0x380] ;  /* 0x0000e000ff0e7b82 */ /* 0x00fe300000000a00 */
[----:B------:R-:W1:Y:S01]  /*1390*/  LDC.64 R12, c[0x0][0x388] ;  /* 0x0000e200ff0c7b82 */ /* 0x000e620000000a00 */
[----:B0-----:R-:W-:-:S05]  /*13a0*/  IMAD.WIDE R14, R2, 0x4, R14 ;  /* 0x00000004020e7825 */ /* 0x001fca00078e020e */
[----:B------:R0:W-:Y:S01]  /*13b0*/  STG.E desc[UR4][R14.64], RZ ;  /* 0x000000ff0e007986 */ /* 0x0001e2000c101904 */
[C---:B-1----:R-:W-:Y:S01]  /*13c0*/  IMAD.WIDE R12, R2.reuse, 0x4, R12 ;  /* 0x00000004020c7825 */ /* 0x042fe200078e020c */
[----:B------:R-:W-:-:S04]  /*13d0*/  IADD3 R2, PT, PT, R2, 0x4, RZ ;  /* 0x0000000402027810 */ /* 0x000fc80007ffe0ff */
[----:B------:R0:W-:Y:S04]  /*13e0*/  STG.E desc[UR4][R12.64], R5 ;  /* 0x000000050c007986 */ /* 0x0001e8000c101904 */
[----:B------:R0:W-:Y:S04]  /*13f0*/  STG.E desc[UR4][R14.64+0x4], RZ ;  /* 0x000004ff0e007986 */ /* 0x0001e8000c101904 */
[----:B------:R0:W-:Y:S04]  /*1400*/  STG.E desc[UR4][R12.64+0x4], R5 ;  /* 0x000004050c007986 */ /* 0x0001e8000c101904 */
[----:B------:R0:W-:Y:S04]  /*1410*/  STG.E desc[UR4][R14.64+0x8], RZ ;  /* 0x000008ff0e007986 */ /* 0x0001e8000c101904 */
[----:B------:R0:W-:Y:S04]  /*1420*/  STG.E desc[UR4][R12.64+0x8], R5 ;  /* 0x000008050c007986 */ /* 0x0001e8000c101904 */
[----:B------:R0:W-:Y:S04]  /*1430*/  STG.E desc[UR4][R14.64+0xc], RZ ;  /* 0x00000cff0e007986 */ /* 0x0001e8000c101904 */
[----:B------:R0:W-:Y:S02]  /*1440*/  STG.E desc[UR4][R12.64+0xc], R5 ;  /* 0x00000c050c007986 */ /* 0x0001e4000c101904 */
.L_x_213:
[----:B------:R-:W-:Y:S05]  /*1450*/  BSYNC.RECONVERGENT B1 ;  /* 0x0000000000017941 */ /* 0x000fea0003800200 */
.L_x_212:
[----:B------:R-:W-:Y:S05]  /*1460*/  @!P2 BRA `(.L_x_208) ;  /* 0x000000000048a947 */ /* 0x000fea0003800000 */
[----:B----4-:R-:W4:Y:S01]  /*1470*/  LDC.64 R20, c[0x0][0x380] ;  /* 0x0000e000ff147b82 */ /* 0x010f220000000a00 */
[----:B------:R-:W-:Y:S02]  /*1480*/  ISETP.NE.AND P1, PT, R0, 0x1, PT ;  /* 0x000000010000780c */ /* 0x000fe40003f25270 */
[----:B------:R-:W-:-:S04]  /*1490*/  LOP3.LUT R3, R3, 0x1, RZ, 0xc0, !PT ;  /* 0x0000000103037812 */ /* 0x000fc800078ec0ff */
[----:B------:R-:W-:Y:S01]  /*14a0*/  ISETP.NE.U32.AND P2, PT, R3, 0x1, PT ;  /* 0x000000010300780c */ /* 0x000fe20003f45070 */
[----:B0--3--:R-:W0:Y:S08]  /*14b0*/  LDC.64 R12, c[0x0][0x388] ;  /* 0x0000e200ff0c7b82 */ /* 0x009e300000000a00 */
[----:B-12---:R-:W1:Y:S08]  /*14c0*/  LDC.64 R14, c[0x0][0x380] ;  /* 0x0000e000ff0e7b82 */ /* 0x006e700000000a00 */
[----:B------:R-:W2:Y:S01]  /*14d0*/  LDC.64 R16, c[0x0][0x388] ;  /* 0x0000e200ff107b82 */ /* 0x000ea20000000a00 */
[----:B----4-:R-:W-:-:S05]  /*14e0*/  @P1 IMAD.WIDE R20, R2, 0x4, R20 ;  /* 0x0000000402141825 */ /* 0x010fca00078e0214 */
[----:B------:R3:W-:Y:S01]  /*14f0*/  @P1 STG.E desc[UR4][R20.64], RZ ;  /* 0x000000ff14001986 */ /* 0x0007e2000c101904 */
[----:B0-----:R-:W-:-:S04]  /*1500*/  @P1 IMAD.WIDE R12, R2, 0x4, R12 ;  /* 0x00000004020c1825 */ /* 0x001fc800078e020c */
[----:B------:R-:W-:Y:S01]  /*1510*/  @P1 VIADD R2, R2, 0x2 ;  /* 0x0000000202021836 */ /* 0x000fe20000000000 */
[----:B------:R3:W-:Y:S03]  /*1520*/  @P1 STG.E desc[UR4][R12.64], R5 ;  /* 0x000000050c001986 */ /* 0x0007e6000c101904 */
[C---:B-1----:R-:W-:Y:S01]  /*1530*/  @!P2 IMAD.WIDE R14, R2.reuse, 0x4, R14 ;  /* 0x00000004020ea825 */ /* 0x042fe200078e020e */
[----:B------:R3:W-:Y:S04]  /*1540*/  @P1 STG.E desc[UR4][R20.64+0x4], RZ ;  /* 0x000004ff14001986 */ /* 0x0007e8000c101904 */
[----:B------:R3:W-:Y:S01]  /*1550*/  @P1 STG.E desc[UR4][R12.64+0x4], R5 ;  /* 0x000004050c001986 */ /* 0x0007e2000c101904 */
[----:B--2---:R-:W-:-:S03]  /*1560*/  @!P2 IMAD.WIDE R16, R2, 0x4, R16 ;  /* 0x000000040210a825 */ /* 0x004fc600078e0210 */
[----:B------:R3:W-:Y:S04]  /*1570*/  @!P2 STG.E desc[UR4][R14.64], RZ ;  /* 0x000000ff0e00a986 */ /* 0x0007e8000c101904 */
[----:B------:R3:W-:Y:S02]  /*1580*/  @!P2 STG.E desc[UR4][R16.64], R5 ;  /* 0x000000051000a986 */ /* 0x0007e4000c101904 */
.L_x_208:
[----:B------:R-:W-:Y:S05]  /*1590*/  BSYNC.RECONVERGENT B0 ;  /* 0x0000000000007941 */ /* 0x000fea0003800200 */
.L_x_207:
[----:B------:R-:W-:Y:S05]  /*15a0*/  @!P0 BRA `(.L_x_214) ;  /* 0xffffffe800ec8947 */ /* 0x000fea000383ffff */
[----:B------:R-:W-:Y:S05]  /*15b0*/  EXIT ;  /* 0x000000000000794d */ /* 0x000fea0003800000 */
.L_x_215:
        /* <DEDUP_REMOVED lines=12> */
.L_x_225:


//--------------------- .text._Z18sample_full_kernelPiS_PKiS1_S1_i --------------------------
	.section	.text._Z18sample_full_kernelPiS_PKiS1_S1_i,"ax",@progbits
	.align	128
        .global         _Z18sample_full_kernelPiS_PKiS1_S1_i
        .type           _Z18sample_full_kernelPiS_PKiS1_S1_i,@function
        .size           _Z18sample_full_kernelPiS_PKiS1_S1_i,(.L_x_226 - _Z18sample_full_kernelPiS_PKiS1_S1_i)
        .other          _Z18sample_full_kernelPiS_PKiS1_S1_i,@"STO_CUDA_ENTRY STV_DEFAULT"
_Z18sample_full_kernelPiS_PKiS1_S1_i:
.text._Z18sample_full_kernelPiS_PKiS1_S1_i:
[----:B------:R-:W-:Y:S01]  /*0000*/  LDC R1, c[0x0][0x37c] ;  /* 0x0000df00ff017b82 */ /* 0x000fe20000000800 */
[----:B------:R-:W0:Y:S07]  /*0010*/  S2R R0, SR_TID.X ;  /* 0x0000000000007919 */ /* 0x000e2e0000002100 */
[----:B------:R-:W0:Y:S01]  /*0020*/  S2UR UR4, SR_CTAID.X ;  /* 0x00000000000479c3 */ /* 0x000e220000002500 */
[----:B------:R-:W1:Y:S07]  /*0030*/  LDCU UR5, c[0x0][0x3a8] ;  /* 0x00007500ff0577ac */ /* 0x000e6e0008000800 */
[----:B------:R-:W0:Y:S02]  /*0040*/  LDC R3, c[0x0][0x360] ;  /* 0x0000d800ff037b82 */ /* 0x000e240000000800 */
[----:B0-----:R-:W-:-:S05]  /*0050*/  IMAD R0, R3, UR4, R0 ;  /* 0x0000000403007c24 */ /* 0x001fca000f8e0200 */
[----:B-1----:R-:W-:-:S13]  /*0060*/  ISETP.GE.AND P0, PT, R0, UR5, PT ;  /* 0x0000000500007c0c */ /* 0x002fda000bf06270 */
[----:B------:R-:W-:Y:S05]  /*0070*/  @P0 EXIT ;  /* 0x000000000000094d */ /* 0x000fea0003800000 */
[----:B------:R-:W0:Y:S01]  /*0080*/  LDCU.64 UR4, c[0x0][0x390] ;  /* 0x00007200ff0477ac */ /* 0x000e220008000a00 */
[----:B------:R-:W1:Y:S01]  /*0090*/  LDCU.64 UR6, c[0x0][0x358] ;  /* 0x00006b00ff0677ac */ /* 0x000e620008000a00 */
[----:B0-----:R-:W-:-:S04]  /*00a0*/  UIADD3 UR4, UP0, UPT, UR4, 0x8, URZ ;  /* 0x0000000804047890 */ /* 0x001fc8000ff1e0ff */
[----:B-1----:R-:W-:-:S12]  /*00b0*/  UIADD3.X UR5, UPT, UPT, URZ, UR5, URZ, UP0, !UPT ;  /* 0x00000005ff057290 */ /* 0x002fd800087fe4ff */
.L_x_221:
[----:B0--3--:R-:W0:Y:S08]  /*00c0*/  LDC.64 R6, c[0x0][0x3a0] ;  /* 0x0000e800ff067b82 */ /* 0x009e300000000a00 */
[----:B-1----:R-:W1:Y:S01]  /*00d0*/  LDC.64 R8, c[0x0][0x398] ;  /* 0x0000e600ff087b82 */ /* 0x002e620000000a00 */
[----:B0-----:R-:W-:-:S05]  /*00e0*/  IMAD.WIDE R6, R0, 0x4, R6 ;  /* 0x0000000400067825 */ /* 0x001fca00078e0206 */
[----:B--2---:R-:W1:Y:S02]  /*00f0*/  LDG.E R2, desc[UR6][R6.64] ;  /* 0x0000000606027981 */ /* 0x004e64000c1e1900 */
[----:B-1----:R-:W-:-:S05]  /*0100*/  IMAD.WIDE R8, R2, 0x4, R8 ;  /* 0x0000000402087825 */ /* 0x002fca00078e0208 */
[----:B------:R-:W2:Y:S04]  /*0110*/  LDG.E R5, desc[UR6][R8.64] ;  /* 0x0000000608057981 */ /* 0x000ea8000c1e1900 */
[----:B------:R-:W2:Y:S01]  /*0120*/  LDG.E R4, desc[UR6][R8.64+0x4] ;  /* 0x0000040608047981 */ /* 0x000ea2000c1e1900 */
[----:B------:R-:W-:Y:S01]  /*0130*/  BSSY.RECONVERGENT B0, `(.L_x_216) ;  /* 0x000003d000007945 */ /* 0x000fe20003800200 */
[----:B--2---:R-:W-:-:S05]  /*0140*/  IMAD.IADD R10, R4, 0x1, -R5 ;  /* 0x00000001040a7824 */ /* 0x004fca00078e0a05 */
[----:B------:R-:W-:-:S13]  /*0150*/  ISETP.GE.AND P0, PT, R10, 0x1, PT ;  /* 0x000000010a00780c */ /* 0x000fda0003f06270 */
[----:B------:R-:W-:Y:S05]  /*0160*/  @!P0 BRA `(.L_x_217) ;  /* 0x0000000000e48947 */ /* 0x000fea0003800000 */
[----:B------:R-:W-:Y:S01]  /*0170*/  IMAD.IADD R4, R5, 0x1, -R4 ;  /* 0x0000000105047824 */ /* 0x000fe200078e0a04 */
[----:B------:R-:W-:Y:S01]  /*0180*/  LOP3.LUT R16, R10, 0x3, RZ, 0xc0, !PT ;  /* 0x000000030a107812 */ /* 0x000fe200078ec0ff */
[----:B------:R-:W-:Y:S01]  /*0190*/  BSSY.RECONVERGENT B1, `(.L_x_218) ;  /* 0x0000021000017945 */ /* 0x000fe20003800200 */
[----:B------:R-:W-:Y:S02]  /*01a0*/  HFMA2 R18, -RZ, RZ, 0, 0 ;  /* 0x00000000ff127431 */ /* 0x000fe400000001ff */
[----:B------:R-:W-:Y:S01]  /*01b0*/  ISETP.GT.U32.AND P1, PT, R4, -0x4, PT ;  /* 0xfffffffc0400780c */ /* 0x000fe20003f24070 */
[----:B------:R-:W-:Y:S01]  /*01c0*/  IMAD R4, R0, 0x19, RZ ;  /* 0x0000001900047824 */ /* 0x000fe200078e02ff */
[----:B------:R-:W-:-:S11]  /*01d0*/  ISETP.NE.AND P0, PT, R16, RZ, PT ;  /* 0x000000ff1000720c */ /* 0x000fd60003f05270 */
[----:B------:R-:W-:Y:S05]  /*01e0*/  @P1 BRA `(.L_x_219) ;  /* 0x00000000006c1947 */ /* 0x000fea0003800000 */
[----:B------:R-:W0:Y:S01]  /*01f0*/  LDC.64 R8, c[0x0][0x380] ;  /* 0x0000e000ff087b82 */ /* 0x000e220000000a00 */
[----:B------:R-:W-:Y:S01]  /*0200*/  LOP3.LUT R18, R10, 0x7ffffffc, RZ, 0xc0, !PT ;  /* 0x7ffffffc0a127812 */ /* 0x000fe200078ec0ff */
[----:B------:R-:W-:-:S03]  /*0210*/  IMAD.MOV.U32 R19, RZ, RZ, R5 ;  /* 0x000000ffff137224 */ /* 0x000fc600078e0005 */
[----:B------:R-:W-:-:S03]  /*0220*/  IADD3 R17, PT, PT, -R18, RZ, RZ ;  /* 0x000000ff12117210 */ /* 0x000fc60007ffe1ff */
[----:B------:R-:W1:Y:S04]  /*0230*/  LDC.64 R6, c[0x0][0x388] ;  /* 0x0000e200ff067b82 */ /* 0x000e680000000a00 */
.L_x_220:
[----:B------:R-:W-:Y:S01]  /*0240*/  MOV R11, UR5 ;  /* 0x00000005000b7c02 */ /* 0x000fe20008000f00 */
[----:B------:R-:W-:-:S04]  /*0250*/  IMAD.U32 R10, RZ, RZ, UR4 ;  /* 0x00000004ff0a7e24 */ /* 0x000fc8000f8e00ff */
[----:B------:R-:W-:-:S05]  /*0260*/  IMAD.WIDE R10, R19, 0x4, R10 ;  /* 0x00000004130a7825 */ /* 0x000fca00078e020a */
[----:B--2---:R-:W2:Y:S01]  /*0270*/  LDG.E R21, desc[UR6][R10.64+-0x8] ;  /* 0xfffff8060a157981 */ /* 0x004ea2000c1e1900 */
[----:B0-----:R-:W-:-:S04]  /*0280*/  IMAD.WIDE R12, R4, 0x4, R8 ;  /* 0x00000004040c7825 */ /* 0x001fc800078e0208 */
[C---:B-1----:R-:W-:Y:S01]  /*0290*/  IMAD.WIDE R14, R4.reuse, 0x4, R6 ;  /* 0x00000004040e7825 */ /* 0x042fe200078e0206 */
[----:B--2---:R2:W-:Y:S04]  /*02a0*/  STG.E desc[UR6][R12.64], R21 ;  /* 0x000000150c007986 */ /* 0x0045e8000c101906 */
[----:B------:R2:W-:Y:S04]  /*02b0*/  STG.E desc[UR6][R14.64], R2 ;  /* 0x000000020e007986 */ /* 0x0005e8000c101906 */
[----:B------:R-:W3:Y:S04]  /*02c0*/  LDG.E R23, desc[UR6][R10.64+-0x4] ;  /* 0xfffffc060a177981 */ /* 0x000ee8000c1e1900 */
[----:B---3--:R2:W-:Y:S04]  /*02d0*/  STG.E desc[UR6][R12.64+0x4], R23 ;  /* 0x000004170c007986 */ /* 0x0085e8000c101906 */
[----:B------:R2:W-:Y:S04]  /*02e0*/  STG.E desc[UR6][R14.64+0x4], R2 ;  /* 0x000004020e007986 */ /* 0x0005e8000c101906 */
[----:B------:R-:W3:Y:S04]  /*02f0*/  LDG.E R25, desc[UR6][R10.64] ;  /* 0x000000060a197981 */ /* 0x000ee8000c1e1900 */
[----:B---3--:R2:W-:Y:S04]  /*0300*/  STG.E desc[UR6][R12.64+0x8], R25 ;  /* 0x000008190c007986 */ /* 0x0085e8000c101906 */
[----:B------:R2:W-:Y:S04]  /*0310*/  STG.E desc[UR6][R14.64+0x8], R2 ;  /* 0x000008020e007986 */ /* 0x0005e8000c101906 */
[----:B------:R-:W3:Y:S01]  /*0320*/  LDG.E R27, desc[UR6][R10.64+0x4] ;  /* 0x000004060a1b7981 */ /* 0x000ee2000c1e1900 */
[----:B------:R-:W-:Y:S01]  /*0330*/  VIADD R17, R17, 0x4 ;  /* 0x0000000411117836 */ /* 0x000fe20000000000 */
[----:B------:R-:W-:Y:S01]  /*0340*/  IADD3 R4, PT, PT, R4, 0x4, RZ ;  /* 0x0000000404047810 */ /* 0x000fe20007ffe0ff */
[----:B------:R-:W-:-:S03]  /*0350*/  VIADD R19, R19, 0x4 ;  /* 0x0000000413137836 */ /* 0x000fc60000000000 */
[----:B------:R-:W-:Y:S01]  /*0360*/  ISETP.NE.AND P1, PT, R17, RZ, PT ;  /* 0x000000ff1100720c */ /* 0x000fe20003f25270 */
[----:B---3--:R2:W-:Y:S04]  /*0370*/  STG.E desc[UR6][R12.64+0xc], R27 ;  /* 0x00000c1b0c007986 */ /* 0x0085e8000c101906 */
[----:B------:R2:W-:Y:S08]  /*0380*/  STG.E desc[UR6][R14.64+0xc], R2 ;  /* 0x00000c020e007986 */ /* 0x0005f0000c101906 */
[----:B------:R-:W-:Y:S05]  /*0390*/  @P1 BRA `(.L_x_220) ;  /* 0xfffffffc00a81947 */ /* 0x000fea000383ffff */
.L_x_219:
[----:B------:R-:W-:Y:S05]  /*03a0*/  BSYNC.RECONVERGENT B1 ;  /* 0x0000000000017941 */ /* 0x000fea0003800200 */
.L_x_218:
[----:B------:R-:W-:Y:S05]  /*03b0*/  @!P0 BRA `(.L_x_217) ;  /* 0x0000000000508947 */ /* 0x000fea0003800000 */
[----:B------:R-:W0:Y:S01]  /*03c0*/  LDC.64 R6, c[0x0][0x390] ;  /* 0x0000e400ff067b82 */ /* 0x000e220000000a00 */
[----:B------:R-:W-:-:S07]  /*03d0*/  IADD3 R5, PT, PT, R5, R18, RZ ;  /* 0x0000001205057210 */ /* 0x000fce0007ffe0ff */
[----:B------:R-:W1:Y:S08]  /*03e0*/  LDC.64 R8, c[0x0][0x380] ;  /* 0x0000e000ff087b82 */ /* 0x000e700000000a00 */
[----:B------:R-:W3:Y:S01]  /*03f0*/  LDC.64 R10, c[0x0][0x388] ;  /* 0x0000e200ff0a7b82 */ /* 0x000ee20000000a00 */
[----:B0-----:R-:W-:-:S05]  /*0400*/  IMAD.WIDE R6, R5, 0x4, R6 ;  /* 0x0000000405067825 */ /* 0x001fca00078e0206 */
[----:B--2---:R-:W2:Y:S01]  /*0410*/  LDG.E R13, desc[UR6][R6.64] ;  /* 0x00000006060d7981 */ /* 0x004ea2000c1e1900 */
[----:B------:R-:W-:Y:S01]  /*0420*/  ISETP.NE.AND P0, PT, R16, 0x1, PT ;  /* 0x000000011000780c */ /* 0x000fe20003f05270 */
[----:B-1----:R-:W-:-:S04]  /*0430*/  IMAD.WIDE R8, R4, 0x4, R8 ;  /* 0x0000000404087825 */ /* 0x002fc800078e0208 */
[----:B---3--:R-:W-:Y:S01]  /*0440*/  IMAD.WIDE R4, R4, 0x4, R10 ;  /* 0x0000000404047825 */ /* 0x008fe200078e020a */
[----:B--2---:R0:W-:Y:S04]  /*0450*/  STG.E desc[UR6][R8.64], R13 ;  /* 0x0000000d08007986 */ /* 0x0041e8000c101906 */
[----:B------:R0:W-:Y:S03]  /*0460*/  STG.E desc[UR6][R4.64], R2 ;  /* 0x0000000204007986 */ /* 0x0001e6000c101906 */
[----:B------:R-:W-:Y:S05]  /*0470*/  @!P0 BRA `(.L_x_217) ;  /* 0x0000000000208947 */ /* 0x000fea0003800000 */
[----:B------:R-:W2:Y:S01]  /*0480*/  LDG.E R11, desc[UR6][R6.64+0x4] ;  /* 0x00000406060b7981 */ /* 0x000ea2000c1e1900 */
[----:B------:R-:W-:-:S03]  /*0490*/  ISETP.NE.AND P0, PT, R16, 0x2, PT ;  /* 0x000000021000780c */ /* 0x000fc60003f05270 */
[----:B--2---:R1:W-:Y:S04]  /*04a0*/  STG.E desc[UR6][R8.64+0x4], R11 ;  /* 0x0000040b08007986 */ /* 0x0043e8000c101906 */
[----:B------:R1:W-:Y:S06]  /*04b0*/  STG.E desc[UR6][R4.64+0x4], R2 ;  /* 0x0000040204007986 */ /* 0x0003ec000c101906 */
[----:B------:R-:W-:Y:S05]  /*04c0*/  @!P0 BRA `(.L_x_217) ;  /* 0x00000000000c8947 */ /* 0x000fea0003800000 */
[----:B------:R-:W2:Y:S04]  /*04d0*/  LDG.E R7, desc[UR6][R6.64+0x8] ;  /* 0x0000080606077981 */ /* 0x000ea8000c1e1900 */
[----:B--2---:R3:W-:Y:S04]  /*04e0*/  STG.E desc[UR6][R8.64+0x8], R7 ;  /* 0x0000080708007986 */ /* 0x0047e8000c101906 */
[----:B------:R3:W-:Y:S02]  /*04f0*/  STG.E desc[UR6][R4.64+0x8], R2 ;  /* 0x0000080204007986 */ /* 0x0007e4000c101906 */
.L_x_217:
[----:B------:R-:W-:Y:S05]  /*0500*/  BSYNC.RECONVERGENT B0 ;  /* 0x0000000000007941 */ /* 0x000fea0003800200 */
.L_x_216:
[----:B------:R-:W4:Y:S01]  /*0510*/  LDCU UR8, c[0x0][0x3a8] ;  /* 0x00007500ff0877ac */ /* 0x000f220008000800 */
[----:B------:R-:W-:-:S04]  /*0520*/  IADD3 R0, PT, PT, R3, R0, RZ ;  /* 0x0000000003007210 */ /* 0x000fc80007ffe0ff */
[----:B----4-:R-:W-:-:S13]  /*0530*/  ISETP.GE.AND P0, PT, R0, UR8, PT ;  /* 0x0000000800007c0c */ /* 0x010fda000bf06270 */
[----:B------:R-:W-:Y:S05]  /*0540*/  @!P0 BRA `(.L_x_221) ;  /* 0xfffffff800dc8947 */ /* 0x000fea000383ffff */
[----:B------:R-:W-:Y:S05]  /*0550*/  EXIT ;  /* 0x000000000000794d */ /* 0x000fea0003800000 */
.L_x_222:
        /* <DEDUP_REMOVED lines=10> */
.L_x_226:


//--------------------- .nv.global.init           --------------------------
	.section	.nv.global.init,"aw",@progbits
	.align	4
.nv.global.init:
	.type		mrg32k3aM1SubSeq,@object
	.size		mrg32k3aM1SubSeq,(mrg32k3aM2SubSeq - mrg32k3aM1SubSeq)
mrg32k3aM1SubSeq:
        /*0000*/ 	.byte	0x0b, 0xcc, 0xee, 0x04, 0x73, 0x29, 0x8b, 0x6f, 0xf6, 0x53, 0x03, 0xf6, 0x23, 0xf6, 0xea, 0xda
        /* <DEDUP_REMOVED lines=125> */
	.type		mrg32k3aM2SubSeq,@object
	.size		mrg32k3aM2SubSeq,(mrg32k3aM1 - mrg32k3aM2SubSeq)
mrg32k3aM2SubSeq:
        /* <DEDUP_REMOVED lines=126> */
	.type		mrg32k3aM1,@object
	.size		mrg32k3aM1,(mrg32k3aM1Seq - mrg32k3aM1)
mrg32k3aM1:
        /* <DEDUP_REMOVED lines=144> */
	.type		mrg32k3aM1Seq,@object
	.size		mrg32k3aM1Seq,(mrg32k3aM2 - mrg32k3aM1Seq)
mrg32k3aM1Seq:
        /* <DEDUP_REMOVED lines=144> */
	.type		mrg32k3aM2,@object
	.size		mrg32k3aM2,(mrg32k3aM2Seq - mrg32k3aM2)
mrg32k3aM2:
        /* <DEDUP_REMOVED lines=144> */
	.type		mrg32k3aM2Seq,@object
	.size		mrg32k3aM2Seq,(precalc_xorwow_matrix - mrg32k3aM2Seq)
mrg32k3aM2Seq:
        /* <DEDUP_REMOVED lines=144> */
	.type		precalc_xorwow_matrix,@object
	.size		precalc_xorwow_matrix,(precalc_xorwow_offset_matrix - precalc_xorwow_matrix)
precalc_xorwow_matrix:
        /* <DEDUP_REMOVED lines=6400> */
	.type		precalc_xorwow_offset_matrix,@object
	.size		precalc_xorwow_offset_matrix,(.L_1 - precalc_xorwow_offset_matrix)
precalc_xorwow_offset_matrix:
        /* <DEDUP_REMOVED lines=6400> */
.L_1:


//--------------------- .nv.shared.reserved.0     --------------------------
	.section	.nv.shared.reserved.0,"aw",@nobits
	.weak		__nv_reservedSMEM_offset_0_alias
	.size		__nv_reservedSMEM_offset_0_alias, 0, 64
	.other		__nv_reservedSMEM_offset_0_alias,@"STO_CUDA_RESERVED_SHARED STV_DEFAULT"
__nv_reservedSMEM_offset_0_alias:
	.zero		0
	.zero		64


//--------------------- .nv.constant0._Z10sample3HopPiS_S_S_S_S_PKiS1_S1_iiiiy --------------------------
	.section	.nv.constant0._Z10sample3HopPiS_S_S_S_S_PKiS1_S1_iiiiy,"a",@progbits
	.sectionflags	@""
	.align	4
.nv.constant0._Z10sample3HopPiS_S_S_S_S_PKiS1_S1_iiiiy:
	.zero		992


//--------------------- .nv.constant0._Z10sample2HopPiS_S_S_PKiS1_S1_iiiy --------------------------
	.section	.nv.constant0._Z10sample2HopPiS_S_S_PKiS1_S1_iiiy,"a",@progbits
	.sectionflags	@""
	.align	4
.nv.constant0._Z10sample2HopPiS_S_S_PKiS1_S1_iiiy:
	.zero		976


//--------------------- .nv.constant0._Z10sample1HopPiS_PKiS1_S1_iiy --------------------------
	.section	.nv.constant0._Z10sample1HopPiS_PKiS1_S1_iiy,"a",@progbits
	.sectionflags	@""
	.align	4
.nv.constant0._Z10sample1HopPiS_PKiS1_S1_iiy:
	.zero		952


//--------------------- .nv.constant0._Z18sample_full_kernelPiS_PKiS1_S1_i --------------------------
	.section	.nv.constant0._Z18sample_full_kernelPiS_PKiS1_S1_i,"a",@progbits
	.sectionflags	@""
	.align	4
.nv.constant0._Z18sample_full_kernelPiS_PKiS1_S1_i:
	.zero		940


//--------------------- SYMBOLS --------------------------

	.type		.nv.reservedSmem.offset0,@object
	.size		.nv.reservedSmem.offset0,0x4
